//
// Generated by NVIDIA NVVM Compiler
//
// Compiler Build ID: CL-36424714
// Cuda compilation tools, release 13.0, V13.0.88
// Based on NVVM 20.0.0
//

.version 9.0
.target sm_100
.address_size 64

	// .globl	_Z18init_curand_statesP17curandStateXORWOWmi
.global .align 4 .b8 precalc_xorwow_matrix[102400];
.global .align 4 .b8 precalc_xorwow_offset_matrix[102400];
.global .align 4 .b8 mrg32k3aM1[2304];
.global .align 4 .b8 mrg32k3aM2[2304];
.global .align 4 .b8 mrg32k3aM1SubSeq[2016];
.global .align 4 .b8 mrg32k3aM2SubSeq[2016];
.global .align 4 .b8 mrg32k3aM1Seq[2304];
.global .align 4 .b8 mrg32k3aM2Seq[2304];
.const .align 8 .b8 __cr_lgamma_table[72];
// _ZZ21compute_energy_kernelPfS_PiifS_iE13shared_energy has been demoted

.visible .entry _Z18init_curand_statesP17curandStateXORWOWmi(
	.param .u64 .ptr .align 1 _Z18init_curand_statesP17curandStateXORWOWmi_param_0,
	.param .u64 _Z18init_curand_statesP17curandStateXORWOWmi_param_1,
	.param .u32 _Z18init_curand_statesP17curandStateXORWOWmi_param_2
)
{
	.reg .pred 	%p<25>;
	.reg .b32 	%r<414>;
	.reg .b64 	%rd<19>;

	ld.param.u64 	%rd8, [_Z18init_curand_statesP17curandStateXORWOWmi_param_0];
	ld.param.u64 	%rd9, [_Z18init_curand_statesP17curandStateXORWOWmi_param_1];
	ld.param.u32 	%r183, [_Z18init_curand_statesP17curandStateXORWOWmi_param_2];
	mov.u32 	%r184, %ctaid.x;
	mov.u32 	%r185, %ntid.x;
	mov.u32 	%r186, %tid.x;
	mad.lo.s32 	%r1, %r184, %r185, %r186;
	setp.ge.s32 	%p1, %r1, %r183;
	@%p1 bra 	$L__BB0_44;
	cvta.to.global.u64 	%rd10, %rd8;
	cvt.s64.s32 	%rd18, %r1;
	mul.wide.s32 	%rd11, %r1, 48;
	add.s64 	%rd2, %rd10, %rd11;
	cvt.u32.u64 	%r187, %rd9;
	xor.b32  	%r188, %r187, -1429050551;
	mul.lo.s32 	%r189, %r188, 1099087573;
	{ .reg .b32 tmp; mov.b64 {tmp, %r190}, %rd9; }
	xor.b32  	%r191, %r190, -136515619;
	mul.lo.s32 	%r192, %r191, -1703105765;
	add.s32 	%r193, %r189, %r192;
	add.s32 	%r194, %r193, 6615241;
	add.s32 	%r195, %r189, 123456789;
	st.global.v2.u32 	[%rd2], {%r194, %r195};
	xor.b32  	%r196, %r189, 362436069;
	add.s32 	%r197, %r192, 521288629;
	st.global.v2.u32 	[%rd2+8], {%r196, %r197};
	xor.b32  	%r198, %r192, 88675123;
	add.s32 	%r199, %r189, 5783321;
	st.global.v2.u32 	[%rd2+16], {%r198, %r199};
	setp.eq.s32 	%p2, %r1, 0;
	@%p2 bra 	$L__BB0_43;
	mov.b32 	%r320, 0;
$L__BB0_3:
	and.b64  	%rd4, %rd18, 3;
	setp.eq.s64 	%p3, %rd4, 0;
	@%p3 bra 	$L__BB0_42;
	mul.wide.u32 	%rd12, %r320, 3200;
	mov.u64 	%rd13, precalc_xorwow_matrix;
	add.s64 	%rd5, %rd13, %rd12;
	cvt.u32.u64 	%r3, %rd4;
	mov.b32 	%r321, 0;
$L__BB0_5:
	mov.b32 	%r334, 0;
	mov.u32 	%r335, %r334;
	mov.u32 	%r336, %r334;
	mov.u32 	%r337, %r334;
	mov.u32 	%r338, %r334;
	mov.u32 	%r327, %r334;
$L__BB0_6:
	mul.wide.u32 	%rd14, %r327, 4;
	add.s64 	%rd15, %rd2, %rd14;
	ld.global.u32 	%r11, [%rd15+4];
	shl.b32 	%r12, %r327, 5;
	mov.b32 	%r333, 0;
$L__BB0_7:
	.pragma "nounroll";
	shr.u32 	%r204, %r11, %r333;
	and.b32  	%r205, %r204, 1;
	setp.eq.b32 	%p4, %r205, 1;
	not.pred 	%p5, %p4;
	add.s32 	%r206, %r12, %r333;
	mul.lo.s32 	%r207, %r206, 5;
	mul.wide.u32 	%rd16, %r207, 4;
	add.s64 	%rd6, %rd5, %rd16;
	@%p5 bra 	$L__BB0_9;
	ld.global.u32 	%r208, [%rd6];
	xor.b32  	%r338, %r338, %r208;
	ld.global.u32 	%r209, [%rd6+4];
	xor.b32  	%r337, %r337, %r209;
	ld.global.u32 	%r210, [%rd6+8];
	xor.b32  	%r336, %r336, %r210;
	ld.global.u32 	%r211, [%rd6+12];
	xor.b32  	%r335, %r335, %r211;
	ld.global.u32 	%r212, [%rd6+16];
	xor.b32  	%r334, %r334, %r212;
$L__BB0_9:
	and.b32  	%r214, %r204, 2;
	setp.eq.s32 	%p6, %r214, 0;
	@%p6 bra 	$L__BB0_11;
	ld.global.u32 	%r215, [%rd6+20];
	xor.b32  	%r338, %r338, %r215;
	ld.global.u32 	%r216, [%rd6+24];
	xor.b32  	%r337, %r337, %r216;
	ld.global.u32 	%r217, [%rd6+28];
	xor.b32  	%r336, %r336, %r217;
	ld.global.u32 	%r218, [%rd6+32];
	xor.b32  	%r335, %r335, %r218;
	ld.global.u32 	%r219, [%rd6+36];
	xor.b32  	%r334, %r334, %r219;
$L__BB0_11:
	and.b32  	%r221, %r204, 4;
	setp.eq.s32 	%p7, %r221, 0;
	@%p7 bra 	$L__BB0_13;
	ld.global.u32 	%r222, [%rd6+40];
	xor.b32  	%r338, %r338, %r222;
	ld.global.u32 	%r223, [%rd6+44];
	xor.b32  	%r337, %r337, %r223;
	ld.global.u32 	%r224, [%rd6+48];
	xor.b32  	%r336, %r336, %r224;
	ld.global.u32 	%r225, [%rd6+52];
	xor.b32  	%r335, %r335, %r225;
	ld.global.u32 	%r226, [%rd6+56];
	xor.b32  	%r334, %r334, %r226;
$L__BB0_13:
	and.b32  	%r228, %r204, 8;
	setp.eq.s32 	%p8, %r228, 0;
	@%p8 bra 	$L__BB0_15;
	ld.global.u32 	%r229, [%rd6+60];
	xor.b32  	%r338, %r338, %r229;
	ld.global.u32 	%r230, [%rd6+64];
	xor.b32  	%r337, %r337, %r230;
	ld.global.u32 	%r231, [%rd6+68];
	xor.b32  	%r336, %r336, %r231;
	ld.global.u32 	%r232, [%rd6+72];
	xor.b32  	%r335, %r335, %r232;
	ld.global.u32 	%r233, [%rd6+76];
	xor.b32  	%r334, %r334, %r233;
$L__BB0_15:
	and.b32  	%r235, %r204, 16;
	setp.eq.s32 	%p9, %r235, 0;
	@%p9 bra 	$L__BB0_17;
	ld.global.u32 	%r236, [%rd6+80];
	xor.b32  	%r338, %r338, %r236;
	ld.global.u32 	%r237, [%rd6+84];
	xor.b32  	%r337, %r337, %r237;
	ld.global.u32 	%r238, [%rd6+88];
	xor.b32  	%r336, %r336, %r238;
	ld.global.u32 	%r239, [%rd6+92];
	xor.b32  	%r335, %r335, %r239;
	ld.global.u32 	%r240, [%rd6+96];
	xor.b32  	%r334, %r334, %r240;
$L__BB0_17:
	and.b32  	%r242, %r204, 32;
	setp.eq.s32 	%p10, %r242, 0;
	@%p10 bra 	$L__BB0_19;
	ld.global.u32 	%r243, [%rd6+100];
	xor.b32  	%r338, %r338, %r243;
	ld.global.u32 	%r244, [%rd6+104];
	xor.b32  	%r337, %r337, %r244;
	ld.global.u32 	%r245, [%rd6+108];
	xor.b32  	%r336, %r336, %r245;
	ld.global.u32 	%r246, [%rd6+112];
	xor.b32  	%r335, %r335, %r246;
	ld.global.u32 	%r247, [%rd6+116];
	xor.b32  	%r334, %r334, %r247;
$L__BB0_19:
	and.b32  	%r249, %r204, 64;
	setp.eq.s32 	%p11, %r249, 0;
	@%p11 bra 	$L__BB0_21;
	ld.global.u32 	%r250, [%rd6+120];
	xor.b32  	%r338, %r338, %r250;
	ld.global.u32 	%r251, [%rd6+124];
	xor.b32  	%r337, %r337, %r251;
	ld.global.u32 	%r252, [%rd6+128];
	xor.b32  	%r336, %r336, %r252;
	ld.global.u32 	%r253, [%rd6+132];
	xor.b32  	%r335, %r335, %r253;
	ld.global.u32 	%r254, [%rd6+136];
	xor.b32  	%r334, %r334, %r254;
$L__BB0_21:
	and.b32  	%r256, %r204, 128;
	setp.eq.s32 	%p12, %r256, 0;
	@%p12 bra 	$L__BB0_23;
	ld.global.u32 	%r257, [%rd6+140];
	xor.b32  	%r338, %r338, %r257;
	ld.global.u32 	%r258, [%rd6+144];
	xor.b32  	%r337, %r337, %r258;
	ld.global.u32 	%r259, [%rd6+148];
	xor.b32  	%r336, %r336, %r259;
	ld.global.u32 	%r260, [%rd6+152];
	xor.b32  	%r335, %r335, %r260;
	ld.global.u32 	%r261, [%rd6+156];
	xor.b32  	%r334, %r334, %r261;
$L__BB0_23:
	and.b32  	%r263, %r204, 256;
	setp.eq.s32 	%p13, %r263, 0;
	@%p13 bra 	$L__BB0_25;
	ld.global.u32 	%r264, [%rd6+160];
	xor.b32  	%r338, %r338, %r264;
	ld.global.u32 	%r265, [%rd6+164];
	xor.b32  	%r337, %r337, %r265;
	ld.global.u32 	%r266, [%rd6+168];
	xor.b32  	%r336, %r336, %r266;
	ld.global.u32 	%r267, [%rd6+172];
	xor.b32  	%r335, %r335, %r267;
	ld.global.u32 	%r268, [%rd6+176];
	xor.b32  	%r334, %r334, %r268;
$L__BB0_25:
	and.b32  	%r270, %r204, 512;
	setp.eq.s32 	%p14, %r270, 0;
	@%p14 bra 	$L__BB0_27;
	ld.global.u32 	%r271, [%rd6+180];
	xor.b32  	%r338, %r338, %r271;
	ld.global.u32 	%r272, [%rd6+184];
	xor.b32  	%r337, %r337, %r272;
	ld.global.u32 	%r273, [%rd6+188];
	xor.b32  	%r336, %r336, %r273;
	ld.global.u32 	%r274, [%rd6+192];
	xor.b32  	%r335, %r335, %r274;
	ld.global.u32 	%r275, [%rd6+196];
	xor.b32  	%r334, %r334, %r275;
$L__BB0_27:
	and.b32  	%r277, %r204, 1024;
	setp.eq.s32 	%p15, %r277, 0;
	@%p15 bra 	$L__BB0_29;
	ld.global.u32 	%r278, [%rd6+200];
	xor.b32  	%r338, %r338, %r278;
	ld.global.u32 	%r279, [%rd6+204];
	xor.b32  	%r337, %r337, %r279;
	ld.global.u32 	%r280, [%rd6+208];
	xor.b32  	%r336, %r336, %r280;
	ld.global.u32 	%r281, [%rd6+212];
	xor.b32  	%r335, %r335, %r281;
	ld.global.u32 	%r282, [%rd6+216];
	xor.b32  	%r334, %r334, %r282;
$L__BB0_29:
	and.b32  	%r284, %r204, 2048;
	setp.eq.s32 	%p16, %r284, 0;
	@%p16 bra 	$L__BB0_31;
	ld.global.u32 	%r285, [%rd6+220];
	xor.b32  	%r338, %r338, %r285;
	ld.global.u32 	%r286, [%rd6+224];
	xor.b32  	%r337, %r337, %r286;
	ld.global.u32 	%r287, [%rd6+228];
	xor.b32  	%r336, %r336, %r287;
	ld.global.u32 	%r288, [%rd6+232];
	xor.b32  	%r335, %r335, %r288;
	ld.global.u32 	%r289, [%rd6+236];
	xor.b32  	%r334, %r334, %r289;
$L__BB0_31:
	and.b32  	%r291, %r204, 4096;
	setp.eq.s32 	%p17, %r291, 0;
	@%p17 bra 	$L__BB0_33;
	ld.global.u32 	%r292, [%rd6+240];
	xor.b32  	%r338, %r338, %r292;
	ld.global.u32 	%r293, [%rd6+244];
	xor.b32  	%r337, %r337, %r293;
	ld.global.u32 	%r294, [%rd6+248];
	xor.b32  	%r336, %r336, %r294;
	ld.global.u32 	%r295, [%rd6+252];
	xor.b32  	%r335, %r335, %r295;
	ld.global.u32 	%r296, [%rd6+256];
	xor.b32  	%r334, %r334, %r296;
$L__BB0_33:
	and.b32  	%r298, %r204, 8192;
	setp.eq.s32 	%p18, %r298, 0;
	@%p18 bra 	$L__BB0_35;
	ld.global.u32 	%r299, [%rd6+260];
	xor.b32  	%r338, %r338, %r299;
	ld.global.u32 	%r300, [%rd6+264];
	xor.b32  	%r337, %r337, %r300;
	ld.global.u32 	%r301, [%rd6+268];
	xor.b32  	%r336, %r336, %r301;
	ld.global.u32 	%r302, [%rd6+272];
	xor.b32  	%r335, %r335, %r302;
	ld.global.u32 	%r303, [%rd6+276];
	xor.b32  	%r334, %r334, %r303;
$L__BB0_35:
	and.b32  	%r305, %r204, 16384;
	setp.eq.s32 	%p19, %r305, 0;
	@%p19 bra 	$L__BB0_37;
	ld.global.u32 	%r306, [%rd6+280];
	xor.b32  	%r338, %r338, %r306;
	ld.global.u32 	%r307, [%rd6+284];
	xor.b32  	%r337, %r337, %r307;
	ld.global.u32 	%r308, [%rd6+288];
	xor.b32  	%r336, %r336, %r308;
	ld.global.u32 	%r309, [%rd6+292];
	xor.b32  	%r335, %r335, %r309;
	ld.global.u32 	%r310, [%rd6+296];
	xor.b32  	%r334, %r334, %r310;
$L__BB0_37:
	and.b32  	%r312, %r204, 32768;
	setp.eq.s32 	%p20, %r312, 0;
	@%p20 bra 	$L__BB0_39;
	ld.global.u32 	%r313, [%rd6+300];
	xor.b32  	%r338, %r338, %r313;
	ld.global.u32 	%r314, [%rd6+304];
	xor.b32  	%r337, %r337, %r314;
	ld.global.u32 	%r315, [%rd6+308];
	xor.b32  	%r336, %r336, %r315;
	ld.global.u32 	%r316, [%rd6+312];
	xor.b32  	%r335, %r335, %r316;
	ld.global.u32 	%r317, [%rd6+316];
	xor.b32  	%r334, %r334, %r317;
$L__BB0_39:
	add.s32 	%r333, %r333, 16;
	setp.ne.s32 	%p21, %r333, 32;
	@%p21 bra 	$L__BB0_7;
	mad.lo.s32 	%r318, %r327, -31, %r12;
	add.s32 	%r327, %r318, 1;
	setp.ne.s32 	%p22, %r327, 5;
	@%p22 bra 	$L__BB0_6;
	st.global.u32 	[%rd2+4], %r338;
	st.global.u32 	[%rd2+8], %r337;
	st.global.u32 	[%rd2+12], %r336;
	st.global.u32 	[%rd2+16], %r335;
	st.global.u32 	[%rd2+20], %r334;
	add.s32 	%r321, %r321, 1;
	setp.lt.u32 	%p23, %r321, %r3;
	@%p23 bra 	$L__BB0_5;
$L__BB0_42:
	shr.u64 	%rd7, %rd18, 2;
	add.s32 	%r320, %r320, 1;
	setp.gt.u64 	%p24, %rd18, 3;
	mov.u64 	%rd18, %rd7;
	@%p24 bra 	$L__BB0_3;
$L__BB0_43:
	mov.b32 	%r319, 0;
	st.global.v2.u32 	[%rd2+24], {%r319, %r319};
	st.global.u32 	[%rd2+32], %r319;
	mov.b64 	%rd17, 0;
	st.global.u64 	[%rd2+40], %rd17;
$L__BB0_44:
	ret;

}
	// .globl	_Z23initialize_spins_kernelPfP17curandStateXORWOWi
.visible .entry _Z23initialize_spins_kernelPfP17curandStateXORWOWi(
	.param .u64 .ptr .align 1 _Z23initialize_spins_kernelPfP17curandStateXORWOWi_param_0,
	.param .u64 .ptr .align 1 _Z23initialize_spins_kernelPfP17curandStateXORWOWi_param_1,
	.param .u32 _Z23initialize_spins_kernelPfP17curandStateXORWOWi_param_2
)
{
	.reg .pred 	%p<3>;
	.reg .b32 	%r<21>;
	.reg .b32 	%f<4>;
	.reg .b64 	%rd<9>;

	ld.param.u64 	%rd1, [_Z23initialize_spins_kernelPfP17curandStateXORWOWi_param_0];
	ld.param.u64 	%rd2, [_Z23initialize_spins_kernelPfP17curandStateXORWOWi_param_1];
	ld.param.u32 	%r2, [_Z23initialize_spins_kernelPfP17curandStateXORWOWi_param_2];
	mov.u32 	%r3, %ctaid.x;
	mov.u32 	%r4, %ntid.x;
	mov.u32 	%r5, %tid.x;
	mad.lo.s32 	%r1, %r3, %r4, %r5;
	setp.ge.s32 	%p1, %r1, %r2;
	@%p1 bra 	$L__BB1_2;
	cvta.to.global.u64 	%rd3, %rd2;
	cvta.to.global.u64 	%rd4, %rd1;
	mul.wide.s32 	%rd5, %r1, 48;
	add.s64 	%rd6, %rd3, %rd5;
	ld.global.v2.u32 	{%r6, %r7}, [%rd6];
	shr.u32 	%r8, %r7, 2;
	xor.b32  	%r9, %r8, %r7;
	ld.global.v2.u32 	{%r10, %r11}, [%rd6+8];
	ld.global.v2.u32 	{%r12, %r13}, [%rd6+16];
	st.global.v2.u32 	[%rd6+8], {%r11, %r12};
	shl.b32 	%r14, %r13, 4;
	shl.b32 	%r15, %r9, 1;
	xor.b32  	%r16, %r15, %r14;
	xor.b32  	%r17, %r16, %r9;
	xor.b32  	%r18, %r17, %r13;
	st.global.v2.u32 	[%rd6+16], {%r13, %r18};
	add.s32 	%r19, %r6, 362437;
	st.global.v2.u32 	[%rd6], {%r19, %r10};
	add.s32 	%r20, %r18, %r19;
	cvt.rn.f32.u32 	%f1, %r20;
	fma.rn.f32 	%f2, %f1, 0f2F800000, 0f2F000000;
	setp.lt.f32 	%p2, %f2, 0f3F000000;
	selp.f32 	%f3, 0fBF800000, 0f3F800000, %p2;
	mul.wide.s32 	%rd7, %r1, 4;
	add.s64 	%rd8, %rd4, %rd7;
	st.global.f32 	[%rd8], %f3;
$L__BB1_2:
	ret;

}
	// .globl	_Z22metropolis_step_kernelPfS_P17curandStateXORWOWPiiffii
.visible .entry _Z22metropolis_step_kernelPfS_P17curandStateXORWOWPiiffii(
	.param .u64 .ptr .align 1 _Z22metropolis_step_kernelPfS_P17curandStateXORWOWPiiffii_param_0,
	.param .u64 .ptr .align 1 _Z22metropolis_step_kernelPfS_P17curandStateXORWOWPiiffii_param_1,
	.param .u64 .ptr .align 1 _Z22metropolis_step_kernelPfS_P17curandStateXORWOWPiiffii_param_2,
	.param .u64 .ptr .align 1 _Z22metropolis_step_kernelPfS_P17curandStateXORWOWPiiffii_param_3,
	.param .u32 _Z22metropolis_step_kernelPfS_P17curandStateXORWOWPiiffii_param_4,
	.param .f32 _Z22metropolis_step_kernelPfS_P17curandStateXORWOWPiiffii_param_5,
	.param .f32 _Z22metropolis_step_kernelPfS_P17curandStateXORWOWPiiffii_param_6,
	.param .u32 _Z22metropolis_step_kernelPfS_P17curandStateXORWOWPiiffii_param_7,
	.param .u32 _Z22metropolis_step_kernelPfS_P17curandStateXORWOWPiiffii_param_8
)
{
	.local .align 16 .b8 	__local_depot2[64];
	.reg .b64 	%SP;
	.reg .b64 	%SPL;
	.reg .pred 	%p<39>;
	.reg .b32 	%r<471>;
	.reg .b32 	%f<76>;
	.reg .b64 	%rd<203>;

	mov.u64 	%SPL, __local_depot2;
	ld.param.u64 	%rd21, [_Z22metropolis_step_kernelPfS_P17curandStateXORWOWPiiffii_param_0];
	ld.param.u64 	%rd22, [_Z22metropolis_step_kernelPfS_P17curandStateXORWOWPiiffii_param_3];
	ld.param.u32 	%r88, [_Z22metropolis_step_kernelPfS_P17curandStateXORWOWPiiffii_param_4];
	ld.param.f32 	%f16, [_Z22metropolis_step_kernelPfS_P17curandStateXORWOWPiiffii_param_5];
	ld.param.u32 	%r89, [_Z22metropolis_step_kernelPfS_P17curandStateXORWOWPiiffii_param_7];
	ld.param.u32 	%r90, [_Z22metropolis_step_kernelPfS_P17curandStateXORWOWPiiffii_param_8];
	cvta.to.global.u64 	%rd1, %rd22;
	cvta.to.global.u64 	%rd2, %rd21;
	add.u64 	%rd3, %SPL, 0;
	add.u64 	%rd4, %SPL, 32;
	mov.u32 	%r91, %ctaid.x;
	mov.u32 	%r92, %ntid.x;
	mov.u32 	%r93, %tid.x;
	mad.lo.s32 	%r1, %r91, %r92, %r93;
	setp.ge.s32 	%p1, %r1, %r90;
	@%p1 bra 	$L__BB2_56;
	setp.lt.s32 	%p2, %r88, 1;
	mov.b32 	%r451, 0;
	@%p2 bra 	$L__BB2_15;
	and.b32  	%r2, %r88, 7;
	setp.lt.u32 	%p3, %r88, 8;
	mov.b32 	%r450, 0;
	mov.b32 	%r444, 1;
	mov.u32 	%r443, %r88;
	@%p3 bra 	$L__BB2_6;
	add.s32 	%r435, %r88, -4;
	and.b32  	%r100, %r88, 2147483640;
	neg.s32 	%r434, %r100;
	mov.b32 	%r450, 0;
	mov.b32 	%r444, 1;
$L__BB2_4:
	.pragma "nounroll";
	add.s32 	%r101, %r435, 3;
	div.s32 	%r102, %r1, %r444;
	mul.wide.u32 	%rd25, %r101, 4;
	add.s64 	%rd26, %rd1, %rd25;
	ld.global.u32 	%r103, [%rd26];
	rem.s32 	%r104, %r102, %r103;
	add.s32 	%r105, %r104, %r450;
	mul.lo.s32 	%r106, %r103, %r444;
	add.s32 	%r107, %r435, 2;
	div.s32 	%r108, %r1, %r106;
	mul.wide.u32 	%rd27, %r107, 4;
	add.s64 	%rd28, %rd1, %rd27;
	ld.global.u32 	%r109, [%rd28];
	rem.s32 	%r110, %r108, %r109;
	add.s32 	%r111, %r110, %r105;
	mul.lo.s32 	%r112, %r109, %r106;
	add.s32 	%r113, %r435, 1;
	div.s32 	%r114, %r1, %r112;
	mul.wide.u32 	%rd29, %r113, 4;
	add.s64 	%rd30, %rd1, %rd29;
	ld.global.u32 	%r115, [%rd30];
	rem.s32 	%r116, %r114, %r115;
	add.s32 	%r117, %r116, %r111;
	mul.lo.s32 	%r118, %r115, %r112;
	add.s32 	%r119, %r435, -4;
	div.s32 	%r120, %r1, %r118;
	mul.wide.u32 	%rd31, %r435, 4;
	add.s64 	%rd32, %rd1, %rd31;
	ld.global.u32 	%r121, [%rd32];
	rem.s32 	%r122, %r120, %r121;
	add.s32 	%r123, %r122, %r117;
	mul.lo.s32 	%r124, %r121, %r118;
	add.s32 	%r125, %r435, -1;
	div.s32 	%r126, %r1, %r124;
	mul.wide.u32 	%rd33, %r125, 4;
	add.s64 	%rd34, %rd1, %rd33;
	ld.global.u32 	%r127, [%rd34];
	rem.s32 	%r128, %r126, %r127;
	add.s32 	%r129, %r128, %r123;
	mul.lo.s32 	%r130, %r127, %r124;
	add.s32 	%r131, %r435, -2;
	div.s32 	%r132, %r1, %r130;
	mul.wide.u32 	%rd35, %r131, 4;
	add.s64 	%rd36, %rd1, %rd35;
	ld.global.u32 	%r133, [%rd36];
	rem.s32 	%r134, %r132, %r133;
	add.s32 	%r135, %r134, %r129;
	mul.lo.s32 	%r136, %r133, %r130;
	add.s32 	%r137, %r435, -3;
	div.s32 	%r138, %r1, %r136;
	mul.wide.u32 	%rd37, %r137, 4;
	add.s64 	%rd38, %rd1, %rd37;
	ld.global.u32 	%r139, [%rd38];
	rem.s32 	%r140, %r138, %r139;
	add.s32 	%r141, %r140, %r135;
	mul.lo.s32 	%r142, %r139, %r136;
	div.s32 	%r143, %r1, %r142;
	mul.wide.u32 	%rd39, %r119, 4;
	add.s64 	%rd40, %rd1, %rd39;
	ld.global.u32 	%r144, [%rd40];
	rem.s32 	%r145, %r143, %r144;
	add.s32 	%r450, %r145, %r141;
	mul.lo.s32 	%r444, %r144, %r142;
	add.s32 	%r435, %r435, -8;
	add.s32 	%r434, %r434, 8;
	setp.ne.s32 	%p4, %r434, 0;
	@%p4 bra 	$L__BB2_4;
	add.s32 	%r443, %r435, 4;
$L__BB2_6:
	setp.eq.s32 	%p5, %r2, 0;
	@%p5 bra 	$L__BB2_14;
	and.b32  	%r18, %r88, 3;
	setp.lt.u32 	%p6, %r2, 4;
	@%p6 bra 	$L__BB2_9;
	add.s32 	%r147, %r443, -1;
	div.s32 	%r148, %r1, %r444;
	mul.wide.u32 	%rd41, %r147, 4;
	add.s64 	%rd42, %rd1, %rd41;
	ld.global.u32 	%r149, [%rd42];
	rem.s32 	%r150, %r148, %r149;
	add.s32 	%r151, %r150, %r450;
	mul.lo.s32 	%r152, %r149, %r444;
	add.s32 	%r153, %r443, -2;
	div.s32 	%r154, %r1, %r152;
	mul.wide.u32 	%rd43, %r153, 4;
	add.s64 	%rd44, %rd1, %rd43;
	ld.global.u32 	%r155, [%rd44];
	rem.s32 	%r156, %r154, %r155;
	add.s32 	%r157, %r156, %r151;
	mul.lo.s32 	%r158, %r155, %r152;
	add.s32 	%r159, %r443, -3;
	div.s32 	%r160, %r1, %r158;
	mul.wide.u32 	%rd45, %r159, 4;
	add.s64 	%rd46, %rd1, %rd45;
	ld.global.u32 	%r161, [%rd46];
	rem.s32 	%r162, %r160, %r161;
	add.s32 	%r163, %r162, %r157;
	mul.lo.s32 	%r164, %r161, %r158;
	add.s32 	%r443, %r443, -4;
	div.s32 	%r165, %r1, %r164;
	mul.wide.u32 	%rd47, %r443, 4;
	add.s64 	%rd48, %rd1, %rd47;
	ld.global.u32 	%r166, [%rd48];
	rem.s32 	%r167, %r165, %r166;
	add.s32 	%r450, %r167, %r163;
	mul.lo.s32 	%r444, %r166, %r164;
$L__BB2_9:
	setp.eq.s32 	%p7, %r18, 0;
	@%p7 bra 	$L__BB2_14;
	setp.eq.s32 	%p8, %r18, 1;
	@%p8 bra 	$L__BB2_12;
	add.s32 	%r169, %r443, -1;
	div.s32 	%r170, %r1, %r444;
	mul.wide.u32 	%rd49, %r169, 4;
	add.s64 	%rd50, %rd1, %rd49;
	ld.global.u32 	%r171, [%rd50];
	rem.s32 	%r172, %r170, %r171;
	add.s32 	%r173, %r172, %r450;
	mul.lo.s32 	%r174, %r171, %r444;
	add.s32 	%r443, %r443, -2;
	div.s32 	%r175, %r1, %r174;
	mul.wide.u32 	%rd51, %r443, 4;
	add.s64 	%rd52, %rd1, %rd51;
	ld.global.u32 	%r176, [%rd52];
	rem.s32 	%r177, %r175, %r176;
	add.s32 	%r450, %r177, %r173;
	mul.lo.s32 	%r444, %r176, %r174;
$L__BB2_12:
	and.b32  	%r178, %r88, 1;
	setp.eq.b32 	%p9, %r178, 1;
	not.pred 	%p10, %p9;
	@%p10 bra 	$L__BB2_14;
	add.s32 	%r179, %r443, -1;
	div.s32 	%r180, %r1, %r444;
	mul.wide.u32 	%rd53, %r179, 4;
	add.s64 	%rd54, %rd1, %rd53;
	ld.global.u32 	%r181, [%rd54];
	rem.s32 	%r182, %r180, %r181;
	add.s32 	%r450, %r182, %r450;
$L__BB2_14:
	shr.u32 	%r183, %r450, 31;
	add.s32 	%r184, %r450, %r183;
	and.b32  	%r185, %r184, -2;
	sub.s32 	%r451, %r450, %r185;
$L__BB2_15:
	setp.ne.s32 	%p11, %r451, %r89;
	@%p11 bra 	$L__BB2_56;
	add.s32 	%r37, %r88, -1;
	mul.wide.s32 	%rd55, %r88, 4;
	add.s64 	%rd56, %rd3, %rd55;
	mov.b32 	%r186, 1;
	st.local.u32 	[%rd56+-4], %r186;
	setp.lt.s32 	%p12, %r88, 2;
	@%p12 bra 	$L__BB2_30;
	add.s32 	%r453, %r88, -2;
	and.b32  	%r39, %r37, 15;
	setp.lt.u32 	%p13, %r453, 15;
	@%p13 bra 	$L__BB2_21;
	mul.wide.u32 	%rd57, %r37, 4;
	add.s64 	%rd58, %rd3, %rd57;
	ld.local.u32 	%r459, [%rd58];
	add.s32 	%r458, %r88, -8;
	and.b32  	%r187, %r37, -16;
	neg.s32 	%r457, %r187;
$L__BB2_19:
	.pragma "nounroll";
	add.s32 	%r188, %r458, 6;
	mul.wide.u32 	%rd59, %r188, 4;
	add.s64 	%rd60, %rd1, %rd59;
	ld.global.u32 	%r189, [%rd60+4];
	mul.lo.s32 	%r190, %r189, %r459;
	add.s64 	%rd61, %rd3, %rd59;
	st.local.u32 	[%rd61], %r190;
	add.s32 	%r191, %r458, 5;
	ld.global.u32 	%r192, [%rd60];
	mul.lo.s32 	%r193, %r192, %r190;
	mul.wide.u32 	%rd62, %r191, 4;
	add.s64 	%rd63, %rd3, %rd62;
	st.local.u32 	[%rd63], %r193;
	add.s32 	%r194, %r458, 4;
	add.s64 	%rd64, %rd1, %rd62;
	ld.global.u32 	%r195, [%rd64];
	mul.lo.s32 	%r196, %r195, %r193;
	mul.wide.u32 	%rd65, %r194, 4;
	add.s64 	%rd66, %rd3, %rd65;
	st.local.u32 	[%rd66], %r196;
	add.s32 	%r197, %r458, 3;
	add.s64 	%rd67, %rd1, %rd65;
	ld.global.u32 	%r198, [%rd67];
	mul.lo.s32 	%r199, %r198, %r196;
	mul.wide.u32 	%rd68, %r197, 4;
	add.s64 	%rd69, %rd3, %rd68;
	st.local.u32 	[%rd69], %r199;
	add.s32 	%r200, %r458, 2;
	add.s64 	%rd70, %rd1, %rd68;
	ld.global.u32 	%r201, [%rd70];
	mul.lo.s32 	%r202, %r201, %r199;
	mul.wide.u32 	%rd71, %r200, 4;
	add.s64 	%rd72, %rd3, %rd71;
	st.local.u32 	[%rd72], %r202;
	add.s32 	%r203, %r458, 1;
	add.s64 	%rd73, %rd1, %rd71;
	ld.global.u32 	%r204, [%rd73];
	mul.lo.s32 	%r205, %r204, %r202;
	mul.wide.u32 	%rd74, %r203, 4;
	add.s64 	%rd75, %rd3, %rd74;
	st.local.u32 	[%rd75], %r205;
	add.s32 	%r206, %r458, -9;
	add.s64 	%rd76, %rd1, %rd74;
	ld.global.u32 	%r207, [%rd76];
	mul.lo.s32 	%r208, %r207, %r205;
	mul.wide.u32 	%rd77, %r458, 4;
	add.s64 	%rd78, %rd3, %rd77;
	st.local.u32 	[%rd78], %r208;
	add.s32 	%r209, %r458, -1;
	add.s64 	%rd79, %rd1, %rd77;
	ld.global.u32 	%r210, [%rd79];
	mul.lo.s32 	%r211, %r210, %r208;
	mul.wide.u32 	%rd80, %r209, 4;
	add.s64 	%rd81, %rd3, %rd80;
	st.local.u32 	[%rd81], %r211;
	add.s32 	%r212, %r458, -2;
	add.s64 	%rd82, %rd1, %rd80;
	ld.global.u32 	%r213, [%rd82];
	mul.lo.s32 	%r214, %r213, %r211;
	mul.wide.u32 	%rd83, %r212, 4;
	add.s64 	%rd84, %rd3, %rd83;
	st.local.u32 	[%rd84], %r214;
	add.s32 	%r215, %r458, -3;
	add.s64 	%rd85, %rd1, %rd83;
	ld.global.u32 	%r216, [%rd85];
	mul.lo.s32 	%r217, %r216, %r214;
	mul.wide.u32 	%rd86, %r215, 4;
	add.s64 	%rd87, %rd3, %rd86;
	st.local.u32 	[%rd87], %r217;
	add.s32 	%r218, %r458, -4;
	add.s64 	%rd88, %rd1, %rd86;
	ld.global.u32 	%r219, [%rd88];
	mul.lo.s32 	%r220, %r219, %r217;
	mul.wide.u32 	%rd89, %r218, 4;
	add.s64 	%rd90, %rd3, %rd89;
	st.local.u32 	[%rd90], %r220;
	add.s32 	%r221, %r458, -5;
	add.s64 	%rd91, %rd1, %rd89;
	ld.global.u32 	%r222, [%rd91];
	mul.lo.s32 	%r223, %r222, %r220;
	mul.wide.u32 	%rd92, %r221, 4;
	add.s64 	%rd93, %rd3, %rd92;
	st.local.u32 	[%rd93], %r223;
	add.s32 	%r224, %r458, -6;
	add.s64 	%rd94, %rd1, %rd92;
	ld.global.u32 	%r225, [%rd94];
	mul.lo.s32 	%r226, %r225, %r223;
	mul.wide.u32 	%rd95, %r224, 4;
	add.s64 	%rd96, %rd3, %rd95;
	st.local.u32 	[%rd96], %r226;
	add.s32 	%r227, %r458, -7;
	add.s64 	%rd97, %rd1, %rd95;
	ld.global.u32 	%r228, [%rd97];
	mul.lo.s32 	%r229, %r228, %r226;
	mul.wide.u32 	%rd98, %r227, 4;
	add.s64 	%rd99, %rd3, %rd98;
	st.local.u32 	[%rd99], %r229;
	add.s32 	%r230, %r458, -8;
	add.s64 	%rd100, %rd1, %rd98;
	ld.global.u32 	%r231, [%rd100];
	mul.lo.s32 	%r232, %r231, %r229;
	mul.wide.u32 	%rd101, %r230, 4;
	add.s64 	%rd102, %rd3, %rd101;
	st.local.u32 	[%rd102], %r232;
	add.s64 	%rd103, %rd1, %rd101;
	ld.global.u32 	%r233, [%rd103];
	mul.lo.s32 	%r459, %r233, %r232;
	mul.wide.u32 	%rd104, %r206, 4;
	add.s64 	%rd105, %rd3, %rd104;
	st.local.u32 	[%rd105], %r459;
	add.s32 	%r458, %r458, -16;
	add.s32 	%r457, %r457, 16;
	setp.eq.s32 	%p14, %r457, 0;
	@%p14 bra 	$L__BB2_20;
	bra.uni 	$L__BB2_19;
$L__BB2_20:
	add.s32 	%r453, %r458, 6;
$L__BB2_21:
	setp.eq.s32 	%p15, %r39, 0;
	@%p15 bra 	$L__BB2_30;
	and.b32  	%r45, %r37, 7;
	setp.lt.u32 	%p16, %r39, 8;
	@%p16 bra 	$L__BB2_24;
	mul.wide.u32 	%rd106, %r453, 4;
	add.s64 	%rd107, %rd3, %rd106;
	ld.local.u32 	%r234, [%rd107+4];
	add.s64 	%rd108, %rd1, %rd106;
	ld.global.u32 	%r235, [%rd108+4];
	mul.lo.s32 	%r236, %r235, %r234;
	st.local.u32 	[%rd107], %r236;
	add.s32 	%r237, %r453, -1;
	ld.global.u32 	%r238, [%rd108];
	mul.lo.s32 	%r239, %r238, %r236;
	mul.wide.u32 	%rd109, %r237, 4;
	add.s64 	%rd110, %rd3, %rd109;
	st.local.u32 	[%rd110], %r239;
	add.s32 	%r240, %r453, -2;
	add.s64 	%rd111, %rd1, %rd109;
	ld.global.u32 	%r241, [%rd111];
	mul.lo.s32 	%r242, %r241, %r239;
	mul.wide.u32 	%rd112, %r240, 4;
	add.s64 	%rd113, %rd3, %rd112;
	st.local.u32 	[%rd113], %r242;
	add.s32 	%r243, %r453, -3;
	add.s64 	%rd114, %rd1, %rd112;
	ld.global.u32 	%r244, [%rd114];
	mul.lo.s32 	%r245, %r244, %r242;
	mul.wide.u32 	%rd115, %r243, 4;
	add.s64 	%rd116, %rd3, %rd115;
	st.local.u32 	[%rd116], %r245;
	add.s32 	%r246, %r453, -4;
	add.s64 	%rd117, %rd1, %rd115;
	ld.global.u32 	%r247, [%rd117];
	mul.lo.s32 	%r248, %r247, %r245;
	mul.wide.u32 	%rd118, %r246, 4;
	add.s64 	%rd119, %rd3, %rd118;
	st.local.u32 	[%rd119], %r248;
	add.s32 	%r249, %r453, -5;
	add.s64 	%rd120, %rd1, %rd118;
	ld.global.u32 	%r250, [%rd120];
	mul.lo.s32 	%r251, %r250, %r248;
	mul.wide.u32 	%rd121, %r249, 4;
	add.s64 	%rd122, %rd3, %rd121;
	st.local.u32 	[%rd122], %r251;
	add.s32 	%r252, %r453, -6;
	add.s64 	%rd123, %rd1, %rd121;
	ld.global.u32 	%r253, [%rd123];
	mul.lo.s32 	%r254, %r253, %r251;
	mul.wide.u32 	%rd124, %r252, 4;
	add.s64 	%rd125, %rd3, %rd124;
	st.local.u32 	[%rd125], %r254;
	add.s32 	%r255, %r453, -7;
	add.s64 	%rd126, %rd1, %rd124;
	ld.global.u32 	%r256, [%rd126];
	mul.lo.s32 	%r257, %r256, %r254;
	mul.wide.u32 	%rd127, %r255, 4;
	add.s64 	%rd128, %rd3, %rd127;
	st.local.u32 	[%rd128], %r257;
	add.s32 	%r453, %r453, -8;
$L__BB2_24:
	setp.eq.s32 	%p17, %r45, 0;
	@%p17 bra 	$L__BB2_30;
	and.b32  	%r48, %r37, 3;
	setp.lt.u32 	%p18, %r45, 4;
	@%p18 bra 	$L__BB2_27;
	mul.wide.u32 	%rd129, %r453, 4;
	add.s64 	%rd130, %rd3, %rd129;
	ld.local.u32 	%r258, [%rd130+4];
	add.s64 	%rd131, %rd1, %rd129;
	ld.global.u32 	%r259, [%rd131+4];
	mul.lo.s32 	%r260, %r259, %r258;
	st.local.u32 	[%rd130], %r260;
	add.s32 	%r261, %r453, -1;
	ld.global.u32 	%r262, [%rd131];
	mul.lo.s32 	%r263, %r262, %r260;
	mul.wide.u32 	%rd132, %r261, 4;
	add.s64 	%rd133, %rd3, %rd132;
	st.local.u32 	[%rd133], %r263;
	add.s32 	%r264, %r453, -2;
	add.s64 	%rd134, %rd1, %rd132;
	ld.global.u32 	%r265, [%rd134];
	mul.lo.s32 	%r266, %r265, %r263;
	mul.wide.u32 	%rd135, %r264, 4;
	add.s64 	%rd136, %rd3, %rd135;
	st.local.u32 	[%rd136], %r266;
	add.s32 	%r267, %r453, -3;
	add.s64 	%rd137, %rd1, %rd135;
	ld.global.u32 	%r268, [%rd137];
	mul.lo.s32 	%r269, %r268, %r266;
	mul.wide.u32 	%rd138, %r267, 4;
	add.s64 	%rd139, %rd3, %rd138;
	st.local.u32 	[%rd139], %r269;
	add.s32 	%r453, %r453, -4;
$L__BB2_27:
	setp.eq.s32 	%p19, %r48, 0;
	@%p19 bra 	$L__BB2_30;
	neg.s32 	%r455, %r48;
$L__BB2_29:
	.pragma "nounroll";
	mul.wide.u32 	%rd140, %r453, 4;
	add.s64 	%rd141, %rd3, %rd140;
	ld.local.u32 	%r270, [%rd141+4];
	add.s64 	%rd142, %rd1, %rd140;
	ld.global.u32 	%r271, [%rd142+4];
	mul.lo.s32 	%r272, %r271, %r270;
	st.local.u32 	[%rd141], %r272;
	add.s32 	%r453, %r453, -1;
	add.s32 	%r455, %r455, 1;
	setp.ne.s32 	%p20, %r455, 0;
	@%p20 bra 	$L__BB2_29;
$L__BB2_30:
	setp.lt.s32 	%p21, %r88, 1;
	mov.f32 	%f73, 0f00000000;
	@%p21 bra 	$L__BB2_50;
	and.b32  	%r56, %r88, 7;
	setp.lt.u32 	%p22, %r88, 8;
	mov.b32 	%r460, 0;
	mov.u32 	%r467, %r1;
	@%p22 bra 	$L__BB2_34;
	and.b32  	%r460, %r88, 2147483640;
	neg.s32 	%r466, %r460;
	add.s64 	%rd199, %rd4, 16;
	add.s64 	%rd198, %rd3, 16;
	mov.u32 	%r467, %r1;
$L__BB2_33:
	.pragma "nounroll";
	ld.local.v4.u32 	{%r274, %r275, %r276, %r277}, [%rd198+-16];
	div.s32 	%r278, %r467, %r274;
	mul.lo.s32 	%r279, %r278, %r274;
	sub.s32 	%r280, %r467, %r279;
	div.s32 	%r281, %r280, %r275;
	mul.lo.s32 	%r282, %r281, %r275;
	sub.s32 	%r283, %r280, %r282;
	div.s32 	%r284, %r283, %r276;
	mul.lo.s32 	%r285, %r284, %r276;
	sub.s32 	%r286, %r283, %r285;
	div.s32 	%r287, %r286, %r277;
	st.local.v4.u32 	[%rd199+-16], {%r278, %r281, %r284, %r287};
	mul.lo.s32 	%r288, %r287, %r277;
	sub.s32 	%r289, %r286, %r288;
	ld.local.v4.u32 	{%r290, %r291, %r292, %r293}, [%rd198];
	div.s32 	%r294, %r289, %r290;
	mul.lo.s32 	%r295, %r294, %r290;
	sub.s32 	%r296, %r289, %r295;
	div.s32 	%r297, %r296, %r291;
	mul.lo.s32 	%r298, %r297, %r291;
	sub.s32 	%r299, %r296, %r298;
	div.s32 	%r300, %r299, %r292;
	mul.lo.s32 	%r301, %r300, %r292;
	sub.s32 	%r302, %r299, %r301;
	div.s32 	%r303, %r302, %r293;
	st.local.v4.u32 	[%rd199], {%r294, %r297, %r300, %r303};
	mul.lo.s32 	%r304, %r303, %r293;
	sub.s32 	%r467, %r302, %r304;
	add.s32 	%r466, %r466, 8;
	add.s64 	%rd199, %rd199, 32;
	add.s64 	%rd198, %rd198, 32;
	setp.eq.s32 	%p23, %r466, 0;
	@%p23 bra 	$L__BB2_34;
	bra.uni 	$L__BB2_33;
$L__BB2_34:
	setp.eq.s32 	%p24, %r56, 0;
	@%p24 bra 	$L__BB2_42;
	and.b32  	%r67, %r88, 3;
	setp.lt.u32 	%p25, %r56, 4;
	@%p25 bra 	$L__BB2_37;
	mul.wide.u32 	%rd143, %r460, 4;
	add.s64 	%rd144, %rd3, %rd143;
	ld.local.u32 	%r305, [%rd144];
	div.s32 	%r306, %r467, %r305;
	add.s64 	%rd145, %rd4, %rd143;
	st.local.u32 	[%rd145], %r306;
	mul.lo.s32 	%r307, %r306, %r305;
	sub.s32 	%r308, %r467, %r307;
	ld.local.u32 	%r309, [%rd144+4];
	div.s32 	%r310, %r308, %r309;
	st.local.u32 	[%rd145+4], %r310;
	mul.lo.s32 	%r311, %r310, %r309;
	sub.s32 	%r312, %r308, %r311;
	ld.local.u32 	%r313, [%rd144+8];
	div.s32 	%r314, %r312, %r313;
	st.local.u32 	[%rd145+8], %r314;
	mul.lo.s32 	%r315, %r314, %r313;
	sub.s32 	%r316, %r312, %r315;
	ld.local.u32 	%r317, [%rd144+12];
	div.s32 	%r318, %r316, %r317;
	st.local.u32 	[%rd145+12], %r318;
	mul.lo.s32 	%r319, %r318, %r317;
	sub.s32 	%r467, %r316, %r319;
	add.s32 	%r460, %r460, 4;
$L__BB2_37:
	setp.eq.s32 	%p26, %r67, 0;
	@%p26 bra 	$L__BB2_42;
	setp.eq.s32 	%p27, %r67, 1;
	@%p27 bra 	$L__BB2_40;
	mul.wide.u32 	%rd146, %r460, 4;
	add.s64 	%rd147, %rd3, %rd146;
	ld.local.u32 	%r320, [%rd147];
	div.s32 	%r321, %r467, %r320;
	add.s64 	%rd148, %rd4, %rd146;
	st.local.u32 	[%rd148], %r321;
	mul.lo.s32 	%r322, %r321, %r320;
	sub.s32 	%r323, %r467, %r322;
	ld.local.u32 	%r324, [%rd147+4];
	div.s32 	%r325, %r323, %r324;
	st.local.u32 	[%rd148+4], %r325;
	mul.lo.s32 	%r326, %r325, %r324;
	sub.s32 	%r467, %r323, %r326;
	add.s32 	%r460, %r460, 2;
$L__BB2_40:
	and.b32  	%r327, %r88, 1;
	setp.eq.b32 	%p28, %r327, 1;
	not.pred 	%p29, %p28;
	@%p29 bra 	$L__BB2_42;
	mul.wide.u32 	%rd149, %r460, 4;
	add.s64 	%rd150, %rd3, %rd149;
	ld.local.u32 	%r328, [%rd150];
	div.s32 	%r329, %r467, %r328;
	add.s64 	%rd151, %rd4, %rd149;
	st.local.u32 	[%rd151], %r329;
$L__BB2_42:
	setp.lt.u32 	%p30, %r88, 4;
	mov.f32 	%f73, 0f00000000;
	mov.b32 	%r469, 0;
	@%p30 bra 	$L__BB2_45;
	and.b32  	%r469, %r88, 2147483644;
	neg.s32 	%r468, %r469;
	add.s64 	%rd201, %rd1, 8;
	mov.f32 	%f73, 0f00000000;
	mov.u64 	%rd200, %rd4;
	mov.u64 	%rd202, %rd3;
$L__BB2_44:
	.pragma "nounroll";
	ld.local.v4.u32 	{%r332, %r333, %r334, %r335}, [%rd200];
	add.s32 	%r336, %r332, 1;
	ld.global.u32 	%r337, [%rd201+-8];
	rem.s32 	%r338, %r336, %r337;
	sub.s32 	%r339, %r338, %r332;
	ld.local.v4.u32 	{%r340, %r341, %r342, %r343}, [%rd202];
	mad.lo.s32 	%r344, %r339, %r340, %r1;
	mul.wide.s32 	%rd152, %r344, 4;
	add.s64 	%rd153, %rd2, %rd152;
	ld.global.f32 	%f22, [%rd153];
	fma.rn.f32 	%f23, %f16, %f22, %f73;
	add.s32 	%r345, %r332, %r337;
	add.s32 	%r346, %r345, -1;
	rem.s32 	%r347, %r346, %r337;
	sub.s32 	%r348, %r347, %r332;
	mad.lo.s32 	%r349, %r348, %r340, %r1;
	mul.wide.s32 	%rd154, %r349, 4;
	add.s64 	%rd155, %rd2, %rd154;
	ld.global.f32 	%f24, [%rd155];
	fma.rn.f32 	%f25, %f16, %f24, %f23;
	add.s32 	%r350, %r333, 1;
	ld.global.u32 	%r351, [%rd201+-4];
	rem.s32 	%r352, %r350, %r351;
	sub.s32 	%r353, %r352, %r333;
	mad.lo.s32 	%r354, %r353, %r341, %r1;
	mul.wide.s32 	%rd156, %r354, 4;
	add.s64 	%rd157, %rd2, %rd156;
	ld.global.f32 	%f26, [%rd157];
	fma.rn.f32 	%f27, %f16, %f26, %f25;
	add.s32 	%r355, %r333, %r351;
	add.s32 	%r356, %r355, -1;
	rem.s32 	%r357, %r356, %r351;
	sub.s32 	%r358, %r357, %r333;
	mad.lo.s32 	%r359, %r358, %r341, %r1;
	mul.wide.s32 	%rd158, %r359, 4;
	add.s64 	%rd159, %rd2, %rd158;
	ld.global.f32 	%f28, [%rd159];
	fma.rn.f32 	%f29, %f16, %f28, %f27;
	add.s32 	%r360, %r334, 1;
	ld.global.u32 	%r361, [%rd201];
	rem.s32 	%r362, %r360, %r361;
	sub.s32 	%r363, %r362, %r334;
	mad.lo.s32 	%r364, %r363, %r342, %r1;
	mul.wide.s32 	%rd160, %r364, 4;
	add.s64 	%rd161, %rd2, %rd160;
	ld.global.f32 	%f30, [%rd161];
	fma.rn.f32 	%f31, %f16, %f30, %f29;
	add.s32 	%r365, %r334, %r361;
	add.s32 	%r366, %r365, -1;
	rem.s32 	%r367, %r366, %r361;
	sub.s32 	%r368, %r367, %r334;
	mad.lo.s32 	%r369, %r368, %r342, %r1;
	mul.wide.s32 	%rd162, %r369, 4;
	add.s64 	%rd163, %rd2, %rd162;
	ld.global.f32 	%f32, [%rd163];
	fma.rn.f32 	%f33, %f16, %f32, %f31;
	add.s32 	%r370, %r335, 1;
	ld.global.u32 	%r371, [%rd201+4];
	rem.s32 	%r372, %r370, %r371;
	sub.s32 	%r373, %r372, %r335;
	mad.lo.s32 	%r374, %r373, %r343, %r1;
	mul.wide.s32 	%rd164, %r374, 4;
	add.s64 	%rd165, %rd2, %rd164;
	ld.global.f32 	%f34, [%rd165];
	fma.rn.f32 	%f35, %f16, %f34, %f33;
	add.s32 	%r375, %r335, %r371;
	add.s32 	%r376, %r375, -1;
	rem.s32 	%r377, %r376, %r371;
	sub.s32 	%r378, %r377, %r335;
	mad.lo.s32 	%r379, %r378, %r343, %r1;
	mul.wide.s32 	%rd166, %r379, 4;
	add.s64 	%rd167, %rd2, %rd166;
	ld.global.f32 	%f36, [%rd167];
	fma.rn.f32 	%f73, %f16, %f36, %f35;
	add.s32 	%r468, %r468, 4;
	add.s64 	%rd202, %rd202, 16;
	add.s64 	%rd201, %rd201, 16;
	add.s64 	%rd200, %rd200, 16;
	setp.ne.s32 	%p31, %r468, 0;
	@%p31 bra 	$L__BB2_44;
$L__BB2_45:
	and.b32  	%r85, %r88, 3;
	setp.eq.s32 	%p32, %r85, 0;
	@%p32 bra 	$L__BB2_50;
	setp.eq.s32 	%p33, %r85, 1;
	@%p33 bra 	$L__BB2_48;
	mul.wide.u32 	%rd168, %r469, 4;
	add.s64 	%rd169, %rd4, %rd168;
	ld.local.u32 	%r380, [%rd169];
	add.s32 	%r381, %r380, 1;
	add.s64 	%rd170, %rd1, %rd168;
	ld.global.u32 	%r382, [%rd170];
	rem.s32 	%r383, %r381, %r382;
	sub.s32 	%r384, %r383, %r380;
	add.s64 	%rd171, %rd3, %rd168;
	ld.local.u32 	%r385, [%rd171];
	mad.lo.s32 	%r386, %r384, %r385, %r1;
	mul.wide.s32 	%rd172, %r386, 4;
	add.s64 	%rd173, %rd2, %rd172;
	ld.global.f32 	%f38, [%rd173];
	fma.rn.f32 	%f39, %f16, %f38, %f73;
	add.s32 	%r387, %r380, %r382;
	add.s32 	%r388, %r387, -1;
	rem.s32 	%r389, %r388, %r382;
	sub.s32 	%r390, %r389, %r380;
	mad.lo.s32 	%r391, %r390, %r385, %r1;
	mul.wide.s32 	%rd174, %r391, 4;
	add.s64 	%rd175, %rd2, %rd174;
	ld.global.f32 	%f40, [%rd175];
	fma.rn.f32 	%f41, %f16, %f40, %f39;
	ld.local.u32 	%r392, [%rd169+4];
	add.s32 	%r393, %r392, 1;
	ld.global.u32 	%r394, [%rd170+4];
	rem.s32 	%r395, %r393, %r394;
	sub.s32 	%r396, %r395, %r392;
	ld.local.u32 	%r397, [%rd171+4];
	mad.lo.s32 	%r398, %r396, %r397, %r1;
	mul.wide.s32 	%rd176, %r398, 4;
	add.s64 	%rd177, %rd2, %rd176;
	ld.global.f32 	%f42, [%rd177];
	fma.rn.f32 	%f43, %f16, %f42, %f41;
	add.s32 	%r399, %r392, %r394;
	add.s32 	%r400, %r399, -1;
	rem.s32 	%r401, %r400, %r394;
	sub.s32 	%r402, %r401, %r392;
	mad.lo.s32 	%r403, %r402, %r397, %r1;
	mul.wide.s32 	%rd178, %r403, 4;
	add.s64 	%rd179, %rd2, %rd178;
	ld.global.f32 	%f44, [%rd179];
	fma.rn.f32 	%f73, %f16, %f44, %f43;
	add.s32 	%r469, %r469, 2;
$L__BB2_48:
	and.b32  	%r404, %r88, 1;
	setp.eq.b32 	%p34, %r404, 1;
	not.pred 	%p35, %p34;
	@%p35 bra 	$L__BB2_50;
	mul.wide.u32 	%rd180, %r469, 4;
	add.s64 	%rd181, %rd4, %rd180;
	ld.local.u32 	%r405, [%rd181];
	add.s32 	%r406, %r405, 1;
	add.s64 	%rd182, %rd1, %rd180;
	ld.global.u32 	%r407, [%rd182];
	rem.s32 	%r408, %r406, %r407;
	sub.s32 	%r409, %r408, %r405;
	add.s64 	%rd183, %rd3, %rd180;
	ld.local.u32 	%r410, [%rd183];
	mad.lo.s32 	%r411, %r409, %r410, %r1;
	mul.wide.s32 	%rd184, %r411, 4;
	add.s64 	%rd185, %rd2, %rd184;
	ld.global.f32 	%f45, [%rd185];
	fma.rn.f32 	%f46, %f16, %f45, %f73;
	add.s32 	%r412, %r405, %r407;
	add.s32 	%r413, %r412, -1;
	rem.s32 	%r414, %r413, %r407;
	sub.s32 	%r415, %r414, %r405;
	mad.lo.s32 	%r416, %r415, %r410, %r1;
	mul.wide.s32 	%rd186, %r416, 4;
	add.s64 	%rd187, %rd2, %rd186;
	ld.global.f32 	%f47, [%rd187];
	fma.rn.f32 	%f73, %f16, %f47, %f46;
$L__BB2_50:
	ld.param.u64 	%rd195, [_Z22metropolis_step_kernelPfS_P17curandStateXORWOWPiiffii_param_1];
	setp.eq.s64 	%p36, %rd195, 0;
	@%p36 bra 	$L__BB2_52;
	ld.param.u64 	%rd196, [_Z22metropolis_step_kernelPfS_P17curandStateXORWOWPiiffii_param_1];
	cvta.to.global.u64 	%rd188, %rd196;
	mul.wide.s32 	%rd189, %r1, 4;
	add.s64 	%rd190, %rd188, %rd189;
	ld.global.f32 	%f48, [%rd190];
	add.f32 	%f73, %f73, %f48;
$L__BB2_52:
	mul.wide.s32 	%rd191, %r1, 4;
	add.s64 	%rd18, %rd2, %rd191;
	ld.global.f32 	%f75, [%rd18];
	add.f32 	%f49, %f75, %f75;
	mul.f32 	%f13, %f73, %f49;
	setp.lt.f32 	%p37, %f13, 0f00000000;
	@%p37 bra 	$L__BB2_55;
	ld.param.f32 	%f67, [_Z22metropolis_step_kernelPfS_P17curandStateXORWOWPiiffii_param_6];
	ld.param.u64 	%rd197, [_Z22metropolis_step_kernelPfS_P17curandStateXORWOWPiiffii_param_2];
	neg.f32 	%f50, %f13;
	div.rn.f32 	%f51, %f50, %f67;
	fma.rn.f32 	%f52, %f51, 0f3BBB989D, 0f3F000000;
	cvt.sat.f32.f32 	%f53, %f52;
	mov.f32 	%f54, 0f4B400001;
	mov.f32 	%f55, 0f437C0000;
	fma.rm.f32 	%f56, %f53, %f55, %f54;
	add.f32 	%f57, %f56, 0fCB40007F;
	neg.f32 	%f58, %f57;
	fma.rn.f32 	%f59, %f51, 0f3FB8AA3B, %f58;
	fma.rn.f32 	%f60, %f51, 0f32A57060, %f59;
	mov.b32 	%r417, %f56;
	shl.b32 	%r418, %r417, 23;
	mov.b32 	%f61, %r418;
	ex2.approx.ftz.f32 	%f62, %f60;
	mul.f32 	%f63, %f62, %f61;
	cvta.to.global.u64 	%rd192, %rd197;
	mul.wide.s32 	%rd193, %r1, 48;
	add.s64 	%rd194, %rd192, %rd193;
	ld.global.v2.u32 	{%r419, %r420}, [%rd194];
	shr.u32 	%r421, %r420, 2;
	xor.b32  	%r422, %r421, %r420;
	ld.global.v2.u32 	{%r423, %r424}, [%rd194+8];
	ld.global.v2.u32 	{%r425, %r426}, [%rd194+16];
	st.global.v2.u32 	[%rd194+8], {%r424, %r425};
	shl.b32 	%r427, %r426, 4;
	shl.b32 	%r428, %r422, 1;
	xor.b32  	%r429, %r428, %r427;
	xor.b32  	%r430, %r429, %r422;
	xor.b32  	%r431, %r430, %r426;
	st.global.v2.u32 	[%rd194+16], {%r426, %r431};
	add.s32 	%r432, %r419, 362437;
	st.global.v2.u32 	[%rd194], {%r432, %r423};
	add.s32 	%r433, %r431, %r432;
	cvt.rn.f32.u32 	%f64, %r433;
	fma.rn.f32 	%f65, %f64, 0f2F800000, 0f2F000000;
	setp.geu.f32 	%p38, %f65, %f63;
	@%p38 bra 	$L__BB2_56;
	ld.global.f32 	%f75, [%rd18];
$L__BB2_55:
	neg.f32 	%f66, %f75;
	st.global.f32 	[%rd18], %f66;
$L__BB2_56:
	ret;

}
	// .globl	_Z21compute_energy_kernelPfS_PiifS_i
.visible .entry _Z21compute_energy_kernelPfS_PiifS_i(
	.param .u64 .ptr .align 1 _Z21compute_energy_kernelPfS_PiifS_i_param_0,
	.param .u64 .ptr .align 1 _Z21compute_energy_kernelPfS_PiifS_i_param_1,
	.param .u64 .ptr .align 1 _Z21compute_energy_kernelPfS_PiifS_i_param_2,
	.param .u32 _Z21compute_energy_kernelPfS_PiifS_i_param_3,
	.param .f32 _Z21compute_energy_kernelPfS_PiifS_i_param_4,
	.param .u64 .ptr .align 1 _Z21compute_energy_kernelPfS_PiifS_i_param_5,
	.param .u32 _Z21compute_energy_kernelPfS_PiifS_i_param_6
)
{
	.local .align 16 .b8 	__local_depot3[64];
	.reg .b64 	%SP;
	.reg .b64 	%SPL;
	.reg .pred 	%p<33>;
	.reg .b32 	%r<341>;
	.reg .b32 	%f<70>;
	.reg .b64 	%rd<179>;
	// demoted variable
	.shared .align 4 .b8 _ZZ21compute_energy_kernelPfS_PiifS_iE13shared_energy[1024];
	mov.u64 	%SPL, __local_depot3;
	ld.param.u64 	%rd20, [_Z21compute_energy_kernelPfS_PiifS_i_param_0];
	ld.param.u64 	%rd23, [_Z21compute_energy_kernelPfS_PiifS_i_param_2];
	ld.param.u32 	%r60, [_Z21compute_energy_kernelPfS_PiifS_i_param_3];
	ld.param.u32 	%r61, [_Z21compute_energy_kernelPfS_PiifS_i_param_6];
	cvta.to.global.u64 	%rd1, %rd23;
	add.u64 	%rd2, %SPL, 0;
	add.u64 	%rd3, %SPL, 32;
	mov.u32 	%r62, %ctaid.x;
	mov.u32 	%r340, %ntid.x;
	mov.u32 	%r2, %tid.x;
	mad.lo.s32 	%r3, %r62, %r340, %r2;
	setp.ge.s32 	%p1, %r3, %r61;
	mov.f32 	%f68, 0f00000000;
	@%p1 bra 	$L__BB3_40;
	add.s32 	%r4, %r60, -1;
	mul.wide.s32 	%rd26, %r60, 4;
	add.s64 	%rd27, %rd2, %rd26;
	mov.b32 	%r63, 1;
	st.local.u32 	[%rd27+-4], %r63;
	setp.lt.s32 	%p2, %r60, 2;
	@%p2 bra 	$L__BB3_15;
	add.s32 	%r321, %r60, -2;
	and.b32  	%r6, %r4, 15;
	setp.lt.u32 	%p3, %r321, 15;
	@%p3 bra 	$L__BB3_6;
	mul.wide.u32 	%rd28, %r4, 4;
	add.s64 	%rd29, %rd2, %rd28;
	ld.local.u32 	%r327, [%rd29];
	add.s32 	%r326, %r60, -8;
	and.b32  	%r64, %r4, -16;
	neg.s32 	%r325, %r64;
$L__BB3_4:
	.pragma "nounroll";
	add.s32 	%r65, %r326, 6;
	mul.wide.u32 	%rd30, %r65, 4;
	add.s64 	%rd31, %rd1, %rd30;
	ld.global.u32 	%r66, [%rd31+4];
	mul.lo.s32 	%r67, %r66, %r327;
	add.s64 	%rd32, %rd2, %rd30;
	st.local.u32 	[%rd32], %r67;
	add.s32 	%r68, %r326, 5;
	ld.global.u32 	%r69, [%rd31];
	mul.lo.s32 	%r70, %r69, %r67;
	mul.wide.u32 	%rd33, %r68, 4;
	add.s64 	%rd34, %rd2, %rd33;
	st.local.u32 	[%rd34], %r70;
	add.s32 	%r71, %r326, 4;
	add.s64 	%rd35, %rd1, %rd33;
	ld.global.u32 	%r72, [%rd35];
	mul.lo.s32 	%r73, %r72, %r70;
	mul.wide.u32 	%rd36, %r71, 4;
	add.s64 	%rd37, %rd2, %rd36;
	st.local.u32 	[%rd37], %r73;
	add.s32 	%r74, %r326, 3;
	add.s64 	%rd38, %rd1, %rd36;
	ld.global.u32 	%r75, [%rd38];
	mul.lo.s32 	%r76, %r75, %r73;
	mul.wide.u32 	%rd39, %r74, 4;
	add.s64 	%rd40, %rd2, %rd39;
	st.local.u32 	[%rd40], %r76;
	add.s32 	%r77, %r326, 2;
	add.s64 	%rd41, %rd1, %rd39;
	ld.global.u32 	%r78, [%rd41];
	mul.lo.s32 	%r79, %r78, %r76;
	mul.wide.u32 	%rd42, %r77, 4;
	add.s64 	%rd43, %rd2, %rd42;
	st.local.u32 	[%rd43], %r79;
	add.s32 	%r80, %r326, 1;
	add.s64 	%rd44, %rd1, %rd42;
	ld.global.u32 	%r81, [%rd44];
	mul.lo.s32 	%r82, %r81, %r79;
	mul.wide.u32 	%rd45, %r80, 4;
	add.s64 	%rd46, %rd2, %rd45;
	st.local.u32 	[%rd46], %r82;
	add.s32 	%r83, %r326, -9;
	add.s64 	%rd47, %rd1, %rd45;
	ld.global.u32 	%r84, [%rd47];
	mul.lo.s32 	%r85, %r84, %r82;
	mul.wide.u32 	%rd48, %r326, 4;
	add.s64 	%rd49, %rd2, %rd48;
	st.local.u32 	[%rd49], %r85;
	add.s32 	%r86, %r326, -1;
	add.s64 	%rd50, %rd1, %rd48;
	ld.global.u32 	%r87, [%rd50];
	mul.lo.s32 	%r88, %r87, %r85;
	mul.wide.u32 	%rd51, %r86, 4;
	add.s64 	%rd52, %rd2, %rd51;
	st.local.u32 	[%rd52], %r88;
	add.s32 	%r89, %r326, -2;
	add.s64 	%rd53, %rd1, %rd51;
	ld.global.u32 	%r90, [%rd53];
	mul.lo.s32 	%r91, %r90, %r88;
	mul.wide.u32 	%rd54, %r89, 4;
	add.s64 	%rd55, %rd2, %rd54;
	st.local.u32 	[%rd55], %r91;
	add.s32 	%r92, %r326, -3;
	add.s64 	%rd56, %rd1, %rd54;
	ld.global.u32 	%r93, [%rd56];
	mul.lo.s32 	%r94, %r93, %r91;
	mul.wide.u32 	%rd57, %r92, 4;
	add.s64 	%rd58, %rd2, %rd57;
	st.local.u32 	[%rd58], %r94;
	add.s32 	%r95, %r326, -4;
	add.s64 	%rd59, %rd1, %rd57;
	ld.global.u32 	%r96, [%rd59];
	mul.lo.s32 	%r97, %r96, %r94;
	mul.wide.u32 	%rd60, %r95, 4;
	add.s64 	%rd61, %rd2, %rd60;
	st.local.u32 	[%rd61], %r97;
	add.s32 	%r98, %r326, -5;
	add.s64 	%rd62, %rd1, %rd60;
	ld.global.u32 	%r99, [%rd62];
	mul.lo.s32 	%r100, %r99, %r97;
	mul.wide.u32 	%rd63, %r98, 4;
	add.s64 	%rd64, %rd2, %rd63;
	st.local.u32 	[%rd64], %r100;
	add.s32 	%r101, %r326, -6;
	add.s64 	%rd65, %rd1, %rd63;
	ld.global.u32 	%r102, [%rd65];
	mul.lo.s32 	%r103, %r102, %r100;
	mul.wide.u32 	%rd66, %r101, 4;
	add.s64 	%rd67, %rd2, %rd66;
	st.local.u32 	[%rd67], %r103;
	add.s32 	%r104, %r326, -7;
	add.s64 	%rd68, %rd1, %rd66;
	ld.global.u32 	%r105, [%rd68];
	mul.lo.s32 	%r106, %r105, %r103;
	mul.wide.u32 	%rd69, %r104, 4;
	add.s64 	%rd70, %rd2, %rd69;
	st.local.u32 	[%rd70], %r106;
	add.s32 	%r107, %r326, -8;
	add.s64 	%rd71, %rd1, %rd69;
	ld.global.u32 	%r108, [%rd71];
	mul.lo.s32 	%r109, %r108, %r106;
	mul.wide.u32 	%rd72, %r107, 4;
	add.s64 	%rd73, %rd2, %rd72;
	st.local.u32 	[%rd73], %r109;
	add.s64 	%rd74, %rd1, %rd72;
	ld.global.u32 	%r110, [%rd74];
	mul.lo.s32 	%r327, %r110, %r109;
	mul.wide.u32 	%rd75, %r83, 4;
	add.s64 	%rd76, %rd2, %rd75;
	st.local.u32 	[%rd76], %r327;
	add.s32 	%r326, %r326, -16;
	add.s32 	%r325, %r325, 16;
	setp.eq.s32 	%p4, %r325, 0;
	@%p4 bra 	$L__BB3_5;
	bra.uni 	$L__BB3_4;
$L__BB3_5:
	add.s32 	%r321, %r326, 6;
$L__BB3_6:
	setp.eq.s32 	%p5, %r6, 0;
	@%p5 bra 	$L__BB3_15;
	and.b32  	%r12, %r4, 7;
	setp.lt.u32 	%p6, %r6, 8;
	@%p6 bra 	$L__BB3_9;
	mul.wide.u32 	%rd77, %r321, 4;
	add.s64 	%rd78, %rd2, %rd77;
	ld.local.u32 	%r111, [%rd78+4];
	add.s64 	%rd79, %rd1, %rd77;
	ld.global.u32 	%r112, [%rd79+4];
	mul.lo.s32 	%r113, %r112, %r111;
	st.local.u32 	[%rd78], %r113;
	add.s32 	%r114, %r321, -1;
	ld.global.u32 	%r115, [%rd79];
	mul.lo.s32 	%r116, %r115, %r113;
	mul.wide.u32 	%rd80, %r114, 4;
	add.s64 	%rd81, %rd2, %rd80;
	st.local.u32 	[%rd81], %r116;
	add.s32 	%r117, %r321, -2;
	add.s64 	%rd82, %rd1, %rd80;
	ld.global.u32 	%r118, [%rd82];
	mul.lo.s32 	%r119, %r118, %r116;
	mul.wide.u32 	%rd83, %r117, 4;
	add.s64 	%rd84, %rd2, %rd83;
	st.local.u32 	[%rd84], %r119;
	add.s32 	%r120, %r321, -3;
	add.s64 	%rd85, %rd1, %rd83;
	ld.global.u32 	%r121, [%rd85];
	mul.lo.s32 	%r122, %r121, %r119;
	mul.wide.u32 	%rd86, %r120, 4;
	add.s64 	%rd87, %rd2, %rd86;
	st.local.u32 	[%rd87], %r122;
	add.s32 	%r123, %r321, -4;
	add.s64 	%rd88, %rd1, %rd86;
	ld.global.u32 	%r124, [%rd88];
	mul.lo.s32 	%r125, %r124, %r122;
	mul.wide.u32 	%rd89, %r123, 4;
	add.s64 	%rd90, %rd2, %rd89;
	st.local.u32 	[%rd90], %r125;
	add.s32 	%r126, %r321, -5;
	add.s64 	%rd91, %rd1, %rd89;
	ld.global.u32 	%r127, [%rd91];
	mul.lo.s32 	%r128, %r127, %r125;
	mul.wide.u32 	%rd92, %r126, 4;
	add.s64 	%rd93, %rd2, %rd92;
	st.local.u32 	[%rd93], %r128;
	add.s32 	%r129, %r321, -6;
	add.s64 	%rd94, %rd1, %rd92;
	ld.global.u32 	%r130, [%rd94];
	mul.lo.s32 	%r131, %r130, %r128;
	mul.wide.u32 	%rd95, %r129, 4;
	add.s64 	%rd96, %rd2, %rd95;
	st.local.u32 	[%rd96], %r131;
	add.s32 	%r132, %r321, -7;
	add.s64 	%rd97, %rd1, %rd95;
	ld.global.u32 	%r133, [%rd97];
	mul.lo.s32 	%r134, %r133, %r131;
	mul.wide.u32 	%rd98, %r132, 4;
	add.s64 	%rd99, %rd2, %rd98;
	st.local.u32 	[%rd99], %r134;
	add.s32 	%r321, %r321, -8;
$L__BB3_9:
	setp.eq.s32 	%p7, %r12, 0;
	@%p7 bra 	$L__BB3_15;
	and.b32  	%r15, %r4, 3;
	setp.lt.u32 	%p8, %r12, 4;
	@%p8 bra 	$L__BB3_12;
	mul.wide.u32 	%rd100, %r321, 4;
	add.s64 	%rd101, %rd2, %rd100;
	ld.local.u32 	%r135, [%rd101+4];
	add.s64 	%rd102, %rd1, %rd100;
	ld.global.u32 	%r136, [%rd102+4];
	mul.lo.s32 	%r137, %r136, %r135;
	st.local.u32 	[%rd101], %r137;
	add.s32 	%r138, %r321, -1;
	ld.global.u32 	%r139, [%rd102];
	mul.lo.s32 	%r140, %r139, %r137;
	mul.wide.u32 	%rd103, %r138, 4;
	add.s64 	%rd104, %rd2, %rd103;
	st.local.u32 	[%rd104], %r140;
	add.s32 	%r141, %r321, -2;
	add.s64 	%rd105, %rd1, %rd103;
	ld.global.u32 	%r142, [%rd105];
	mul.lo.s32 	%r143, %r142, %r140;
	mul.wide.u32 	%rd106, %r141, 4;
	add.s64 	%rd107, %rd2, %rd106;
	st.local.u32 	[%rd107], %r143;
	add.s32 	%r144, %r321, -3;
	add.s64 	%rd108, %rd1, %rd106;
	ld.global.u32 	%r145, [%rd108];
	mul.lo.s32 	%r146, %r145, %r143;
	mul.wide.u32 	%rd109, %r144, 4;
	add.s64 	%rd110, %rd2, %rd109;
	st.local.u32 	[%rd110], %r146;
	add.s32 	%r321, %r321, -4;
$L__BB3_12:
	setp.eq.s32 	%p9, %r15, 0;
	@%p9 bra 	$L__BB3_15;
	neg.s32 	%r323, %r15;
$L__BB3_14:
	.pragma "nounroll";
	mul.wide.u32 	%rd111, %r321, 4;
	add.s64 	%rd112, %rd2, %rd111;
	ld.local.u32 	%r147, [%rd112+4];
	add.s64 	%rd113, %rd1, %rd111;
	ld.global.u32 	%r148, [%rd113+4];
	mul.lo.s32 	%r149, %r148, %r147;
	st.local.u32 	[%rd112], %r149;
	add.s32 	%r321, %r321, -1;
	add.s32 	%r323, %r323, 1;
	setp.ne.s32 	%p10, %r323, 0;
	@%p10 bra 	$L__BB3_14;
$L__BB3_15:
	setp.lt.s32 	%p11, %r60, 1;
	cvta.to.global.u64 	%rd114, %rd20;
	mul.wide.s32 	%rd115, %r3, 4;
	add.s64 	%rd4, %rd114, %rd115;
	mov.f32 	%f68, 0f00000000;
	@%p11 bra 	$L__BB3_38;
	and.b32  	%r23, %r60, 7;
	setp.lt.u32 	%p12, %r60, 8;
	mov.b32 	%r328, 0;
	mov.u32 	%r335, %r3;
	@%p12 bra 	$L__BB3_19;
	and.b32  	%r328, %r60, 2147483640;
	neg.s32 	%r334, %r328;
	add.s64 	%rd175, %rd3, 16;
	add.s64 	%rd174, %rd2, 16;
	mov.u32 	%r335, %r3;
$L__BB3_18:
	.pragma "nounroll";
	ld.local.v4.u32 	{%r152, %r153, %r154, %r155}, [%rd174+-16];
	div.s32 	%r156, %r335, %r152;
	mul.lo.s32 	%r157, %r156, %r152;
	sub.s32 	%r158, %r335, %r157;
	div.s32 	%r159, %r158, %r153;
	mul.lo.s32 	%r160, %r159, %r153;
	sub.s32 	%r161, %r158, %r160;
	div.s32 	%r162, %r161, %r154;
	mul.lo.s32 	%r163, %r162, %r154;
	sub.s32 	%r164, %r161, %r163;
	div.s32 	%r165, %r164, %r155;
	st.local.v4.u32 	[%rd175+-16], {%r156, %r159, %r162, %r165};
	mul.lo.s32 	%r166, %r165, %r155;
	sub.s32 	%r167, %r164, %r166;
	ld.local.v4.u32 	{%r168, %r169, %r170, %r171}, [%rd174];
	div.s32 	%r172, %r167, %r168;
	mul.lo.s32 	%r173, %r172, %r168;
	sub.s32 	%r174, %r167, %r173;
	div.s32 	%r175, %r174, %r169;
	mul.lo.s32 	%r176, %r175, %r169;
	sub.s32 	%r177, %r174, %r176;
	div.s32 	%r178, %r177, %r170;
	mul.lo.s32 	%r179, %r178, %r170;
	sub.s32 	%r180, %r177, %r179;
	div.s32 	%r181, %r180, %r171;
	st.local.v4.u32 	[%rd175], {%r172, %r175, %r178, %r181};
	mul.lo.s32 	%r182, %r181, %r171;
	sub.s32 	%r335, %r180, %r182;
	add.s32 	%r334, %r334, 8;
	add.s64 	%rd175, %rd175, 32;
	add.s64 	%rd174, %rd174, 32;
	setp.eq.s32 	%p13, %r334, 0;
	@%p13 bra 	$L__BB3_19;
	bra.uni 	$L__BB3_18;
$L__BB3_19:
	setp.eq.s32 	%p14, %r23, 0;
	@%p14 bra 	$L__BB3_27;
	and.b32  	%r33, %r60, 3;
	setp.lt.u32 	%p15, %r23, 4;
	@%p15 bra 	$L__BB3_22;
	mul.wide.u32 	%rd116, %r328, 4;
	add.s64 	%rd117, %rd2, %rd116;
	ld.local.u32 	%r183, [%rd117];
	div.s32 	%r184, %r335, %r183;
	add.s64 	%rd118, %rd3, %rd116;
	st.local.u32 	[%rd118], %r184;
	mul.lo.s32 	%r185, %r184, %r183;
	sub.s32 	%r186, %r335, %r185;
	ld.local.u32 	%r187, [%rd117+4];
	div.s32 	%r188, %r186, %r187;
	st.local.u32 	[%rd118+4], %r188;
	mul.lo.s32 	%r189, %r188, %r187;
	sub.s32 	%r190, %r186, %r189;
	ld.local.u32 	%r191, [%rd117+8];
	div.s32 	%r192, %r190, %r191;
	st.local.u32 	[%rd118+8], %r192;
	mul.lo.s32 	%r193, %r192, %r191;
	sub.s32 	%r194, %r190, %r193;
	ld.local.u32 	%r195, [%rd117+12];
	div.s32 	%r196, %r194, %r195;
	st.local.u32 	[%rd118+12], %r196;
	mul.lo.s32 	%r197, %r196, %r195;
	sub.s32 	%r335, %r194, %r197;
	add.s32 	%r328, %r328, 4;
$L__BB3_22:
	setp.eq.s32 	%p16, %r33, 0;
	@%p16 bra 	$L__BB3_27;
	setp.eq.s32 	%p17, %r33, 1;
	@%p17 bra 	$L__BB3_25;
	mul.wide.u32 	%rd119, %r328, 4;
	add.s64 	%rd120, %rd2, %rd119;
	ld.local.u32 	%r198, [%rd120];
	div.s32 	%r199, %r335, %r198;
	add.s64 	%rd121, %rd3, %rd119;
	st.local.u32 	[%rd121], %r199;
	mul.lo.s32 	%r200, %r199, %r198;
	sub.s32 	%r201, %r335, %r200;
	ld.local.u32 	%r202, [%rd120+4];
	div.s32 	%r203, %r201, %r202;
	st.local.u32 	[%rd121+4], %r203;
	mul.lo.s32 	%r204, %r203, %r202;
	sub.s32 	%r335, %r201, %r204;
	add.s32 	%r328, %r328, 2;
$L__BB3_25:
	and.b32  	%r205, %r60, 1;
	setp.eq.b32 	%p18, %r205, 1;
	not.pred 	%p19, %p18;
	@%p19 bra 	$L__BB3_27;
	mul.wide.u32 	%rd122, %r328, 4;
	add.s64 	%rd123, %rd2, %rd122;
	ld.local.u32 	%r206, [%rd123];
	div.s32 	%r207, %r335, %r206;
	add.s64 	%rd124, %rd3, %rd122;
	st.local.u32 	[%rd124], %r207;
$L__BB3_27:
	ld.param.f32 	%f60, [_Z21compute_energy_kernelPfS_PiifS_i_param_4];
	setp.lt.u32 	%p20, %r60, 8;
	neg.f32 	%f21, %f60;
	ld.global.f32 	%f22, [%rd4];
	mul.f32 	%f1, %f22, %f21;
	mov.f32 	%f68, 0f00000000;
	mov.b32 	%r337, 0;
	@%p20 bra 	$L__BB3_30;
	and.b32  	%r337, %r60, 2147483640;
	neg.s32 	%r336, %r337;
	add.s64 	%rd178, %rd3, 16;
	add.s64 	%rd177, %rd2, 16;
	add.s64 	%rd176, %rd1, 16;
	mov.f32 	%f68, 0f00000000;
$L__BB3_29:
	.pragma "nounroll";
	ld.local.v4.u32 	{%r210, %r211, %r212, %r213}, [%rd178+-16];
	add.s32 	%r214, %r210, 1;
	ld.global.u32 	%r215, [%rd176+-16];
	rem.s32 	%r216, %r214, %r215;
	sub.s32 	%r217, %r216, %r210;
	ld.local.v4.u32 	{%r218, %r219, %r220, %r221}, [%rd177+-16];
	mul.lo.s32 	%r222, %r217, %r218;
	mul.wide.s32 	%rd125, %r222, 4;
	add.s64 	%rd126, %rd4, %rd125;
	ld.global.f32 	%f24, [%rd126];
	fma.rn.f32 	%f25, %f1, %f24, %f68;
	add.s32 	%r223, %r211, 1;
	ld.global.u32 	%r224, [%rd176+-12];
	rem.s32 	%r225, %r223, %r224;
	sub.s32 	%r226, %r225, %r211;
	mul.lo.s32 	%r227, %r226, %r219;
	mul.wide.s32 	%rd127, %r227, 4;
	add.s64 	%rd128, %rd4, %rd127;
	ld.global.f32 	%f26, [%rd128];
	fma.rn.f32 	%f27, %f1, %f26, %f25;
	add.s32 	%r228, %r212, 1;
	ld.global.u32 	%r229, [%rd176+-8];
	rem.s32 	%r230, %r228, %r229;
	sub.s32 	%r231, %r230, %r212;
	mul.lo.s32 	%r232, %r231, %r220;
	mul.wide.s32 	%rd129, %r232, 4;
	add.s64 	%rd130, %rd4, %rd129;
	ld.global.f32 	%f28, [%rd130];
	fma.rn.f32 	%f29, %f1, %f28, %f27;
	add.s32 	%r233, %r213, 1;
	ld.global.u32 	%r234, [%rd176+-4];
	rem.s32 	%r235, %r233, %r234;
	sub.s32 	%r236, %r235, %r213;
	mul.lo.s32 	%r237, %r236, %r221;
	mul.wide.s32 	%rd131, %r237, 4;
	add.s64 	%rd132, %rd4, %rd131;
	ld.global.f32 	%f30, [%rd132];
	fma.rn.f32 	%f31, %f1, %f30, %f29;
	ld.local.v4.u32 	{%r238, %r239, %r240, %r241}, [%rd178];
	add.s32 	%r242, %r238, 1;
	ld.global.u32 	%r243, [%rd176];
	rem.s32 	%r244, %r242, %r243;
	sub.s32 	%r245, %r244, %r238;
	ld.local.v4.u32 	{%r246, %r247, %r248, %r249}, [%rd177];
	mul.lo.s32 	%r250, %r245, %r246;
	mul.wide.s32 	%rd133, %r250, 4;
	add.s64 	%rd134, %rd4, %rd133;
	ld.global.f32 	%f32, [%rd134];
	fma.rn.f32 	%f33, %f1, %f32, %f31;
	add.s32 	%r251, %r239, 1;
	ld.global.u32 	%r252, [%rd176+4];
	rem.s32 	%r253, %r251, %r252;
	sub.s32 	%r254, %r253, %r239;
	mul.lo.s32 	%r255, %r254, %r247;
	mul.wide.s32 	%rd135, %r255, 4;
	add.s64 	%rd136, %rd4, %rd135;
	ld.global.f32 	%f34, [%rd136];
	fma.rn.f32 	%f35, %f1, %f34, %f33;
	add.s32 	%r256, %r240, 1;
	ld.global.u32 	%r257, [%rd176+8];
	rem.s32 	%r258, %r256, %r257;
	sub.s32 	%r259, %r258, %r240;
	mul.lo.s32 	%r260, %r259, %r248;
	mul.wide.s32 	%rd137, %r260, 4;
	add.s64 	%rd138, %rd4, %rd137;
	ld.global.f32 	%f36, [%rd138];
	fma.rn.f32 	%f37, %f1, %f36, %f35;
	add.s32 	%r261, %r241, 1;
	ld.global.u32 	%r262, [%rd176+12];
	rem.s32 	%r263, %r261, %r262;
	sub.s32 	%r264, %r263, %r241;
	mul.lo.s32 	%r265, %r264, %r249;
	mul.wide.s32 	%rd139, %r265, 4;
	add.s64 	%rd140, %rd4, %rd139;
	ld.global.f32 	%f38, [%rd140];
	fma.rn.f32 	%f68, %f1, %f38, %f37;
	add.s32 	%r336, %r336, 8;
	add.s64 	%rd178, %rd178, 32;
	add.s64 	%rd177, %rd177, 32;
	add.s64 	%rd176, %rd176, 32;
	setp.ne.s32 	%p21, %r336, 0;
	@%p21 bra 	$L__BB3_29;
$L__BB3_30:
	setp.eq.s32 	%p22, %r23, 0;
	@%p22 bra 	$L__BB3_38;
	and.b32  	%r52, %r60, 3;
	setp.lt.u32 	%p23, %r23, 4;
	@%p23 bra 	$L__BB3_33;
	mul.wide.u32 	%rd141, %r337, 4;
	add.s64 	%rd142, %rd3, %rd141;
	ld.local.u32 	%r266, [%rd142];
	add.s32 	%r267, %r266, 1;
	add.s64 	%rd143, %rd1, %rd141;
	ld.global.u32 	%r268, [%rd143];
	rem.s32 	%r269, %r267, %r268;
	sub.s32 	%r270, %r269, %r266;
	add.s64 	%rd144, %rd2, %rd141;
	ld.local.u32 	%r271, [%rd144];
	mul.lo.s32 	%r272, %r270, %r271;
	mul.wide.s32 	%rd145, %r272, 4;
	add.s64 	%rd146, %rd4, %rd145;
	ld.global.f32 	%f40, [%rd146];
	fma.rn.f32 	%f41, %f1, %f40, %f68;
	ld.local.u32 	%r273, [%rd142+4];
	add.s32 	%r274, %r273, 1;
	ld.global.u32 	%r275, [%rd143+4];
	rem.s32 	%r276, %r274, %r275;
	sub.s32 	%r277, %r276, %r273;
	ld.local.u32 	%r278, [%rd144+4];
	mul.lo.s32 	%r279, %r277, %r278;
	mul.wide.s32 	%rd147, %r279, 4;
	add.s64 	%rd148, %rd4, %rd147;
	ld.global.f32 	%f42, [%rd148];
	fma.rn.f32 	%f43, %f1, %f42, %f41;
	ld.local.u32 	%r280, [%rd142+8];
	add.s32 	%r281, %r280, 1;
	ld.global.u32 	%r282, [%rd143+8];
	rem.s32 	%r283, %r281, %r282;
	sub.s32 	%r284, %r283, %r280;
	ld.local.u32 	%r285, [%rd144+8];
	mul.lo.s32 	%r286, %r284, %r285;
	mul.wide.s32 	%rd149, %r286, 4;
	add.s64 	%rd150, %rd4, %rd149;
	ld.global.f32 	%f44, [%rd150];
	fma.rn.f32 	%f45, %f1, %f44, %f43;
	ld.local.u32 	%r287, [%rd142+12];
	add.s32 	%r288, %r287, 1;
	ld.global.u32 	%r289, [%rd143+12];
	rem.s32 	%r290, %r288, %r289;
	sub.s32 	%r291, %r290, %r287;
	ld.local.u32 	%r292, [%rd144+12];
	mul.lo.s32 	%r293, %r291, %r292;
	mul.wide.s32 	%rd151, %r293, 4;
	add.s64 	%rd152, %rd4, %rd151;
	ld.global.f32 	%f46, [%rd152];
	fma.rn.f32 	%f68, %f1, %f46, %f45;
	add.s32 	%r337, %r337, 4;
$L__BB3_33:
	setp.eq.s32 	%p24, %r52, 0;
	@%p24 bra 	$L__BB3_38;
	setp.eq.s32 	%p25, %r52, 1;
	@%p25 bra 	$L__BB3_36;
	mul.wide.u32 	%rd153, %r337, 4;
	add.s64 	%rd154, %rd3, %rd153;
	ld.local.u32 	%r294, [%rd154];
	add.s32 	%r295, %r294, 1;
	add.s64 	%rd155, %rd1, %rd153;
	ld.global.u32 	%r296, [%rd155];
	rem.s32 	%r297, %r295, %r296;
	sub.s32 	%r298, %r297, %r294;
	add.s64 	%rd156, %rd2, %rd153;
	ld.local.u32 	%r299, [%rd156];
	mul.lo.s32 	%r300, %r298, %r299;
	mul.wide.s32 	%rd157, %r300, 4;
	add.s64 	%rd158, %rd4, %rd157;
	ld.global.f32 	%f48, [%rd158];
	fma.rn.f32 	%f49, %f1, %f48, %f68;
	ld.local.u32 	%r301, [%rd154+4];
	add.s32 	%r302, %r301, 1;
	ld.global.u32 	%r303, [%rd155+4];
	rem.s32 	%r304, %r302, %r303;
	sub.s32 	%r305, %r304, %r301;
	ld.local.u32 	%r306, [%rd156+4];
	mul.lo.s32 	%r307, %r305, %r306;
	mul.wide.s32 	%rd159, %r307, 4;
	add.s64 	%rd160, %rd4, %rd159;
	ld.global.f32 	%f50, [%rd160];
	fma.rn.f32 	%f68, %f1, %f50, %f49;
	add.s32 	%r337, %r337, 2;
$L__BB3_36:
	and.b32  	%r308, %r60, 1;
	setp.eq.b32 	%p26, %r308, 1;
	not.pred 	%p27, %p26;
	@%p27 bra 	$L__BB3_38;
	mul.wide.u32 	%rd161, %r337, 4;
	add.s64 	%rd162, %rd3, %rd161;
	ld.local.u32 	%r309, [%rd162];
	add.s32 	%r310, %r309, 1;
	add.s64 	%rd163, %rd1, %rd161;
	ld.global.u32 	%r311, [%rd163];
	rem.s32 	%r312, %r310, %r311;
	sub.s32 	%r313, %r312, %r309;
	add.s64 	%rd164, %rd2, %rd161;
	ld.local.u32 	%r314, [%rd164];
	mul.lo.s32 	%r315, %r313, %r314;
	mul.wide.s32 	%rd165, %r315, 4;
	add.s64 	%rd166, %rd4, %rd165;
	ld.global.f32 	%f51, [%rd166];
	fma.rn.f32 	%f68, %f1, %f51, %f68;
$L__BB3_38:
	ld.param.u64 	%rd171, [_Z21compute_energy_kernelPfS_PiifS_i_param_1];
	setp.eq.s64 	%p28, %rd171, 0;
	@%p28 bra 	$L__BB3_40;
	ld.param.u64 	%rd172, [_Z21compute_energy_kernelPfS_PiifS_i_param_1];
	cvta.to.global.u64 	%rd167, %rd172;
	mul.wide.s32 	%rd168, %r3, 4;
	add.s64 	%rd169, %rd167, %rd168;
	ld.global.f32 	%f52, [%rd169];
	ld.global.f32 	%f53, [%rd4];
	mul.f32 	%f54, %f52, %f53;
	sub.f32 	%f68, %f68, %f54;
$L__BB3_40:
	shl.b32 	%r316, %r2, 2;
	mov.u32 	%r317, _ZZ21compute_energy_kernelPfS_PiifS_iE13shared_energy;
	add.s32 	%r57, %r317, %r316;
	st.shared.f32 	[%r57], %f68;
	bar.sync 	0;
	setp.lt.u32 	%p29, %r340, 2;
	@%p29 bra 	$L__BB3_44;
$L__BB3_41:
	shr.u32 	%r59, %r340, 1;
	setp.ge.u32 	%p30, %r2, %r59;
	@%p30 bra 	$L__BB3_43;
	shl.b32 	%r318, %r59, 2;
	add.s32 	%r319, %r57, %r318;
	ld.shared.f32 	%f55, [%r319];
	ld.shared.f32 	%f56, [%r57];
	add.f32 	%f57, %f55, %f56;
	st.shared.f32 	[%r57], %f57;
$L__BB3_43:
	bar.sync 	0;
	setp.gt.u32 	%p31, %r340, 3;
	mov.u32 	%r340, %r59;
	@%p31 bra 	$L__BB3_41;
$L__BB3_44:
	setp.ne.s32 	%p32, %r2, 0;
	@%p32 bra 	$L__BB3_46;
	ld.param.u64 	%rd173, [_Z21compute_energy_kernelPfS_PiifS_i_param_5];
	ld.shared.f32 	%f58, [_ZZ21compute_energy_kernelPfS_PiifS_iE13shared_energy];
	cvta.to.global.u64 	%rd170, %rd173;
	atom.global.add.f32 	%f59, [%rd170], %f58;
$L__BB3_46:
	ret;

}


// ===== COMPILED SASS (sm_100) =====

	.target	sm_100

	.elftype	@"ET_EXEC"


//--------------------- .note.nv.tkinfo           --------------------------
	.section	.note.nv.tkinfo,"",@"SHT_NOTE"
	.sectionflags	@"SHF_NOTE_NV_TKINFO"
	.tkinfo
        /*0018*/ 	.word	0x00000002
        /*0030*/ 	.string	""
        /*0030*/ 	.string	"ptxas"
        /*0030*/ 	.string	"Cuda compilation tools, release 13.0, V13.0.88"
        /*0030*/ 	.string	"Build cuda_13.0.r13.0/compiler.36424714_0"
        /*0030*/ 	.string	"-arch sm_100 -m 64 "



//--------------------- .note.nv.cuinfo           --------------------------
	.section	.note.nv.cuinfo,"",@"SHT_NOTE"
	.sectionflags	@"SHF_NOTE_NV_CUINFO"
        /*0018*/ 	.short	0x0002
        /*001a*/ 	.short	0x0064
        /*001c*/ 	.short	0x0082
	.zero		2


//--------------------- .nv.info                  --------------------------
	.section	.nv.info,"",@"SHT_CUDA_INFO"
	.align	4


	//----- nvinfo : EIATTR_REGCOUNT
	.align		4
        /*0000*/ 	.byte	0x04, 0x2f
        /*0002*/ 	.short	(.L_10 - .L_9)
	.align		4
.L_9:
        /*0004*/ 	.word	index@(_Z18init_curand_statesP17curandStateXORWOWmi)
        /*0008*/ 	.word	0x0000001f


	//----- nvinfo : EIATTR_FRAME_SIZE
	.align		4
.L_10:
        /*000c*/ 	.byte	0x04, 0x11
        /*000e*/ 	.short	(.L_12 - .L_11)
	.align		4
.L_11:
        /*0010*/ 	.word	index@(_Z18init_curand_statesP17curandStateXORWOWmi)
        /*0014*/ 	.word	0x00000000


	//----- nvinfo : EIATTR_REGCOUNT
	.align		4
.L_12:
        /*0018*/ 	.byte	0x04, 0x2f
        /*001a*/ 	.short	(.L_14 - .L_13)
	.align		4
.L_13:
        /*001c*/ 	.word	index@(_Z23initialize_spins_kernelPfP17curandStateXORWOWi)
        /*0020*/ 	.word	0x00000012


	//----- nvinfo : EIATTR_FRAME_SIZE
	.align		4
.L_14:
        /*0024*/ 	.byte	0x04, 0x11
        /*0026*/ 	.short	(.L_16 - .L_15)
	.align		4
.L_15:
        /*0028*/ 	.word	index@(_Z23initialize_spins_kernelPfP17curandStateXORWOWi)
        /*002c*/ 	.word	0x00000000


	//----- nvinfo : EIATTR_REGCOUNT
	.align		4
.L_16:
        /*0030*/ 	.byte	0x04, 0x2f
        /*0032*/ 	.short	(.L_18 - .L_17)
	.align		4
.L_17:
        /*0034*/ 	.word	index@(_Z22metropolis_step_kernelPfS_P17curandStateXORWOWPiiffii)
        /*0038*/ 	.word	0x00000020


	//----- nvinfo : EIATTR_FRAME_SIZE
	.align		4
.L_18:
        /*003c*/ 	.byte	0x04, 0x11
        /*003e*/ 	.short	(.L_20 - .L_19)
	.align		4
.L_19:
        /*0040*/ 	.word	index@($__internal_0_$__cuda_sm3x_div_rn_noftz_f32_slowpath)
        /*0044*/ 	.word	0x00000040


	//----- nvinfo : EIATTR_FRAME_SIZE
	.align		4
.L_20:
        /*0048*/ 	.byte	0x04, 0x11
        /*004a*/ 	.short	(.L_22 - .L_21)
	.align		4
.L_21:
        /*004c*/ 	.word	index@(_Z22metropolis_step_kernelPfS_P17curandStateXORWOWPiiffii)
        /*0050*/ 	.word	0x00000040


	//----- nvinfo : EIATTR_REGCOUNT
	.align		4
.L_22:
        /*0054*/ 	.byte	0x04, 0x2f
        /*0056*/ 	.short	(.L_24 - .L_23)
	.align		4
.L_23:
        /*0058*/ 	.word	index@(_Z21compute_energy_kernelPfS_PiifS_i)
        /*005c*/ 	.word	0x00000020


	//----- nvinfo : EIATTR_FRAME_SIZE
	.align		4
.L_24:
        /*0060*/ 	.byte	0x04, 0x11
        /*0062*/ 	.short	(.L_26 - .L_25)
	.align		4
.L_25:
        /*0064*/ 	.word	index@(_Z21compute_energy_kernelPfS_PiifS_i)
        /*0068*/ 	.word	0x00000040


	//----- nvinfo : EIATTR_MIN_STACK_SIZE
	.align		4
.L_26:
        /*006c*/ 	.byte	0x04, 0x12
        /*006e*/ 	.short	(.L_28 - .L_27)
	.align		4
.L_27:
        /*0070*/ 	.word	index@(_Z21compute_energy_kernelPfS_PiifS_i)
        /*0074*/ 	.word	0x00000040


	//----- nvinfo : EIATTR_MIN_STACK_SIZE
	.align		4
.L_28:
        /*0078*/ 	.byte	0x04, 0x12
        /*007a*/ 	.short	(.L_30 - .L_29)
	.align		4
.L_29:
        /*007c*/ 	.word	index@(_Z22metropolis_step_kernelPfS_P17curandStateXORWOWPiiffii)
        /*0080*/ 	.word	0x00000040


	//----- nvinfo : EIATTR_MIN_STACK_SIZE
	.align		4
.L_30:
        /*0084*/ 	.byte	0x04, 0x12
        /*0086*/ 	.short	(.L_32 - .L_31)
	.align		4
.L_31:
        /*0088*/ 	.word	index@(_Z23initialize_spins_kernelPfP17curandStateXORWOWi)
        /*008c*/ 	.word	0x00000000


	//----- nvinfo : EIATTR_MIN_STACK_SIZE
	.align		4
.L_32:
        /*0090*/ 	.byte	0x04, 0x12
        /*0092*/ 	.short	(.L_34 - .L_33)
	.align		4
.L_33:
        /*0094*/ 	.word	index@(_Z18init_curand_statesP17curandStateXORWOWmi)
        /*0098*/ 	.word	0x00000000
.L_34:


//--------------------- .nv.compat                --------------------------
	.section	.nv.compat,"",@"SHT_CUDA_COMPAT_INFO"
	.align	4
        /*0000*/ 	.byte	0x02, 0x09, 0x00, 0x00, 0x02, 0x02, 0x01, 0x00, 0x02, 0x05, 0x05, 0x00, 0x03, 0x07, 0x01, 0x01
        /*0010*/ 	.byte	0x02, 0x03, 0x00, 0x00, 0x02, 0x06, 0x01, 0x00, 0x04, 0x0b, 0x08, 0x00, 0x01, 0x00, 0x00, 0x00
        /*0020*/ 	.byte	0x00, 0x00, 0x00, 0x00


//--------------------- .nv.info._Z21compute_energy_kernelPfS_PiifS_i --------------------------
	.section	.nv.info._Z21compute_energy_kernelPfS_PiifS_i,"",@"SHT_CUDA_INFO"
	.sectionflags	@""
	.align	4


	//----- nvinfo : EIATTR_CUDA_API_VERSION
	.align		4
        /*0000*/ 	.byte	0x04, 0x37
        /*0002*/ 	.short	(.L_36 - .L_35)
.L_35:
        /*0004*/ 	.word	0x00000082


	//----- nvinfo : EIATTR_KPARAM_INFO
	.align		4
.L_36:
        /*0008*/ 	.byte	0x04, 0x17
        /*000a*/ 	.short	(.L_38 - .L_37)
.L_37:
        /*000c*/ 	.word	0x00000000
        /*0010*/ 	.short	0x0006
        /*0012*/ 	.short	0x0028
        /*0014*/ 	.byte	0x00, 0xf0, 0x11, 0x00


	//----- nvinfo : EIATTR_KPARAM_INFO
	.align		4
.L_38:
        /*0018*/ 	.byte	0x04, 0x17
        /*001a*/ 	.short	(.L_40 - .L_39)
.L_39:
        /*001c*/ 	.word	0x00000000
        /*0020*/ 	.short	0x0005
        /*0022*/ 	.short	0x0020
        /*0024*/ 	.byte	0x00, 0xf5, 0x21, 0x00


	//----- nvinfo : EIATTR_KPARAM_INFO
	.align		4
.L_40:
        /*0028*/ 	.byte	0x04, 0x17
        /*002a*/ 	.short	(.L_42 - .L_41)
.L_41:
        /*002c*/ 	.word	0x00000000
        /*0030*/ 	.short	0x0004
        /*0032*/ 	.short	0x001c
        /*0034*/ 	.byte	0x00, 0xf0, 0x11, 0x00


	//----- nvinfo : EIATTR_KPARAM_INFO
	.align		4
.L_42:
        /*0038*/ 	.byte	0x04, 0x17
        /*003a*/ 	.short	(.L_44 - .L_43)
.L_43:
        /*003c*/ 	.word	0x00000000
        /*0040*/ 	.short	0x0003
        /*0042*/ 	.short	0x0018
        /*0044*/ 	.byte	0x00, 0xf0, 0x11, 0x00


	//----- nvinfo : EIATTR_KPARAM_INFO
	.align		4
.L_44:
        /*0048*/ 	.byte	0x04, 0x17
        /*004a*/ 	.short	(.L_46 - .L_45)
.L_45:
        /*004c*/ 	.word	0x00000000
        /*0050*/ 	.short	0x0002
        /*0052*/ 	.short	0x0010
        /*0054*/ 	.byte	0x00, 0xf5, 0x21, 0x00


	//----- nvinfo : EIATTR_KPARAM_INFO
	.align		4
.L_46:
        /*0058*/ 	.byte	0x04, 0x17
        /*005a*/ 	.short	(.L_48 - .L_47)
.L_47:
        /*005c*/ 	.word	0x00000000
        /*0060*/ 	.short	0x0001
        /*0062*/ 	.short	0x0008
        /*0064*/ 	.byte	0x00, 0xf5, 0x21, 0x00


	//----- nvinfo : EIATTR_KPARAM_INFO
	.align		4
.L_48:
        /*0068*/ 	.byte	0x04, 0x17
        /*006a*/ 	.short	(.L_50 - .L_49)
.L_49:
        /*006c*/ 	.word	0x00000000
        /*0070*/ 	.short	0x0000
        /*0072*/ 	.short	0x0000
        /*0074*/ 	.byte	0x00, 0xf5, 0x21, 0x00


	//----- nvinfo : EIATTR_SPARSE_MMA_MASK
	.align		4
.L_50:
        /*0078*/ 	.byte	0x03, 0x50
        /*007a*/ 	.short	0x0000


	//----- nvinfo : EIATTR_MAXREG_COUNT
	.align		4
        /*007c*/ 	.byte	0x03, 0x1b
        /*007e*/ 	.short	0x00ff


	//----- nvinfo : EIATTR_NUM_BARRIERS
	.align		4
        /*0080*/ 	.byte	0x02, 0x4c
        /*0082*/ 	.byte	0x01
	.zero		1


	//----- nvinfo : EIATTR_MERCURY_ISA_VERSION
	.align		4
        /*0084*/ 	.byte	0x03, 0x5f
        /*0086*/ 	.short	0x0101


	//----- nvinfo : EIATTR_VRC_CTA_INIT_COUNT
	.align		4
        /*0088*/ 	.byte	0x02, 0x4a
	.zero		1
	.zero		1


	//----- nvinfo : EIATTR_EXIT_INSTR_OFFSETS
	.align		4
        /*008c*/ 	.byte	0x04, 0x1c
        /*008e*/ 	.short	(.L_52 - .L_51)


	//   ....[0]....
.L_51:
        /*0090*/ 	.word	0x00005b70


	//   ....[1]....
        /*0094*/ 	.word	0x00005be0


	//----- nvinfo : EIATTR_CRS_STACK_SIZE
	.align		4
.L_52:
        /*0098*/ 	.byte	0x04, 0x1e
        /*009a*/ 	.short	(.L_54 - .L_53)
.L_53:
        /*009c*/ 	.word	0x00000000


	//----- nvinfo : EIATTR_CBANK_PARAM_SIZE
	.align		4
.L_54:
        /*00a0*/ 	.byte	0x03, 0x19
        /*00a2*/ 	.short	0x002c


	//----- nvinfo : EIATTR_PARAM_CBANK
	.align		4
        /*00a4*/ 	.byte	0x04, 0x0a
        /*00a6*/ 	.short	(.L_56 - .L_55)
	.align		4
.L_55:
        /*00a8*/ 	.word	index@(.nv.constant0._Z21compute_energy_kernelPfS_PiifS_i)
        /*00ac*/ 	.short	0x0380
        /*00ae*/ 	.short	0x002c


	//----- nvinfo : EIATTR_SW_WAR
	.align		4
.L_56:
        /*00b0*/ 	.byte	0x04, 0x36
        /*00b2*/ 	.short	(.L_58 - .L_57)
.L_57:
        /*00b4*/ 	.word	0x00000008
.L_58:


//--------------------- .nv.info._Z22metropolis_step_kernelPfS_P17curandStateXORWOWPiiffii --------------------------
	.section	.nv.info._Z22metropolis_step_kernelPfS_P17curandStateXORWOWPiiffii,"",@"SHT_CUDA_INFO"
	.sectionflags	@""
	.align	4


	//----- nvinfo : EIATTR_CUDA_API_VERSION
	.align		4
        /*0000*/ 	.byte	0x04, 0x37
        /*0002*/ 	.short	(.L_60 - .L_59)
.L_59:
        /*0004*/ 	.word	0x00000082


	//----- nvinfo : EIATTR_KPARAM_INFO
	.align		4
.L_60:
        /*0008*/ 	.byte	0x04, 0x17
        /*000a*/ 	.short	(.L_62 - .L_61)
.L_61:
        /*000c*/ 	.word	0x00000000
        /*0010*/ 	.short	0x0008
        /*0012*/ 	.short	0x0030
        /*0014*/ 	.byte	0x00, 0xf0, 0x11, 0x00


	//----- nvinfo : EIATTR_KPARAM_INFO
	.align		4
.L_62:
        /*0018*/ 	.byte	0x04, 0x17
        /*001a*/ 	.short	(.L_64 - .L_63)
.L_63:
        /*001c*/ 	.word	0x00000000
        /*0020*/ 	.short	0x0007
        /*0022*/ 	.short	0x002c
        /*0024*/ 	.byte	0x00, 0xf0, 0x11, 0x00


	//----- nvinfo : EIATTR_KPARAM_INFO
	.align		4
.L_64:
        /*0028*/ 	.byte	0x04, 0x17
        /*002a*/ 	.short	(.L_66 - .L_65)
.L_65:
        /*002c*/ 	.word	0x00000000
        /*0030*/ 	.short	0x0006
        /*0032*/ 	.short	0x0028
        /*0034*/ 	.byte	0x00, 0xf0, 0x11, 0x00


	//----- nvinfo : EIATTR_KPARAM_INFO
	.align		4
.L_66:
        /*0038*/ 	.byte	0x04, 0x17
        /*003a*/ 	.short	(.L_68 - .L_67)
.L_67:
        /*003c*/ 	.word	0x00000000
        /*0040*/ 	.short	0x0005
        /*0042*/ 	.short	0x0024
        /*0044*/ 	.byte	0x00, 0xf0, 0x11, 0x00


	//----- nvinfo : EIATTR_KPARAM_INFO
	.align		4
.L_68:
        /*0048*/ 	.byte	0x04, 0x17
        /*004a*/ 	.short	(.L_70 - .L_69)
.L_69:
        /*004c*/ 	.word	0x00000000
        /*0050*/ 	.short	0x0004
        /*0052*/ 	.short	0x0020
        /*0054*/ 	.byte	0x00, 0xf0, 0x11, 0x00


	//----- nvinfo : EIATTR_KPARAM_INFO
	.align		4
.L_70:
        /*0058*/ 	.byte	0x04, 0x17
        /*005a*/ 	.short	(.L_72 - .L_71)
.L_71:
        /*005c*/ 	.word	0x00000000
        /*0060*/ 	.short	0x0003
        /*0062*/ 	.short	0x0018
        /*0064*/ 	.byte	0x00, 0xf5, 0x21, 0x00


	//----- nvinfo : EIATTR_KPARAM_INFO
	.align		4
.L_72:
        /*0068*/ 	.byte	0x04, 0x17
        /*006a*/ 	.short	(.L_74 - .L_73)
.L_73:
        /*006c*/ 	.word	0x00000000
        /*0070*/ 	.short	0x0002
        /*0072*/ 	.short	0x0010
        /*0074*/ 	.byte	0x00, 0xf5, 0x21, 0x00


	//----- nvinfo : EIATTR_KPARAM_INFO
	.align		4
.L_74:
        /*0078*/ 	.byte	0x04, 0x17
        /*007a*/ 	.short	(.L_76 - .L_75)
.L_75:
        /*007c*/ 	.word	0x00000000
        /*0080*/ 	.short	0x0001
        /*0082*/ 	.short	0x0008
        /*0084*/ 	.byte	0x00, 0xf5, 0x21, 0x00


	//----- nvinfo : EIATTR_KPARAM_INFO
	.align		4
.L_76:
        /*0088*/ 	.byte	0x04, 0x17
        /*008a*/ 	.short	(.L_78 - .L_77)
.L_77:
        /*008c*/ 	.word	0x00000000
        /*0090*/ 	.short	0x0000
        /*0092*/ 	.short	0x0000
        /*0094*/ 	.byte	0x00, 0xf5, 0x21, 0x00


	//----- nvinfo : EIATTR_SPARSE_MMA_MASK
	.align		4
.L_78:
        /*0098*/ 	.byte	0x03, 0x50
        /*009a*/ 	.short	0x0000


	//----- nvinfo : EIATTR_MAXREG_COUNT
	.align		4
        /*009c*/ 	.byte	0x03, 0x1b
        /*009e*/ 	.short	0x00ff


	//----- nvinfo : EIATTR_MERCURY_ISA_VERSION
	.align		4
        /*00a0*/ 	.byte	0x03, 0x5f
        /*00a2*/ 	.short	0x0101


	//----- nvinfo : EIATTR_VRC_CTA_INIT_COUNT
	.align		4
        /*00a4*/ 	.byte	0x02, 0x4a
	.zero		1
	.zero		1


	//----- nvinfo : EIATTR_EXIT_INSTR_OFFSETS
	.align		4
        /*00a8*/ 	.byte	0x04, 0x1c
        /*00aa*/ 	.short	(.L_80 - .L_79)


	//   ....[0]....
.L_79:
        /*00ac*/ 	.word	0x00000080


	//   ....[1]....
        /*00b0*/ 	.word	0x00003300


	//   ....[2]....
        /*00b4*/ 	.word	0x00008790


	//   ....[3]....
        /*00b8*/ 	.word	0x000087e0


	//----- nvinfo : EIATTR_CRS_STACK_SIZE
	.align		4
.L_80:
        /*00bc*/ 	.byte	0x04, 0x1e
        /*00be*/ 	.short	(.L_82 - .L_81)
.L_81:
        /*00c0*/ 	.word	0x00000000


	//----- nvinfo : EIATTR_CBANK_PARAM_SIZE
	.align		4
.L_82:
        /*00c4*/ 	.byte	0x03, 0x19
        /*00c6*/ 	.short	0x0034


	//----- nvinfo : EIATTR_PARAM_CBANK
	.align		4
        /*00c8*/ 	.byte	0x04, 0x0a
        /*00ca*/ 	.short	(.L_84 - .L_83)
	.align		4
.L_83:
        /*00cc*/ 	.word	index@(.nv.constant0._Z22metropolis_step_kernelPfS_P17curandStateXORWOWPiiffii)
        /*00d0*/ 	.short	0x0380
        /*00d2*/ 	.short	0x0034


	//----- nvinfo : EIATTR_SW_WAR
	.align		4
.L_84:
        /*00d4*/ 	.byte	0x04, 0x36
        /*00d6*/ 	.short	(.L_86 - .L_85)
.L_85:
        /*00d8*/ 	.word	0x00000008
.L_86:


//--------------------- .nv.info._Z23initialize_spins_kernelPfP17curandStateXORWOWi --------------------------
	.section	.nv.info._Z23initialize_spins_kernelPfP17curandStateXORWOWi,"",@"SHT_CUDA_INFO"
	.sectionflags	@""
	.align	4


	//----- nvinfo : EIATTR_CUDA_API_VERSION
	.align		4
        /*0000*/ 	.byte	0x04, 0x37
        /*0002*/ 	.short	(.L_88 - .L_87)
.L_87:
        /*0004*/ 	.word	0x00000082


	//----- nvinfo : EIATTR_KPARAM_INFO
	.align		4
.L_88:
        /*0008*/ 	.byte	0x04, 0x17
        /*000a*/ 	.short	(.L_90 - .L_89)
.L_89:
        /*000c*/ 	.word	0x00000000
        /*0010*/ 	.short	0x0002
        /*0012*/ 	.short	0x0010
        /*0014*/ 	.byte	0x00, 0xf0, 0x11, 0x00


	//----- nvinfo : EIATTR_KPARAM_INFO
	.align		4
.L_90:
        /*0018*/ 	.byte	0x04, 0x17
        /*001a*/ 	.short	(.L_92 - .L_91)
.L_91:
        /*001c*/ 	.word	0x00000000
        /*0020*/ 	.short	0x0001
        /*0022*/ 	.short	0x0008
        /*0024*/ 	.byte	0x00, 0xf5, 0x21, 0x00


	//----- nvinfo : EIATTR_KPARAM_INFO
	.align		4
.L_92:
        /*0028*/ 	.byte	0x04, 0x17
        /*002a*/ 	.short	(.L_94 - .L_93)
.L_93:
        /*002c*/ 	.word	0x00000000
        /*0030*/ 	.short	0x0000
        /*0032*/ 	.short	0x0000
        /*0034*/ 	.byte	0x00, 0xf5, 0x21, 0x00


	//----- nvinfo : EIATTR_SPARSE_MMA_MASK
	.align		4
.L_94:
        /*0038*/ 	.byte	0x03, 0x50
        /*003a*/ 	.short	0x0000


	//----- nvinfo : EIATTR_MAXREG_COUNT
	.align		4
        /*003c*/ 	.byte	0x03, 0x1b
        /*003e*/ 	.short	0x00ff


	//----- nvinfo : EIATTR_MERCURY_ISA_VERSION
	.align		4
        /*0040*/ 	.byte	0x03, 0x5f
        /*0042*/ 	.short	0x0101


	//----- nvinfo : EIATTR_VRC_CTA_INIT_COUNT
	.align		4
        /*0044*/ 	.byte	0x02, 0x4a
	.zero		1
	.zero		1


	//----- nvinfo : EIATTR_EXIT_INSTR_OFFSETS
	.align		4
        /*0048*/ 	.byte	0x04, 0x1c
        /*004a*/ 	.short	(.L_96 - .L_95)


	//   ....[0]....
.L_95:
        /*004c*/ 	.word	0x00000070


	//   ....[1]....
        /*0050*/ 	.word	0x00000260


	//----- nvinfo : EIATTR_CBANK_PARAM_SIZE
	.align		4
.L_96:
        /*0054*/ 	.byte	0x03, 0x19
        /*0056*/ 	.short	0x0014


	//----- nvinfo : EIATTR_PARAM_CBANK
	.align		4
        /*0058*/ 	.byte	0x04, 0x0a
        /*005a*/ 	.short	(.L_98 - .L_97)
	.align		4
.L_97:
        /*005c*/ 	.word	index@(.nv.constant0._Z23initialize_spins_kernelPfP17curandStateXORWOWi)
        /*0060*/ 	.short	0x0380
        /*0062*/ 	.short	0x0014


	//----- nvinfo : EIATTR_SW_WAR
	.align		4
.L_98:
        /*0064*/ 	.byte	0x04, 0x36
        /*0066*/ 	.short	(.L_100 - .L_99)
.L_99:
        /*0068*/ 	.word	0x00000008
.L_100:


//--------------------- .nv.info._Z18init_curand_statesP17curandStateXORWOWmi --------------------------
	.section	.nv.info._Z18init_curand_statesP17curandStateXORWOWmi,"",@"SHT_CUDA_INFO"
	.sectionflags	@""
	.align	4


	//----- nvinfo : EIATTR_CUDA_API_VERSION
	.align		4
        /*0000*/ 	.byte	0x04, 0x37
        /*0002*/ 	.short	(.L_102 - .L_101)
.L_101:
        /*0004*/ 	.word	0x00000082


	//----- nvinfo : EIATTR_KPARAM_INFO
	.align		4
.L_102:
        /*0008*/ 	.byte	0x04, 0x17
        /*000a*/ 	.short	(.L_104 - .L_103)
.L_103:
        /*000c*/ 	.word	0x00000000
        /*0010*/ 	.short	0x0002
        /*0012*/ 	.short	0x0010
        /*0014*/ 	.byte	0x00, 0xf0, 0x11, 0x00


	//----- nvinfo : EIATTR_KPARAM_INFO
	.align		4
.L_104:
        /*0018*/ 	.byte	0x04, 0x17
        /*001a*/ 	.short	(.L_106 - .L_105)
.L_105:
        /*001c*/ 	.word	0x00000000
        /*0020*/ 	.short	0x0001
        /*0022*/ 	.short	0x0008
        /*0024*/ 	.byte	0x00, 0xf0, 0x21, 0x00


	//----- nvinfo : EIATTR_KPARAM_INFO
	.align		4
.L_106:
        /*0028*/ 	.byte	0x04, 0x17
        /*002a*/ 	.short	(.L_108 - .L_107)
.L_107:
        /*002c*/ 	.word	0x00000000
        /*0030*/ 	.short	0x0000
        /*0032*/ 	.short	0x0000
        /*0034*/ 	.byte	0x00, 0xf5, 0x21, 0x00


	//----- nvinfo : EIATTR_SPARSE_MMA_MASK
	.align		4
.L_108:
        /*0038*/ 	.byte	0x03, 0x50
        /*003a*/ 	.short	0x0000


	//----- nvinfo : EIATTR_MAXREG_COUNT
	.align		4
        /*003c*/ 	.byte	0x03, 0x1b
        /*003e*/ 	.short	0x00ff


	//----- nvinfo : EIATTR_MERCURY_ISA_VERSION
	.align		4
        /*0040*/ 	.byte	0x03, 0x5f
        /*0042*/ 	.short	0x0101


	//----- nvinfo : EIATTR_VRC_CTA_INIT_COUNT
	.align		4
        /*0044*/ 	.byte	0x02, 0x4a
	.zero		1
	.zero		1


	//----- nvinfo : EIATTR_EXIT_INSTR_OFFSETS
	.align		4
        /*0048*/ 	.byte	0x04, 0x1c
        /*004a*/ 	.short	(.L_110 - .L_109)


	//   ....[0]....
.L_109:
        /*004c*/ 	.word	0x00000070


	//   ....[1]....
        /*0050*/ 	.word	0x00000f00


	//----- nvinfo : EIATTR_CRS_STACK_SIZE
	.align		4
.L_110:
        /*0054*/ 	.byte	0x04, 0x1e
        /*0056*/ 	.short	(.L_112 - .L_111)
.L_111:
        /*0058*/ 	.word	0x00000000


	//----- nvinfo : EIATTR_CBANK_PARAM_SIZE
	.align		4
.L_112:
        /*005c*/ 	.byte	0x03, 0x19
        /*005e*/ 	.short	0x0014


	//----- nvinfo : EIATTR_PARAM_CBANK
	.align		4
        /*0060*/ 	.byte	0x04, 0x0a
        /*0062*/ 	.short	(.L_114 - .L_113)
	.align		4
.L_113:
        /*0064*/ 	.word	index@(.nv.constant0._Z18init_curand_statesP17curandStateXORWOWmi)
        /*0068*/ 	.short	0x0380
        /*006a*/ 	.short	0x0014


	//----- nvinfo : EIATTR_SW_WAR
	.align		4
.L_114:
        /*006c*/ 	.byte	0x04, 0x36
        /*006e*/ 	.short	(.L_116 - .L_115)
.L_115:
        /*0070*/ 	.word	0x00000008
.L_116:


//--------------------- .nv.callgraph             --------------------------
	.section	.nv.callgraph,"",@"SHT_CUDA_CALLGRAPH"
	.align	4
	.sectionentsize	8
	.align		4
        /*0000*/ 	.word	0x00000000
	.align		4
        /*0004*/ 	.word	0xffffffff
	.align		4
        /*0008*/ 	.word	0x00000000
	.align		4
        /*000c*/ 	.word	0xfffffffe
	.align		4
        /*0010*/ 	.word	0x00000000
	.align		4
        /*0014*/ 	.word	0xfffffffd
	.align		4
        /*0018*/ 	.word	0x00000000
	.align		4
        /*001c*/ 	.word	0xfffffffc


//--------------------- .nv.constant4             --------------------------
	.section	.nv.constant4,"a",@progbits
	.align	8
	.align		8
.nv.constant4:
        /*0000*/ 	.dword	precalc_xorwow_matrix
	.align		8
        /*0008*/ 	.dword	precalc_xorwow_offset_matrix
	.align		8
        /*0010*/ 	.dword	mrg32k3aM1
	.align		8
        /*0018*/ 	.dword	mrg32k3aM2
	.align		8
        /*0020*/ 	.dword	mrg32k3aM1SubSeq
	.align		8
        /*0028*/ 	.dword	mrg32k3aM2SubSeq
	.align		8
        /*0030*/ 	.dword	mrg32k3aM1Seq
	.align		8
        /*0038*/ 	.dword	mrg32k3aM2Seq


//--------------------- .nv.constant3             --------------------------
	.section	.nv.constant3,"a",@progbits
	.align	8
.nv.constant3:
	.type		__cr_lgamma_table,@object
	.size		__cr_lgamma_table,(.L_8 - __cr_lgamma_table)
__cr_lgamma_table:
        /*0000*/ 	.byte	0x00, 0x00, 0x00, 0x00, 0x00, 0x00, 0x00, 0x00, 0x00, 0x00, 0x00, 0x00, 0x00, 0x00, 0x00, 0x00
        /*0010*/ 	.byte	0xef, 0x39, 0xfa, 0xfe, 0x42, 0x2e, 0xe6, 0x3f, 0x02, 0x20, 0x2a, 0xfa, 0x0b, 0xab, 0xfc, 0x3f
        /*0020*/ 	.byte	0xf9, 0x2c, 0x92, 0x7c, 0xa7, 0x6c, 0x09, 0x40, 0xc9, 0x79, 0x44, 0x3c, 0x64, 0x26, 0x13, 0x40
        /*0030*/ 	.byte	0xca, 0x01, 0xcf, 0x3a, 0x27, 0x51, 0x1a, 0x40, 0x30, 0xcc, 0x2d, 0xf3, 0xe1, 0x0c, 0x21, 0x40
        /*0040*/ 	.byte	0x0d, 0xb7, 0xfc, 0x82, 0x8e, 0x35, 0x25, 0x40
.L_8:


//--------------------- .text._Z21compute_energy_kernelPfS_PiifS_i --------------------------
	.section	.text._Z21compute_energy_kernelPfS_PiifS_i,"ax",@progbits
	.align	128
        .global         _Z21compute_energy_kernelPfS_PiifS_i
        .type           _Z21compute_energy_kernelPfS_PiifS_i,@function
        .size           _Z21compute_energy_kernelPfS_PiifS_i,(.L_x_69 - _Z21compute_energy_kernelPfS_PiifS_i)
        .other          _Z21compute_energy_kernelPfS_PiifS_i,@"STO_CUDA_ENTRY STV_DEFAULT"
_Z21compute_energy_kernelPfS_PiifS_i:
.text._Z21compute_energy_kernelPfS_PiifS_i:
[----:B------:R-:W0:Y:S01]  /*0000*/  LDC R1, c[0x0][0x37c] ;  /* 0x0000df00ff017b82 */ /* 0x000e220000000800 */
[----:B------:R-:W1:Y:S07]  /*0010*/  S2R R0, SR_TID.X ;  /* 0x0000000000007919 */ /* 0x000e6e0000002100 */
[----:B------:R-:W1:Y:S01]  /*0020*/  S2UR UR4, SR_CTAID.X ;  /* 0x00000000000479c3 */ /* 0x000e620000002500 */
[----:B------:R-:W2:Y:S01]  /*0030*/  LDCU UR5, c[0x0][0x3a8] ;  /* 0x00007500ff0577ac */ /* 0x000ea20008000800 */
[----:B------:R-:W-:Y:S01]  /*0040*/  BSSY.RECONVERGENT B0, `(.L_x_0) ;  /* 0x000059e000007945 */ /* 0x000fe20003800200 */
[----:B0-----:R-:W-:Y:S01]  /*0050*/  VIADD R1, R1, 0xffffffc0 ;  /* 0xffffffc001017836 */ /* 0x001fe20000000000 */
[----:B------:R-:W0:Y:S01]  /*0060*/  LDCU.64 UR8, c[0x0][0x358] ;  /* 0x00006b00ff0877ac */ /* 0x000e220008000a00 */
[----:B------:R-:W-:-:S03]  /*0070*/  IMAD.MOV.U32 R12, RZ, RZ, RZ ;  /* 0x000000ffff0c7224 */ /* 0x000fc600078e00ff */
[----:B------:R-:W1:Y:S02]  /*0080*/  LDC R3, c[0x0][0x360] ;  /* 0x0000d800ff037b82 */ /* 0x000e640000000800 */
[----:B-1----:R-:W-:-:S05]  /*0090*/  IMAD R17, R3, UR4, R0 ;  /* 0x0000000403117c24 */ /* 0x002fca000f8e0200 */
[----:B--2---:R-:W-:-:S13]  /*00a0*/  ISETP.GE.AND P0, PT, R17, UR5, PT ;  /* 0x0000000511007c0c */ /* 0x004fda000bf06270 */
[----:B0-----:R-:W-:Y:S05]  /*00b0*/  @P0 BRA `(.L_x_1) ;  /* 0x0000005800580947 */ /* 0x001fea0003800000 */
[----:B------:R-:W0:Y:S01]  /*00c0*/  LDC R16, c[0x0][0x398] ;  /* 0x0000e600ff107b82 */ /* 0x000e220000000800 */
[----:B------:R-:W-:Y:S02]  /*00d0*/  HFMA2 R5, -RZ, RZ, 0, 5.9604644775390625e-08 ;  /* 0x00000001ff057431 */ /* 0x000fe400000001ff */
[C---:B0-----:R-:W-:Y:S01]  /*00e0*/  IMAD R2, R16.reuse, 0x4, R1 ;  /* 0x0000000410027824 */ /* 0x041fe200078e0201 */
[----:B------:R-:W-:-:S04]  /*00f0*/  ISETP.GE.AND P0, PT, R16, 0x2, PT ;  /* 0x000000021000780c */ /* 0x000fc80003f06270 */
[----:B------:R0:W-:Y:S09]  /*0100*/  STL [R2+-0x4], R5 ;  /* 0xfffffc0502007387 */ /* 0x0001f20000100800 */
[----:B------:R-:W-:Y:S05]  /*0110*/  @!P0 BRA `(.L_x_2) ;  /* 0x0000000c00408947 */ /* 0x000fea0003800000 */
[C---:B------:R-:W-:Y:S01]  /*0120*/  VIADD R6, R16.reuse, 0xfffffffe ;  /* 0xfffffffe10067836 */ /* 0x040fe20000000000 */
[----:B------:R-:W-:-:S04]  /*0130*/  IADD3 R4, PT, PT, R16, -0x1, RZ ;  /* 0xffffffff10047810 */ /* 0x000fc80007ffe0ff */
[----:B------:R-:W-:Y:S02]  /*0140*/  ISETP.GE.U32.AND P0, PT, R6, 0xf, PT ;  /* 0x0000000f0600780c */ /* 0x000fe40003f06070 */
[----:B0-----:R-:W-:-:S11]  /*0150*/  LOP3.LUT R5, R4, 0xf, RZ, 0xc0, !PT ;  /* 0x0000000f04057812 */ /* 0x001fd600078ec0ff */
[----:B------:R-:W-:Y:S05]  /*0160*/  @!P0 BRA `(.L_x_3) ;  /* 0x0000000400a48947 */ /* 0x000fea0003800000 */
[C---:B------:R-:W-:Y:S01]  /*0170*/  IMAD R14, R4.reuse, 0x4, R1 ;  /* 0x00000004040e7824 */ /* 0x040fe200078e0201 */
[----:B------:R-:W0:Y:S05]  /*0180*/  LDC.64 R12, c[0x0][0x390] ;  /* 0x0000e400ff0c7b82 */ /* 0x000e2a0000000a00 */
[----:B------:R-:W5:Y:S01]  /*0190*/  LDL R14, [R14] ;  /* 0x000000000e0e7983 */ /* 0x000f620000100800 */
[----:B------:R-:W-:Y:S01]  /*01a0*/  LOP3.LUT R2, R4, 0xfffffff0, RZ, 0xc0, !PT ;  /* 0xfffffff004027812 */ /* 0x000fe200078ec0ff */
[----:B------:R-:W-:-:S03]  /*01b0*/  VIADD R6, R16, 0xfffffff8 ;  /* 0xfffffff810067836 */ /* 0x000fc60000000000 */
[----:B------:R-:W-:-:S07]  /*01c0*/  IADD3 R2, PT, PT, -R2, RZ, RZ ;  /* 0x000000ff02027210 */ /* 0x000fce0007ffe1ff */
.L_x_4:
[----:B-1----:R-:W-:-:S04]  /*01d0*/  VIADD R15, R6, 0x6 ;  /* 0x00000006060f7836 */ /* 0x002fc80000000000 */
[----:B0-----:R-:W-:-:S05]  /*01e0*/  IMAD.WIDE.U32 R20, R15, 0x4, R12 ;  /* 0x000000040f147825 */ /* 0x001fca00078e000c */
[----:B------:R-:W2:Y:S04]  /*01f0*/  LDG.E R19, desc[UR8][R20.64+0x4] ;  /* 0x0000040814137981 */ /* 0x000ea8000c1e1900 */
[----:B------:R-:W3:Y:S01]  /*0200*/  LDG.E R20, desc[UR8][R20.64] ;  /* 0x0000000814147981 */ /* 0x000ee2000c1e1900 */
[C---:B------:R-:W-:Y:S01]  /*0210*/  VIADD R7, R6.reuse, 0x5 ;  /* 0x0000000506077836 */ /* 0x040fe20000000000 */
[C---:B------:R-:W-:Y:S01]  /*0220*/  IADD3 R25, PT, PT, R6.reuse, 0x4, RZ ;  /* 0x0000000406197810 */ /* 0x040fe20007ffe0ff */
[----:B------:R-:W-:Y:S02]  /*0230*/  VIADD R10, R6, 0x3 ;  /* 0x00000003060a7836 */ /* 0x000fe40000000000 */
[----:B------:R-:W-:-:S04]  /*0240*/  IMAD.WIDE.U32 R28, R7, 0x4, R12 ;  /* 0x00000004071c7825 */ /* 0x000fc800078e000c */
[--C-:B------:R-:W-:Y:S01]  /*0250*/  IMAD.WIDE.U32 R22, R25, 0x4, R12.reuse ;  /* 0x0000000419167825 */ /* 0x100fe200078e000c */
[----:B------:R0:W4:Y:S03]  /*0260*/  LDG.E R11, desc[UR8][R28.64] ;  /* 0x000000081c0b7981 */ /* 0x000126000c1e1900 */
[----:B------:R-:W-:Y:S01]  /*0270*/  IMAD.WIDE.U32 R26, R10, 0x4, R12 ;  /* 0x000000040a1a7825 */ /* 0x000fe200078e000c */
[----:B------:R-:W4:Y:S03]  /*0280*/  LDG.E R24, desc[UR8][R22.64] ;  /* 0x0000000816187981 */ /* 0x000f26000c1e1900 */
[C---:B------:R-:W-:Y:S02]  /*0290*/  VIADD R9, R6.reuse, 0x2 ;  /* 0x0000000206097836 */ /* 0x040fe40000000000 */
[----:B------:R1:W4:Y:S01]  /*02a0*/  LDG.E R26, desc[UR8][R26.64] ;  /* 0x000000081a1a7981 */ /* 0x000322000c1e1900 */
[----:B------:R-:W-:Y:S01]  /*02b0*/  IADD3 R8, PT, PT, R6, 0x1, RZ ;  /* 0x0000000106087810 */ /* 0x000fe20007ffe0ff */
[----:B0-----:R-:W-:-:S02]  /*02c0*/  IMAD R28, R15, 0x4, R1 ;  /* 0x000000040f1c7824 */ /* 0x001fc400078e0201 */
[----:B-1----:R-:W-:-:S04]  /*02d0*/  VIADD R27, R6, 0xffffffff ;  /* 0xffffffff061b7836 */ /* 0x002fc80000000000 */
[----:B------:R-:W-:-:S06]  /*02e0*/  IMAD.WIDE.U32 R22, R27, 0x4, R12 ;  /* 0x000000041b167825 */ /* 0x000fcc00078e000c */
[----:B------:R-:W4:Y:S01]  /*02f0*/  LDG.E R22, desc[UR8][R22.64] ;  /* 0x0000000816167981 */ /* 0x000f22000c1e1900 */
[----:B--2--5:R-:W-:Y:S02]  /*0300*/  IMAD R21, R19, R14, RZ ;  /* 0x0000000e13157224 */ /* 0x024fe400078e02ff */
[----:B------:R-:W-:-:S04]  /*0310*/  IMAD.WIDE.U32 R14, R9, 0x4, R12 ;  /* 0x00000004090e7825 */ /* 0x000fc800078e000c */
[--C-:B------:R-:W-:Y:S02]  /*0320*/  IMAD.WIDE.U32 R18, R8, 0x4, R12.reuse ;  /* 0x0000000408127825 */ /* 0x100fe400078e000c */
[----:B------:R0:W2:Y:S02]  /*0330*/  LDG.E R14, desc[UR8][R14.64] ;  /* 0x000000080e0e7981 */ /* 0x0000a4000c1e1900 */
[----:B---3--:R-:W-:Y:S02]  /*0340*/  IMAD R29, R21, R20, RZ ;  /* 0x00000014151d7224 */ /* 0x008fe400078e02ff */
[----:B------:R1:W-:Y:S04]  /*0350*/  STL [R28], R21 ;  /* 0x000000151c007387 */ /* 0x0003e80000100800 */
[----:B------:R3:W2:Y:S01]  /*0360*/  LDG.E R18, desc[UR8][R18.64] ;  /* 0x0000000812127981 */ /* 0x0006a2000c1e1900 */
[----:B-1----:R-:W-:-:S05]  /*0370*/  IMAD.WIDE.U32 R20, R6, 0x4, R12 ;  /* 0x0000000406147825 */ /* 0x002fca00078e000c */
[----:B------:R1:W2:Y:S01]  /*0380*/  LDG.E R28, desc[UR8][R20.64] ;  /* 0x00000008141c7981 */ /* 0x0002a2000c1e1900 */
[----:B----4-:R-:W-:Y:S01]  /*0390*/  IMAD R11, R29, R11, RZ ;  /* 0x0000000b1d0b7224 */ /* 0x010fe200078e02ff */
[----:B0-----:R-:W-:Y:S01]  /*03a0*/  LEA R15, R7, R1, 0x2 ;  /* 0x00000001070f7211 */ /* 0x001fe200078e10ff */
[--C-:B------:R-:W-:Y:S02]  /*03b0*/  IMAD R25, R25, 0x4, R1.reuse ;  /* 0x0000000419197824 */ /* 0x100fe400078e0201 */
[----:B------:R-:W-:Y:S01]  /*03c0*/  IMAD R24, R11, R24, RZ ;  /* 0x000000180b187224 */ /* 0x000fe200078e02ff */
[----:B------:R-:W-:Y:S01]  /*03d0*/  IADD3 R7, PT, PT, R6, -0x2, RZ ;  /* 0xfffffffe06077810 */ /* 0x000fe20007ffe0ff */
[----:B------:R-:W-:Y:S01]  /*03e0*/  STL [R15], R29 ;  /* 0x0000001d0f007387 */ /* 0x000fe20000100800 */
[--C-:B---3--:R-:W-:Y:S02]  /*03f0*/  IMAD R19, R10, 0x4, R1.reuse ;  /* 0x000000040a137824 */ /* 0x108fe400078e0201 */
[----:B------:R-:W-:Y:S01]  /*0400*/  IMAD R10, R9, 0x4, R1 ;  /* 0x00000004090a7824 */ /* 0x000fe200078e0201 */
[----:B------:R0:W-:Y:S01]  /*0410*/  STL [R25], R11 ;  /* 0x0000000b19007387 */ /* 0x0001e20000100800 */
[----:B------:R-:W-:-:S02]  /*0420*/  VIADD R9, R6, 0xfffffffd ;  /* 0xfffffffd06097836 */ /* 0x000fc40000000000 */
[----:B-1----:R-:W-:Y:S01]  /*0430*/  IMAD.WIDE.U32 R20, R7, 0x4, R12 ;  /* 0x0000000407147825 */ /* 0x002fe200078e000c */
[----:B------:R1:W-:Y:S04]  /*0440*/  STL [R19], R24 ;  /* 0x0000001813007387 */ /* 0x0003e80000100800 */
[----:B------:R-:W3:Y:S01]  /*0450*/  LDG.E R23, desc[UR8][R20.64] ;  /* 0x0000000814177981 */ /* 0x000ee2000c1e1900 */
[----:B0-----:R-:W-:Y:S01]  /*0460*/  IMAD R25, R24, R26, RZ ;  /* 0x0000001a18197224 */ /* 0x001fe200078e02ff */
[----:B-1----:R-:W-:-:S04]  /*0470*/  IADD3 R19, PT, PT, R6, -0x4, RZ ;  /* 0xfffffffc06137810 */ /* 0x002fc80007ffe0ff */
[----:B------:R0:W-:Y:S02]  /*0480*/  STL [R10], R25 ;  /* 0x000000190a007387 */ /* 0x0001e40000100800 */
[----:B0-----:R-:W-:-:S05]  /*0490*/  IMAD.WIDE.U32 R10, R9, 0x4, R12 ;  /* 0x00000004090a7825 */ /* 0x001fca00078e000c */
[----:B------:R0:W4:Y:S01]  /*04a0*/  LDG.E R24, desc[UR8][R10.64] ;  /* 0x000000080a187981 */ /* 0x000122000c1e1900 */
[----:B------:R-:W-:Y:S01]  /*04b0*/  LEA R27, R27, R1, 0x2 ;  /* 0x000000011b1b7211 */ /* 0x000fe200078e10ff */
[----:B0-----:R-:W-:Y:S02]  /*04c0*/  IMAD R11, R8, 0x4, R1 ;  /* 0x00000004080b7824 */ /* 0x001fe400078e0201 */
[----:B--2---:R-:W-:Y:S02]  /*04d0*/  IMAD R29, R25, R14, RZ ;  /* 0x0000000e191d7224 */ /* 0x004fe400078e02ff */
[----:B------:R-:W-:-:S04]  /*04e0*/  IMAD.WIDE.U32 R14, R19, 0x4, R12 ;  /* 0x00000004130e7825 */ /* 0x000fc800078e000c */
[C---:B------:R-:W-:Y:S01]  /*04f0*/  VIADD R25, R6.reuse, 0xfffffffb ;  /* 0xfffffffb06197836 */ /* 0x040fe20000000000 */
[----:B------:R0:W2:Y:S01]  /*0500*/  LDG.E R8, desc[UR8][R14.64] ;  /* 0x000000080e087981 */ /* 0x0000a2000c1e1900 */
[----:B------:R-:W-:Y:S02]  /*0510*/  IMAD R26, R29, R18, RZ ;  /* 0x000000121d1a7224 */ /* 0x000fe400078e02ff */
[C---:B------:R-:W-:Y:S02]  /*0520*/  VIADD R18, R6.reuse, 0xfffffffa ;  /* 0xfffffffa06127836 */ /* 0x040fe40000000000 */
[----:B------:R-:W-:Y:S01]  /*0530*/  IMAD.WIDE.U32 R20, R25, 0x4, R12 ;  /* 0x0000000419147825 */ /* 0x000fe200078e000c */
[----:B------:R1:W-:Y:S03]  /*0540*/  STL [R11], R29 ;  /* 0x0000001d0b007387 */ /* 0x0003e60000100800 */
[----:B0-----:R-:W-:-:S02]  /*0550*/  IMAD R15, R6, 0x4, R1 ;  /* 0x00000004060f7824 */ /* 0x001fc400078e0201 */
[----:B------:R-:W2:Y:S01]  /*0560*/  LDG.E R20, desc[UR8][R20.64] ;  /* 0x0000000814147981 */ /* 0x000ea2000c1e1900 */
[----:B------:R-:W-:Y:S01]  /*0570*/  IMAD R14, R26, R28, RZ ;  /* 0x0000001c1a0e7224 */ /* 0x000fe200078e02ff */
[----:B-1----:R-:W-:Y:S01]  /*0580*/  LEA R29, R7, R1, 0x2 ;  /* 0x00000001071d7211 */ /* 0x002fe200078e10ff */
[--C-:B------:R-:W-:Y:S01]  /*0590*/  IMAD.WIDE.U32 R10, R18, 0x4, R12.reuse ;  /* 0x00000004120a7825 */ /* 0x100fe200078e000c */
[----:B------:R-:W-:Y:S03]  /*05a0*/  STL [R15], R26 ;  /* 0x0000001a0f007387 */ /* 0x000fe60000100800 */
[C---:B------:R-:W-:Y:S01]  /*05b0*/  VIADD R7, R6.reuse, 0xfffffff9 ;  /* 0xfffffff906077836 */ /* 0x040fe20000000000 */
[----:B------:R0:W-:Y:S01]  /*05c0*/  STL [R27], R14 ;  /* 0x0000000e1b007387 */ /* 0x0001e20000100800 */
[----:B------:R-:W-:Y:S02]  /*05d0*/  VIADD R28, R6, 0xfffffff8 ;  /* 0xfffffff8061c7836 */ /* 0x000fe40000000000 */
[----:B------:R-:W-:Y:S01]  /*05e0*/  IMAD R22, R14, R22, RZ ;  /* 0x000000160e167224 */ /* 0x000fe200078e02ff */
[----:B------:R3:W2:Y:S01]  /*05f0*/  LDG.E R10, desc[UR8][R10.64] ;  /* 0x000000080a0a7981 */ /* 0x0006a2000c1e1900 */
[----:B0-----:R-:W-:-:S04]  /*0600*/  IMAD.WIDE.U32 R26, R7, 0x4, R12 ;  /* 0x00000004071a7825 */ /* 0x001fc800078e000c */
[----:B------:R-:W-:Y:S02]  /*0610*/  IMAD.WIDE.U32 R14, R28, 0x4, R12 ;  /* 0x000000041c0e7825 */ /* 0x000fe400078e000c */
[----:B------:R-:W2:Y:S04]  /*0620*/  LDG.E R26, desc[UR8][R26.64] ;  /* 0x000000081a1a7981 */ /* 0x000ea8000c1e1900 */
[----:B------:R4:W2:Y:S01]  /*0630*/  LDG.E R14, desc[UR8][R14.64] ;  /* 0x000000080e0e7981 */ /* 0x0008a2000c1e1900 */
[----:B---3--:R-:W-:-:S04]  /*0640*/  IMAD R11, R22, R23, RZ ;  /* 0x00000017160b7224 */ /* 0x008fc800078e02ff */
[----:B----4-:R-:W-:Y:S01]  /*0650*/  IMAD R15, R11, R24, RZ ;  /* 0x000000180b0f7224 */ /* 0x010fe200078e02ff */
[-C--:B------:R-:W-:Y:S01]  /*0660*/  LEA R24, R9, R1.reuse, 0x2 ;  /* 0x0000000109187211 */ /* 0x080fe200078e10ff */
[--C-:B------:R-:W-:Y:S01]  /*0670*/  IMAD R19, R19, 0x4, R1.reuse ;  /* 0x0000000413137824 */ /* 0x100fe200078e0201 */
[----:B------:R1:W-:Y:S01]  /*0680*/  STL [R29], R22 ;  /* 0x000000161d007387 */ /* 0x0003e20000100800 */
[----:B------:R-:W-:Y:S01]  /*0690*/  IMAD R18, R18, 0x4, R1 ;  /* 0x0000000412127824 */ /* 0x000fe200078e0201 */
[----:B------:R-:W-:Y:S02]  /*06a0*/  LEA R28, R28, R1, 0x2 ;  /* 0x000000011c1c7211 */ /* 0x000fe400078e10ff */
[----:B------:R1:W-:Y:S04]  /*06b0*/  STL [R24], R11 ;  /* 0x0000000b18007387 */ /* 0x0003e80000100800 */
[----:B------:R1:W-:Y:S01]  /*06c0*/  STL [R19], R15 ;  /* 0x0000000f13007387 */ /* 0x0003e20000100800 */
[----:B------:R-:W-:-:S05]  /*06d0*/  VIADD R2, R2, 0x10 ;  /* 0x0000001002027836 */ /* 0x000fca0000000000 */
[----:B------:R-:W-:Y:S01]  /*06e0*/  ISETP.NE.AND P0, PT, R2, RZ, PT ;  /* 0x000000ff0200720c */ /* 0x000fe20003f05270 */
[----:B--2---:R-:W-:Y:S02]  /*06f0*/  IMAD R23, R15, R8, RZ ;  /* 0x000000080f177224 */ /* 0x004fe400078e02ff */
[----:B------:R-:W-:Y:S02]  /*0700*/  VIADD R8, R6, 0xfffffff7 ;  /* 0xfffffff706087836 */ /* 0x000fe40000000000 */
[----:B------:R-:W-:Y:S02]  /*0710*/  IMAD R9, R23, R20, RZ ;  /* 0x0000001417097224 */ /* 0x000fe400078e02ff */
[--C-:B------:R-:W-:Y:S02]  /*0720*/  IMAD R20, R7, 0x4, R1.reuse ;  /* 0x0000000407147824 */ /* 0x100fe400078e0201 */
[----:B------:R-:W-:Y:S02]  /*0730*/  IMAD R7, R8, 0x4, R1 ;  /* 0x0000000408077824 */ /* 0x000fe400078e0201 */
[----:B------:R-:W-:Y:S01]  /*0740*/  IMAD R21, R9, R10, RZ ;  /* 0x0000000a09157224 */ /* 0x000fe200078e02ff */
[----:B------:R-:W-:-:S05]  /*0750*/  LEA R10, R25, R1, 0x2 ;  /* 0x00000001190a7211 */ /* 0x000fca00078e10ff */
[----:B------:R1:W-:Y:S01]  /*0760*/  STL [R10], R23 ;  /* 0x000000170a007387 */ /* 0x0003e20000100800 */
[----:B------:R-:W-:-:S03]  /*0770*/  IMAD R25, R21, R26, RZ ;  /* 0x0000001a15197224 */ /* 0x000fc600078e02ff */
[----:B------:R1:W-:Y:S01]  /*0780*/  STL [R18], R9 ;  /* 0x0000000912007387 */ /* 0x0003e20000100800 */
[----:B------:R-:W-:-:S03]  /*0790*/  IMAD R14, R25, R14, RZ ;  /* 0x0000000e190e7224 */ /* 0x000fc600078e02ff */
[----:B------:R1:W-:Y:S04]  /*07a0*/  STL [R20], R21 ;  /* 0x0000001514007387 */ /* 0x0003e80000100800 */
[----:B------:R1:W-:Y:S04]  /*07b0*/  STL [R28], R25 ;  /* 0x000000191c007387 */ /* 0x0003e80000100800 */
[----:B------:R1:W-:Y:S01]  /*07c0*/  STL [R7], R14 ;  /* 0x0000000e07007387 */ /* 0x0003e20000100800 */
[----:B------:R-:W-:Y:S01]  /*07d0*/  IADD3 R6, PT, PT, R6, -0x10, RZ ;  /* 0xfffffff006067810 */ /* 0x000fe20007ffe0ff */
[----:B------:R-:W-:Y:S06]  /*07e0*/  @P0 BRA `(.L_x_4) ;  /* 0xfffffff800780947 */ /* 0x000fec000383ffff */
[----:B------:R-:W-:-:S07]  /*07f0*/  VIADD R6, R6, 0x6 ;  /* 0x0000000606067836 */ /* 0x000fce0000000000 */
.L_x_3:
[----:B------:R-:W-:-:S13]  /*0800*/  ISETP.NE.AND P0, PT, R5, RZ, PT ;  /* 0x000000ff0500720c */ /* 0x000fda0003f05270 */
[----:B------:R-:W-:Y:S05]  /*0810*/  @!P0 BRA `(.L_x_2) ;  /* 0x0000000400808947 */ /* 0x000fea0003800000 */
[----:B------:R-:W-:Y:S02]  /*0820*/  ISETP.GE.U32.AND P0, PT, R5, 0x8, PT ;  /* 0x000000080500780c */ /* 0x000fe40003f06070 */
[----:B------:R-:W-:-:S04]  /*0830*/  LOP3.LUT R2, R4, 0x7, RZ, 0xc0, !PT ;  /* 0x0000000704027812 */ /* 0x000fc800078ec0ff */
[----:B------:R-:W-:-:S07]  /*0840*/  ISETP.NE.AND P1, PT, R2, RZ, PT ;  /* 0x000000ff0200720c */ /* 0x000fce0003f25270 */
[----:B------:R-:W-:Y:S06]  /*0850*/  @!P0 BRA `(.L_x_5) ;  /* 0x0000000000c48947 */ /* 0x000fec0003800000 */
[----:B------:R-:W0:Y:S01]  /*0860*/  LDC.64 R12, c[0x0][0x390] ;  /* 0x0000e400ff0c7b82 */ /* 0x000e220000000a00 */
[C---:B-1----:R-:W-:Y:S01]  /*0870*/  IMAD R9, R6.reuse, 0x4, R1 ;  /* 0x0000000406097824 */ /* 0x042fe200078e0201 */
[C---:B------:R-:W-:Y:S01]  /*0880*/  IADD3 R7, PT, PT, R6.reuse, -0x1, RZ ;  /* 0xffffffff06077810 */ /* 0x040fe20007ffe0ff */
[----:B------:R-:W-:-:S03]  /*0890*/  VIADD R11, R6, 0xfffffffe ;  /* 0xfffffffe060b7836 */ /* 0x000fc60000000000 */
[----:B------:R-:W2:Y:S01]  /*08a0*/  LDL R28, [R9+0x4] ;  /* 0x00000400091c7983 */ /* 0x000ea20000100800 */
[C---:B------:R-:W-:Y:S01]  /*08b0*/  VIADD R10, R6.reuse, 0xfffffffd ;  /* 0xfffffffd060a7836 */ /* 0x040fe20000000000 */
[C---:B------:R-:W-:Y:S01]  /*08c0*/  IADD3 R8, PT, PT, R6.reuse, -0x4, RZ ;  /* 0xfffffffc06087810 */ /* 0x040fe20007ffe0ff */
[----:B0-----:R-:W-:-:S05]  /*08d0*/  IMAD.WIDE.U32 R24, R6, 0x4, R12 ;  /* 0x0000000406187825 */ /* 0x001fca00078e000c */
[----:B------:R-:W2:Y:S01]  /*08e0*/  LDG.E R5, desc[UR8][R24.64+0x4] ;  /* 0x0000040818057981 */ /* 0x000ea2000c1e1900 */
[----:B------:R-:W-:-:S03]  /*08f0*/  IMAD.WIDE.U32 R14, R7, 0x4, R12 ;  /* 0x00000004070e7825 */ /* 0x000fc600078e000c */
[----:B------:R0:W3:Y:S01]  /*0900*/  LDG.E R26, desc[UR8][R24.64] ;  /* 0x00000008181a7981 */ /* 0x0000e2000c1e1900 */
[----:B------:R-:W-:-:S03]  /*0910*/  IMAD.WIDE.U32 R18, R11, 0x4, R12 ;  /* 0x000000040b127825 */ /* 0x000fc600078e000c */
[----:B------:R3:W4:Y:S01]  /*0920*/  LDG.E R14, desc[UR8][R14.64] ;  /* 0x000000080e0e7981 */ /* 0x000722000c1e1900 */
[----:B------:R-:W-:-:S03]  /*0930*/  IMAD.WIDE.U32 R20, R10, 0x4, R12 ;  /* 0x000000040a147825 */ /* 0x000fc600078e000c */
[----:B------:R4:W5:Y:S01]  /*0940*/  LDG.E R18, desc[UR8][R18.64] ;  /* 0x0000000812127981 */ /* 0x000962000c1e1900 */
[----:B------:R-:W-:-:S03]  /*0950*/  IMAD.WIDE.U32 R22, R8, 0x4, R12 ;  /* 0x0000000408167825 */ /* 0x000fc600078e000c */
[----:B------:R-:W5:Y:S01]  /*0960*/  LDG.E R20, desc[UR8][R20.64] ;  /* 0x0000000814147981 */ /* 0x000f62000c1e1900 */
[C---:B------:R-:W-:Y:S02]  /*0970*/  VIADD R27, R6.reuse, 0xfffffffb ;  /* 0xfffffffb061b7836 */ /* 0x040fe40000000000 */
[----:B------:R-:W-:Y:S01]  /*0980*/  VIADD R29, R6, 0xfffffffa ;  /* 0xfffffffa061d7836 */ /* 0x000fe20000000000 */
[----:B------:R-:W5:Y:S01]  /*0990*/  LDG.E R22, desc[UR8][R22.64] ;  /* 0x0000000816167981 */ /* 0x000f62000c1e1900 */
[----:B0-----:R-:W-:-:S04]  /*09a0*/  IMAD.WIDE.U32 R24, R27, 0x4, R12 ;  /* 0x000000041b187825 */ /* 0x001fc800078e000c */
[----:B------:R-:W-:Y:S02]  /*09b0*/  IMAD.WIDE.U32 R12, R29, 0x4, R12 ;  /* 0x000000041d0c7825 */ /* 0x000fe400078e000c */
[----:B------:R-:W5:Y:S04]  /*09c0*/  LDG.E R24, desc[UR8][R24.64] ;  /* 0x0000000818187981 */ /* 0x000f68000c1e1900 */
[----:B------:R0:W5:Y:S01]  /*09d0*/  LDG.E R12, desc[UR8][R12.64] ;  /* 0x000000080c0c7981 */ /* 0x000162000c1e1900 */
[----:B------:R-:W-:Y:S01]  /*09e0*/  LEA R10, R10, R1, 0x2 ;  /* 0x000000010a0a7211 */ /* 0x000fe200078e10ff */
[----:B------:R-:W-:Y:S02]  /*09f0*/  IMAD R8, R8, 0x4, R1 ;  /* 0x0000000408087824 */ /* 0x000fe400078e0201 */
[----:B--2---:R-:W-:-:S04]  /*0a00*/  IMAD R28, R28, R5, RZ ;  /* 0x000000051c1c7224 */ /* 0x004fc800078e02ff */
[----:B---3--:R-:W-:-:S04]  /*0a10*/  IMAD R15, R28, R26, RZ ;  /* 0x0000001a1c0f7224 */ /* 0x008fc800078e02ff */
[----:B----4-:R-:W-:Y:S01]  /*0a20*/  IMAD R19, R15, R14, RZ ;  /* 0x0000000e0f137224 */ /* 0x010fe200078e02ff */
[----:B------:R-:W-:-:S03]  /*0a30*/  LEA R14, R7, R1, 0x2 ;  /* 0x00000001070e7211 */ /* 0x000fc600078e10ff */
[----:B-----5:R-:W-:-:S04]  /*0a40*/  IMAD R5, R19, R18, RZ ;  /* 0x0000001213057224 */ /* 0x020fc800078e02ff */
[----:B------:R-:W-:Y:S02]  /*0a50*/  IMAD R7, R5, R20, RZ ;  /* 0x0000001405077224 */ /* 0x000fe400078e02ff */
[--C-:B------:R-:W-:Y:S02]  /*0a60*/  IMAD R18, R11, 0x4, R1.reuse ;  /* 0x000000040b127824 */ /* 0x100fe400078e0201 */
[----:B------:R-:W-:Y:S02]  /*0a70*/  IMAD R11, R7, R22, RZ ;  /* 0x00000016070b7224 */ /* 0x000fe400078e02ff */
[----:B------:R-:W-:Y:S01]  /*0a80*/  VIADD R26, R6, 0xfffffff9 ;  /* 0xfffffff9061a7836 */ /* 0x000fe20000000000 */
[----:B------:R2:W-:Y:S01]  /*0a90*/  STL [R9], R28 ;  /* 0x0000001c09007387 */ /* 0x0005e20000100800 */
[--C-:B------:R-:W-:Y:S02]  /*0aa0*/  IMAD R20, R27, 0x4, R1.reuse ;  /* 0x000000041b147824 */ /* 0x100fe400078e0201 */
[----:B0-----:R-:W-:Y:S01]  /*0ab0*/  IMAD R13, R11, R24, RZ ;  /* 0x000000180b0d7224 */ /* 0x001fe200078e02ff */
[----:B------:R2:W-:Y:S01]  /*0ac0*/  STL [R14], R15 ;  /* 0x0000000f0e007387 */ /* 0x0005e20000100800 */
[----:B------:R-:W-:Y:S01]  /*0ad0*/  LEA R22, R29, R1, 0x2 ;  /* 0x000000011d167211 */ /* 0x000fe200078e10ff */
[----:B------:R-:W-:-:S02]  /*0ae0*/  IMAD R21, R26, 0x4, R1 ;  /* 0x000000041a157824 */ /* 0x000fc400078e0201 */
[----:B------:R2:W-:Y:S01]  /*0af0*/  STL [R18], R19 ;  /* 0x0000001312007387 */ /* 0x0005e20000100800 */
[----:B------:R-:W-:-:S03]  /*0b00*/  IMAD R12, R13, R12, RZ ;  /* 0x0000000c0d0c7224 */ /* 0x000fc600078e02ff */
[----:B------:R2:W-:Y:S04]  /*0b10*/  STL [R10], R5 ;  /* 0x000000050a007387 */ /* 0x0005e80000100800 */
[----:B------:R2:W-:Y:S04]  /*0b20*/  STL [R8], R7 ;  /* 0x0000000708007387 */ /* 0x0005e80000100800 */
[----:B------:R2:W-:Y:S04]  /*0b30*/  STL [R20], R11 ;  /* 0x0000000b14007387 */ /* 0x0005e80000100800 */
[----:B------:R2:W-:Y:S04]  /*0b40*/  STL [R22], R13 ;  /* 0x0000000d16007387 */ /* 0x0005e80000100800 */
[----:B------:R2:W-:Y:S01]  /*0b50*/  STL [R21], R12 ;  /* 0x0000000c15007387 */ /* 0x0005e20000100800 */
[----:B------:R-:W-:-:S07]  /*0b60*/  VIADD R6, R6, 0xfffffff8 ;  /* 0xfffffff806067836 */ /* 0x000fce0000000000 */
.L_x_5:
[----:B------:R-:W-:Y:S05]  /*0b70*/  @!P1 BRA `(.L_x_2) ;  /* 0x0000000000a89947 */ /* 0x000fea0003800000 */
[----:B------:R-:W-:Y:S02]  /*0b80*/  ISETP.GE.U32.AND P0, PT, R2, 0x4, PT ;  /* 0x000000040200780c */ /* 0x000fe40003f06070 */
[----:B-12---:R-:W-:-:S04]  /*0b90*/  LOP3.LUT R7, R4, 0x3, RZ, 0xc0, !PT ;  /* 0x0000000304077812 */ /* 0x006fc800078ec0ff */
[----:B------:R-:W-:-:S07]  /*0ba0*/  ISETP.NE.AND P1, PT, R7, RZ, PT ;  /* 0x000000ff0700720c */ /* 0x000fce0003f25270 */
[----:B------:R-:W-:Y:S06]  /*0bb0*/  @!P0 BRA `(.L_x_6) ;  /* 0x0000000000648947 */ /* 0x000fec0003800000 */
[----:B------:R-:W0:Y:S01]  /*0bc0*/  LDC.64 R8, c[0x0][0x390] ;  /* 0x0000e400ff087b82 */ /* 0x000e220000000a00 */
[C---:B------:R-:W-:Y:S01]  /*0bd0*/  LEA R2, R6.reuse, R1, 0x2 ;  /* 0x0000000106027211 */ /* 0x040fe200078e10ff */
[C---:B------:R-:W-:Y:S02]  /*0be0*/  VIADD R15, R6.reuse, 0xffffffff ;  /* 0xffffffff060f7836 */ /* 0x040fe40000000000 */
[C---:B------:R-:W-:Y:S02]  /*0bf0*/  VIADD R18, R6.reuse, 0xfffffffe ;  /* 0xfffffffe06127836 */ /* 0x040fe40000000000 */
[----:B------:R-:W2:Y:S01]  /*0c00*/  LDL R12, [R2+0x4] ;  /* 0x00000400020c7983 */ /* 0x000ea20000100800 */
[----:B0-----:R-:W-:-:S05]  /*0c10*/  IMAD.WIDE.U32 R10, R6, 0x4, R8 ;  /* 0x00000004060a7825 */ /* 0x001fca00078e0008 */
[----:B------:R-:W2:Y:S01]  /*0c20*/  LDG.E R13, desc[UR8][R10.64+0x4] ;  /* 0x000004080a0d7981 */ /* 0x000ea2000c1e1900 */
[----:B------:R-:W-:-:S03]  /*0c30*/  IMAD.WIDE.U32 R4, R15, 0x4, R8 ;  /* 0x000000040f047825 */ /* 0x000fc600078e0008 */
[----:B------:R-:W3:Y:S01]  /*0c40*/  LDG.E R14, desc[UR8][R10.64] ;  /* 0x000000080a0e7981 */ /* 0x000ee2000c1e1900 */
[----:B------:R-:W-:-:S03]  /*0c50*/  IMAD.WIDE.U32 R8, R18, 0x4, R8 ;  /* 0x0000000412087825 */ /* 0x000fc600078e0008 */
[----:B------:R-:W4:Y:S04]  /*0c60*/  LDG.E R5, desc[UR8][R4.64] ;  /* 0x0000000804057981 */ /* 0x000f28000c1e1900 */
[----:B------:R-:W5:Y:S01]  /*0c70*/  LDG.E R9, desc[UR8][R8.64] ;  /* 0x0000000808097981 */ /* 0x000f62000c1e1900 */
[----:B------:R-:W-:Y:S01]  /*0c80*/  IADD3 R20, PT, PT, R6, -0x3, RZ ;  /* 0xfffffffd06147810 */ /* 0x000fe20007ffe0ff */
[--C-:B------:R-:W-:Y:S02]  /*0c90*/  IMAD R15, R15, 0x4, R1.reuse ;  /* 0x000000040f0f7824 */ /* 0x100fe400078e0201 */
[----:B------:R-:W-:Y:S01]  /*0ca0*/  IMAD R19, R18, 0x4, R1 ;  /* 0x0000000412137824 */ /* 0x000fe200078e0201 */
[----:B------:R-:W-:Y:S01]  /*0cb0*/  LEA R21, R20, R1, 0x2 ;  /* 0x0000000114157211 */ /* 0x000fe200078e10ff */
[----:B------:R-:W-:-:S02]  /*0cc0*/  VIADD R6, R6, 0xfffffffc ;  /* 0xfffffffc06067836 */ /* 0x000fc40000000000 */
[----:B--2---:R-:W-:-:S04]  /*0cd0*/  IMAD R13, R13, R12, RZ ;  /* 0x0000000c0d0d7224 */ /* 0x004fc800078e02ff */
[----:B---3--:R-:W-:-:S04]  /*0ce0*/  IMAD R12, R14, R13, RZ ;  /* 0x0000000d0e0c7224 */ /* 0x008fc800078e02ff */
[----:B----4-:R-:W-:Y:S01]  /*0cf0*/  IMAD R14, R5, R12, RZ ;  /* 0x0000000c050e7224 */ /* 0x010fe200078e02ff */
[----:B------:R0:W-:Y:S03]  /*0d00*/  STL [R2], R13 ;  /* 0x0000000d02007387 */ /* 0x0001e60000100800 */
[----:B-----5:R-:W-:Y:S01]  /*0d10*/  IMAD R10, R9, R14, RZ ;  /* 0x0000000e090a7224 */ /* 0x020fe200078e02ff */
[----:B------:R0:W-:Y:S04]  /*0d20*/  STL [R15], R12 ;  /* 0x0000000c0f007387 */ /* 0x0001e80000100800 */
[----:B------:R0:W-:Y:S04]  /*0d30*/  STL [R19], R14 ;  /* 0x0000000e13007387 */ /* 0x0001e80000100800 */
[----:B------:R0:W-:Y:S02]  /*0d40*/  STL [R21], R10 ;  /* 0x0000000a15007387 */ /* 0x0001e40000100800 */
.L_x_6:
[----:B------:R-:W-:Y:S05]  /*0d50*/  @!P1 BRA `(.L_x_2) ;  /* 0x0000000000309947 */ /* 0x000fea0003800000 */
[----:B------:R-:W1:Y:S01]  /*0d60*/  LDC.64 R8, c[0x0][0x390] ;  /* 0x0000e400ff087b82 */ /* 0x000e620000000a00 */
[----:B------:R-:W-:-:S07]  /*0d70*/  IMAD.MOV R7, RZ, RZ, -R7 ;  /* 0x000000ffff077224 */ /* 0x000fce00078e0a07 */
.L_x_7:
[C---:B-1----:R-:W-:Y:S01]  /*0d80*/  IMAD.WIDE.U32 R4, R6.reuse, 0x4, R8 ;  /* 0x0000000406047825 */ /* 0x042fe200078e0008 */
[----:B0--3--:R-:W-:-:S05]  /*0d90*/  LEA R2, R6, R1, 0x2 ;  /* 0x0000000106027211 */ /* 0x009fca00078e10ff */
[----:B------:R-:W2:Y:S04]  /*0da0*/  LDG.E R5, desc[UR8][R4.64+0x4] ;  /* 0x0000040804057981 */ /* 0x000ea8000c1e1900 */
[----:B------:R-:W2:Y:S01]  /*0db0*/  LDL R10, [R2+0x4] ;  /* 0x00000400020a7983 */ /* 0x000ea20000100800 */
[----:B------:R-:W-:Y:S02]  /*0dc0*/  VIADD R7, R7, 0x1 ;  /* 0x0000000107077836 */ /* 0x000fe40000000000 */
[----:B------:R-:W-:-:S03]  /*0dd0*/  VIADD R6, R6, 0xffffffff ;  /* 0xffffffff06067836 */ /* 0x000fc60000000000 */
[----:B------:R-:W-:Y:S01]  /*0de0*/  ISETP.NE.AND P0, PT, R7, RZ, PT ;  /* 0x000000ff0700720c */ /* 0x000fe20003f05270 */
[----:B--2---:R-:W-:-:S05]  /*0df0*/  IMAD R11, R10, R5, RZ ;  /* 0x000000050a0b7224 */ /* 0x004fca00078e02ff */
[----:B------:R3:W-:Y:S07]  /*0e00*/  STL [R2], R11 ;  /* 0x0000000b02007387 */ /* 0x0007ee0000100800 */
[----:B------:R-:W-:Y:S05]  /*0e10*/  @P0 BRA `(.L_x_7) ;  /* 0xfffffffc00d80947 */ /* 0x000fea000383ffff */
.L_x_2:
[----:B012---:R-:W0:Y:S01]  /*0e20*/  LDC.64 R18, c[0x0][0x380] ;  /* 0x0000e000ff127b82 */ /* 0x007e220000000a00 */
[----:B------:R-:W-:Y:S02]  /*0e30*/  ISETP.GE.AND P0, PT, R16, 0x1, PT ;  /* 0x000000011000780c */ /* 0x000fe40003f06270 */
[----:B------:R-:W-:Y:S01]  /*0e40*/  MOV R12, RZ ;  /* 0x000000ff000c7202 */ /* 0x000fe20000000f00 */
[----:B0-----:R-:W-:-:S10]  /*0e50*/  IMAD.WIDE R18, R17, 0x4, R18 ;  /* 0x0000000411127825 */ /* 0x001fd400078e0212 */
[----:B------:R-:W-:Y:S05]  /*0e60*/  @!P0 BRA `(.L_x_8) ;  /* 0x0000004800c88947 */ /* 0x000fea0003800000 */
[C---:B------:R-:W-:Y:S01]  /*0e70*/  ISETP.GE.U32.AND P0, PT, R16.reuse, 0x8, PT ;  /* 0x000000081000780c */ /* 0x040fe20003f06070 */
[----:B------:R-:W-:Y:S01]  /*0e80*/  IMAD.MOV.U32 R20, RZ, RZ, RZ ;  /* 0x000000ffff147224 */ /* 0x000fe200078e00ff */
[----:B---3--:R-:W-:Y:S01]  /*0e90*/  LOP3.LUT R2, R16, 0x7, RZ, 0xc0, !PT ;  /* 0x0000000710027812 */ /* 0x008fe200078ec0ff */
[----:B------:R-:W-:-:S10]  /*0ea0*/  IMAD.MOV.U32 R23, RZ, RZ, R17 ;  /* 0x000000ffff177224 */ /* 0x000fd400078e0011 */
[----:B------:R-:W-:Y:S05]  /*0eb0*/  @!P0 BRA `(.L_x_9) ;  /* 0x0000001c00508947 */ /* 0x000fea0003800000 */
[----:B------:R-:W2:Y:S04]  /*0ec0*/  LDL.128 R12, [R1] ;  /* 0x00000000010c7983 */ /* 0x000ea80000100c00 */
[----:B------:R-:W3:Y:S01]  /*0ed0*/  LDL.128 R8, [R1+0x10] ;  /* 0x0000100001087983 */ /* 0x000ee20000100c00 */
[----:B------:R-:W-:-:S04]  /*0ee0*/  IABS R20, R17 ;  /* 0x0000001100147213 */ /* 0x000fc80000000000 */
[----:B------:R-:W-:Y:S02]  /*0ef0*/  MOV R22, R20 ;  /* 0x0000001400167202 */ /* 0x000fe40000000f00 */
[-C--:B--2---:R-:W-:Y:S02]  /*0f00*/  IABS R6, R12.reuse ;  /* 0x0000000c00067213 */ /* 0x084fe40000000000 */
[----:B------:R-:W-:Y:S02]  /*0f10*/  IABS R23, R12 ;  /* 0x0000000c00177213 */ /* 0x000fe40000000000 */
[----:B------:R-:W0:Y:S08]  /*0f20*/  I2F.RP R7, R6 ;  /* 0x0000000600077306 */ /* 0x000e300000209400 */
[----:B0-----:R-:W0:Y:S02]  /*0f30*/  MUFU.RCP R7, R7 ;  /* 0x0000000700077308 */ /* 0x001e240000001000 */
[----:B0-----:R-:W-:Y:S01]  /*0f40*/  IADD3 R4, PT, PT, R7, 0xffffffe, RZ ;  /* 0x0ffffffe07047810 */ /* 0x001fe20007ffe0ff */
[----:B------:R-:W-:-:S05]  /*0f50*/  IMAD.MOV R7, RZ, RZ, -R23 ;  /* 0x000000ffff077224 */ /* 0x000fca00078e0a17 */
[----:B------:R0:W1:Y:S02]  /*0f60*/  F2I.FTZ.U32.TRUNC.NTZ R5, R4 ;  /* 0x0000000400057305 */ /* 0x000064000021f000 */
[----:B0-----:R-:W-:Y:S02]  /*0f70*/  IMAD.MOV.U32 R4, RZ, RZ, RZ ;  /* 0x000000ffff047224 */ /* 0x001fe400078e00ff */
[----:B-1----:R-:W-:-:S04]  /*0f80*/  IMAD.MOV R21, RZ, RZ, -R5 ;  /* 0x000000ffff157224 */ /* 0x002fc800078e0a05 */
[----:B------:R-:W-:-:S04]  /*0f90*/  IMAD R21, R21, R6, RZ ;  /* 0x0000000615157224 */ /* 0x000fc800078e02ff */
[----:B------:R-:W-:Y:S01]  /*0fa0*/  IMAD.HI.U32 R21, R5, R21, R4 ;  /* 0x0000001505157227 */ /* 0x000fe200078e0004 */
[----:B------:R-:W-:-:S04]  /*0fb0*/  IABS R5, R13 ;  /* 0x0000000d00057213 */ /* 0x000fc80000000000 */
[----:B------:R-:W0:Y:S01]  /*0fc0*/  I2F.RP R20, R5 ;  /* 0x0000000500147306 */ /* 0x000e220000209400 */
[----:B------:R-:W-:-:S04]  /*0fd0*/  IMAD.HI.U32 R4, R21, R22, RZ ;  /* 0x0000001615047227 */ /* 0x000fc800078e00ff */
[----:B------:R-:W-:-:S05]  /*0fe0*/  IMAD R7, R4, R7, R22 ;  /* 0x0000000704077224 */ /* 0x000fca00078e0216 */
[----:B------:R-:W-:Y:S01]  /*0ff0*/  ISETP.GT.U32.AND P1, PT, R6, R7, PT ;  /* 0x000000070600720c */ /* 0x000fe20003f24070 */
[----:B0-----:R-:W0:-:S12]  /*1000*/  MUFU.RCP R20, R20 ;  /* 0x0000001400147308 */ /* 0x001e180000001000 */
[----:B------:R-:W-:Y:S02]  /*1010*/  @!P1 IMAD.IADD R7, R7, 0x1, -R6 ;  /* 0x0000000107079824 */ /* 0x000fe400078e0a06 */
[----:B------:R-:W-:Y:S01]  /*1020*/  @!P1 VIADD R4, R4, 0x1 ;  /* 0x0000000104049836 */ /* 0x000fe20000000000 */
[----:B------:R-:W-:Y:S02]  /*1030*/  ISETP.NE.AND P1, PT, R12, RZ, PT ;  /* 0x000000ff0c00720c */ /* 0x000fe40003f25270 */
[----:B------:R-:W-:Y:S02]  /*1040*/  ISETP.GE.U32.AND P0, PT, R7, R6, PT ;  /* 0x000000060700720c */ /* 0x000fe40003f06070 */
[----:B------:R-:W-:-:S04]  /*1050*/  LOP3.LUT R6, R17, R12, RZ, 0x3c, !PT ;  /* 0x0000000c11067212 */ /* 0x000fc800078e3cff */
[----:B------:R-:W-:Y:S02]  /*1060*/  ISETP.GE.AND P2, PT, R6, RZ, PT ;  /* 0x000000ff0600720c */ /* 0x000fe40003f46270 */
[----:B0-----:R-:W-:-:S04]  /*1070*/  IADD3 R6, PT, PT, R20, 0xffffffe, RZ ;  /* 0x0ffffffe14067810 */ /* 0x001fc80007ffe0ff */
[----:B------:R0:W1:Y:S01]  /*1080*/  F2I.FTZ.U32.TRUNC.NTZ R7, R6 ;  /* 0x0000000600077305 */ /* 0x000062000021f000 */
[----:B------:R-:W-:-:S06]  /*1090*/  @P0 VIADD R4, R4, 0x1 ;  /* 0x0000000104040836 */ /* 0x000fcc0000000000 */
[----:B------:R-:W-:Y:S02]  /*10a0*/  @!P2 IADD3 R4, PT, PT, -R4, RZ, RZ ;  /* 0x000000ff0404a210 */ /* 0x000fe40007ffe1ff */
[----:B------:R-:W-:Y:S01]  /*10b0*/  @!P1 LOP3.LUT R4, RZ, R12, RZ, 0x33, !PT ;  /* 0x0000000cff049212 */ /* 0x000fe200078e33ff */
[----:B0-----:R-:W-:-:S04]  /*10c0*/  HFMA2 R6, -RZ, RZ, 0, 0 ;  /* 0x00000000ff067431 */ /* 0x001fc800000001ff */
[----:B------:R-:W-:Y:S02]  /*10d0*/  IMAD.MOV R20, RZ, RZ, -R4 ;  /* 0x000000ffff147224 */ /* 0x000fe400078e0a04 */
[----:B-1----:R-:W-:Y:S02]  /*10e0*/  IMAD.MOV R22, RZ, RZ, -R7 ;  /* 0x000000ffff167224 */ /* 0x002fe400078e0a07 */
[----:B------:R-:W-:Y:S02]  /*10f0*/  IMAD R12, R12, R20, R17 ;  /* 0x000000140c0c7224 */ /* 0x000fe400078e0211 */
[----:B------:R-:W-:Y:S01]  /*1100*/  IMAD R21, R22, R5, RZ ;  /* 0x0000000516157224 */ /* 0x000fe200078e02ff */
[----:B------:R-:W-:Y:S02]  /*1110*/  IABS R22, R13 ;  /* 0x0000000d00167213 */ /* 0x000fe40000000000 */
[----:B------:R-:W-:Y:S01]  /*1120*/  IABS R20, R12 ;  /* 0x0000000c00147213 */ /* 0x000fe20000000000 */
[----:B------:R-:W-:Y:S01]  /*1130*/  IMAD.HI.U32 R6, R7, R21, R6 ;  /* 0x0000001507067227 */ /* 0x000fe200078e0006 */
[----:B------:R-:W-:-:S03]  /*1140*/  IABS R21, R14 ;  /* 0x0000000e00157213 */ /* 0x000fc60000000000 */
[----:B------:R-:W-:Y:S01]  /*1150*/  IMAD.MOV.U32 R7, RZ, RZ, R20 ;  /* 0x000000ffff077224 */ /* 0x000fe200078e0014 */
[----:B------:R-:W-:Y:S01]  /*1160*/  MOV R20, R21 ;  /* 0x0000001500147202 */ /* 0x000fe20000000f00 */
[----:B------:R-:W-:Y:S02]  /*1170*/  IMAD.MOV R22, RZ, RZ, -R22 ;  /* 0x000000ffff167224 */ /* 0x000fe400078e0a16 */
[----:B------:R-:W-:Y:S01]  /*1180*/  IMAD.HI.U32 R6, R6, R7, RZ ;  /* 0x0000000706067227 */ /* 0x000fe200078e00ff */
[----:B------:R-:W0:Y:S03]  /*1190*/  I2F.RP R21, R20 ;  /* 0x0000001400157306 */ /* 0x000e260000209400 */
[----:B------:R-:W-:-:S05]  /*11a0*/  IMAD R22, R6, R22, R7 ;  /* 0x0000001606167224 */ /* 0x000fca00078e0207 */
[----:B------:R-:W-:Y:S01]  /*11b0*/  ISETP.GT.U32.AND P1, PT, R5, R22, PT ;  /* 0x000000160500720c */ /* 0x000fe20003f24070 */
[----:B0-----:R-:W0:-:S12]  /*11c0*/  MUFU.RCP R21, R21 ;  /* 0x0000001500157308 */ /* 0x001e180000001000 */
[----:B------:R-:W-:Y:S01]  /*11d0*/  @!P1 IMAD.IADD R22, R22, 0x1, -R5 ;  /* 0x0000000116169824 */ /* 0x000fe200078e0a05 */
[----:B------:R-:W-:Y:S02]  /*11e0*/  @!P1 IADD3 R6, PT, PT, R6, 0x1, RZ ;  /* 0x0000000106069810 */ /* 0x000fe40007ffe0ff */
[----:B------:R-:W-:Y:S02]  /*11f0*/  ISETP.NE.AND P1, PT, R13, RZ, PT ;  /* 0x000000ff0d00720c */ /* 0x000fe40003f25270 */
[----:B------:R-:W-:Y:S02]  /*1200*/  ISETP.GE.U32.AND P0, PT, R22, R5, PT ;  /* 0x000000051600720c */ /* 0x000fe40003f06070 */
[----:B------:R-:W-:Y:S02]  /*1210*/  LOP3.LUT R5, R12, R13, RZ, 0x3c, !PT ;  /* 0x0000000d0c057212 */ /* 0x000fe400078e3cff */
[----:B------:R-:W-:Y:S02]  /*1220*/  IABS R22, R14 ;  /* 0x0000000e00167213 */ /* 0x000fe40000000000 */
[----:B------:R-:W-:Y:S01]  /*1230*/  ISETP.GE.AND P2, PT, R5, RZ, PT ;  /* 0x000000ff0500720c */ /* 0x000fe20003f46270 */
[----:B0-----:R-:W-:-:S02]  /*1240*/  VIADD R7, R21, 0xffffffe ;  /* 0x0ffffffe15077836 */ /* 0x001fc40000000000 */
[----:B------:R-:W-:-:S04]  /*1250*/  IMAD.MOV R22, RZ, RZ, -R22 ;  /* 0x000000ffff167224 */ /* 0x000fc800078e0a16 */
[----:B------:R-:W-:Y:S01]  /*1260*/  @P0 VIADD R6, R6, 0x1 ;  /* 0x0000000106060836 */ /* 0x000fe20000000000 */
[----:B------:R-:W0:Y:S03]  /*1270*/  F2I.FTZ.U32.TRUNC.NTZ R7, R7 ;  /* 0x0000000700077305 */ /* 0x000e26000021f000 */
[----:B------:R-:W-:Y:S02]  /*1280*/  IMAD.MOV.U32 R5, RZ, RZ, R6 ;  /* 0x000000ffff057224 */ /* 0x000fe400078e0006 */
[----:B------:R-:W-:-:S03]  /*1290*/  HFMA2 R6, -RZ, RZ, 0, 0 ;  /* 0x00000000ff067431 */ /* 0x000fc600000001ff */
[----:B------:R-:W-:Y:S02]  /*12a0*/  @!P2 IADD3 R5, PT, PT, -R5, RZ, RZ ;  /* 0x000000ff0505a210 */ /* 0x000fe40007ffe1ff */
[----:B------:R-:W-:-:S05]  /*12b0*/  @!P1 LOP3.LUT R5, RZ, R13, RZ, 0x33, !PT ;  /* 0x0000000dff059212 */ /* 0x000fca00078e33ff */
[----:B------:R-:W-:Y:S02]  /*12c0*/  IMAD.MOV R21, RZ, RZ, -R5 ;  /* 0x000000ffff157224 */ /* 0x000fe400078e0a05 */
[----:B0-----:R-:W-:Y:S02]  /*12d0*/  IMAD.MOV R23, RZ, RZ, -R7 ;  /* 0x000000ffff177224 */ /* 0x001fe400078e0a07 */
[----:B------:R-:W-:Y:S02]  /*12e0*/  IMAD R21, R13, R21, R12 ;  /* 0x000000150d157224 */ /* 0x000fe400078e020c */
[----:B------:R-:W-:-:S03]  /*12f0*/  IMAD R13, R23, R20, RZ ;  /* 0x00000014170d7224 */ /* 0x000fc600078e02ff */
[----:B------:R-:W-:Y:S01]  /*1300*/  IABS R12, R21 ;  /* 0x00000015000c7213 */ /* 0x000fe20000000000 */
[----:B------:R-:W-:Y:S01]  /*1310*/  IMAD.HI.U32 R6, R7, R13, R6 ;  /* 0x0000000d07067227 */ /* 0x000fe200078e0006 */
[----:B------:R-:W-:-:S03]  /*1320*/  IABS R7, R15 ;  /* 0x0000000f00077213 */ /* 0x000fc60000000000 */
[----:B------:R-:W-:Y:S01]  /*1330*/  IMAD.MOV.U32 R13, RZ, RZ, R12 ;  /* 0x000000ffff0d7224 */ /* 0x000fe200078e000c */
[----:B------:R-:W-:Y:S02]  /*1340*/  MOV R12, R22 ;  /* 0x00000016000c7202 */ /* 0x000fe40000000f00 */
[----:B------:R-:W0:Y:S01]  /*1350*/  I2F.RP R22, R7 ;  /* 0x0000000700167306 */ /* 0x000e220000209400 */
[----:B------:R-:W-:-:S04]  /*1360*/  IMAD.HI.U32 R6, R6, R13, RZ ;  /* 0x0000000d06067227 */ /* 0x000fc800078e00ff */
[----:B------:R-:W-:Y:S01]  /*1370*/  IMAD R13, R6, R12, R13 ;  /* 0x0000000c060d7224 */ /* 0x000fe200078e020d */
[----:B------:R-:W-:-:S04]  /*1380*/  LOP3.LUT R12, R21, R14, RZ, 0x3c, !PT ;  /* 0x0000000e150c7212 */ /* 0x000fc800078e3cff */
[----:B------:R-:W-:Y:S02]  /*1390*/  ISETP.GT.U32.AND P1, PT, R20, R13, PT ;  /* 0x0000000d1400720c */ /* 0x000fe40003f24070 */
[----:B------:R-:W-:Y:S01]  /*13a0*/  ISETP.GE.AND P2, PT, R12, RZ, PT ;  /* 0x000000ff0c00720c */ /* 0x000fe20003f46270 */
[----:B0-----:R-:W0:Y:S10]  /*13b0*/  MUFU.RCP R22, R22 ;  /* 0x0000001600167308 */ /* 0x001e340000001000 */
[----:B------:R-:W-:Y:S01]  /*13c0*/  @!P1 IMAD.IADD R13, R13, 0x1, -R20 ;  /* 0x000000010d0d9824 */ /* 0x000fe200078e0a14 */
[----:B------:R-:W-:-:S02]  /*13d0*/  @!P1 IADD3 R6, PT, PT, R6, 0x1, RZ ;  /* 0x0000000106069810 */ /* 0x000fc40007ffe0ff */
[----:B------:R-:W-:Y:S02]  /*13e0*/  ISETP.NE.AND P1, PT, R14, RZ, PT ;  /* 0x000000ff0e00720c */ /* 0x000fe40003f25270 */
[----:B------:R-:W-:Y:S01]  /*13f0*/  ISETP.GE.U32.AND P0, PT, R13, R20, PT ;  /* 0x000000140d00720c */ /* 0x000fe20003f06070 */
[----:B0-----:R-:W-:-:S04]  /*1400*/  VIADD R12, R22, 0xffffffe ;  /* 0x0ffffffe160c7836 */ /* 0x001fc80000000000 */
[----:B------:R0:W1:Y:S08]  /*1410*/  F2I.FTZ.U32.TRUNC.NTZ R13, R12 ;  /* 0x0000000c000d7305 */ /* 0x000070000021f000 */
[----:B------:R-:W-:-:S04]  /*1420*/  @P0 VIADD R6, R6, 0x1 ;  /* 0x0000000106060836 */ /* 0x000fc80000000000 */
[----:B------:R-:W-:Y:S01]  /*1430*/  @!P2 IMAD.MOV R6, RZ, RZ, -R6 ;  /* 0x000000ffff06a224 */ /* 0x000fe200078e0a06 */
[----:B------:R-:W-:Y:S01]  /*1440*/  @!P1 LOP3.LUT R6, RZ, R14, RZ, 0x33, !PT ;  /* 0x0000000eff069212 */ /* 0x000fe200078e33ff */
[----:B0-----:R-:W-:-:S04]  /*1450*/  IMAD.MOV.U32 R12, RZ, RZ, RZ ;  /* 0x000000ffff0c7224 */ /* 0x001fc800078e00ff */
[----:B------:R-:W-:Y:S01]  /*1460*/  IMAD.MOV R20, RZ, RZ, -R6 ;  /* 0x000000ffff147224 */ /* 0x000fe200078e0a06 */
[----:B-1----:R-:W-:-:S03]  /*1470*/  IADD3 R22, PT, PT, RZ, -R13, RZ ;  /* 0x8000000dff167210 */ /* 0x002fc60007ffe0ff */
[----:B------:R-:W-:Y:S02]  /*1480*/  IMAD R14, R14, R20, R21 ;  /* 0x000000140e0e7224 */ /* 0x000fe400078e0215 */
[----:B------:R-:W-:Y:S01]  /*1490*/  IMAD R21, R22, R7, RZ ;  /* 0x0000000716157224 */ /* 0x000fe200078e02ff */
[----:B------:R-:W-:Y:S02]  /*14a0*/  IABS R22, R15 ;  /* 0x0000000f00167213 */ /* 0x000fe40000000000 */
[----:B------:R-:W-:Y:S01]  /*14b0*/  IABS R20, R14 ;  /* 0x0000000e00147213 */ /* 0x000fe20000000000 */
[----:B------:R-:W-:Y:S01]  /*14c0*/  IMAD.HI.U32 R12, R13, R21, R12 ;  /* 0x000000150d0c7227 */ /* 0x000fe200078e000c */
[----:B---3--:R-:W-:Y:S02]  /*14d0*/  IABS R21, R8 ;  /* 0x0000000800157213 */ /* 0x008fe40000000000 */
[----:B------:R-:W-:Y:S01]  /*14e0*/  IADD3 R22, PT, PT, RZ, -R22, RZ ;  /* 0x80000016ff167210 */ /* 0x000fe20007ffe0ff */
[----:B------:R-:W-:-:S02]  /*14f0*/  IMAD.MOV.U32 R13, RZ, RZ, R20 ;  /* 0x000000ffff0d7224 */ /* 0x000fc400078e0014 */
[----:B------:R-:W-:Y:S02]  /*1500*/  IMAD.MOV.U32 R20, RZ, RZ, R21 ;  /* 0x000000ffff147224 */ /* 0x000fe400078e0015 */
[----:B------:R-:W-:Y:S02]  /*1510*/  IMAD.HI.U32 R12, R12, R13, RZ ;  /* 0x0000000d0c0c7227 */ /* 0x000fe400078e00ff */
[----:B------:R-:W0:Y:S02]  /*1520*/  I2F.RP R21, R20 ;  /* 0x0000001400157306 */ /* 0x000e240000209400 */
[----:B------:R-:W-:-:S05]  /*1530*/  IMAD R22, R12, R22, R13 ;  /* 0x000000160c167224 */ /* 0x000fca00078e020d */
[----:B------:R-:W-:Y:S01]  /*1540*/  ISETP.GT.U32.AND P1, PT, R7, R22, PT ;  /* 0x000000160700720c */ /* 0x000fe20003f24070 */
[----:B0-----:R-:W0:-:S12]  /*1550*/  MUFU.RCP R21, R21 ;  /* 0x0000001500157308 */ /* 0x001e180000001000 */
[-C--:B------:R-:W-:Y:S01]  /*1560*/  @!P1 IADD3 R22, PT, PT, R22, -R7.reuse, RZ ;  /* 0x8000000716169210 */ /* 0x080fe20007ffe0ff */
[----:B------:R-:W-:Y:S01]  /*1570*/  @!P1 VIADD R12, R12, 0x1 ;  /* 0x000000010c0c9836 */ /* 0x000fe20000000000 */
[----:B------:R-:W-:Y:S02]  /*1580*/  ISETP.NE.AND P1, PT, R15, RZ, PT ;  /* 0x000000ff0f00720c */ /* 0x000fe40003f25270 */
[----:B------:R-:W-:Y:S02]  /*1590*/  ISETP.GE.U32.AND P0, PT, R22, R7, PT ;  /* 0x000000071600720c */ /* 0x000fe40003f06070 */
[----:B------:R-:W-:Y:S02]  /*15a0*/  LOP3.LUT R7, R14, R15, RZ, 0x3c, !PT ;  /* 0x0000000f0e077212 */ /* 0x000fe400078e3cff */
[----:B------:R-:W-:Y:S02]  /*15b0*/  IABS R22, R8 ;  /* 0x0000000800167213 */ /* 0x000fe40000000000 */
[----:B------:R-:W-:Y:S01]  /*15c0*/  ISETP.GE.AND P2, PT, R7, RZ, PT ;  /* 0x000000ff0700720c */ /* 0x000fe20003f46270 */
[----:B0-----:R-:W-:Y:S01]  /*15d0*/  VIADD R13, R21, 0xffffffe ;  /* 0x0ffffffe150d7836 */ /* 0x001fe20000000000 */
[----:B------:R-:W-:-:S05]  /*15e0*/  IADD3 R22, PT, PT, RZ, -R22, RZ ;  /* 0x80000016ff167210 */ /* 0x000fca0007ffe0ff */
[----:B------:R-:W-:Y:S01]  /*15f0*/  @P0 IADD3 R12, PT, PT, R12, 0x1, RZ ;  /* 0x000000010c0c0810 */ /* 0x000fe20007ffe0ff */
[----:B------:R-:W0:Y:S04]  /*1600*/  F2I.FTZ.U32.TRUNC.NTZ R13, R13 ;  /* 0x0000000d000d7305 */ /* 0x000e28000021f000 */
[----:B------:R-:W-:Y:S02]  /*1610*/  IMAD.MOV.U32 R7, RZ, RZ, R12 ;  /* 0x000000ffff077224 */ /* 0x000fe400078e000c */
[----:B------:R-:W-:Y:S02]  /*1620*/  IMAD.MOV.U32 R12, RZ, RZ, RZ ;  /* 0x000000ffff0c7224 */ /* 0x000fe400078e00ff */
[----:B------:R-:W-:Y:S01]  /*1630*/  @!P2 IMAD.MOV R7, RZ, RZ, -R7 ;  /* 0x000000ffff07a224 */ /* 0x000fe200078e0a07 */
[----:B------:R-:W-:-:S05]  /*1640*/  @!P1 LOP3.LUT R7, RZ, R15, RZ, 0x33, !PT ;  /* 0x0000000fff079212 */ /* 0x000fca00078e33ff */
[----:B------:R-:W-:Y:S01]  /*1650*/  IMAD.MOV R21, RZ, RZ, -R7 ;  /* 0x000000ffff157224 */ /* 0x000fe200078e0a07 */
[----:B0-----:R-:W-:Y:S01]  /*1660*/  IADD3 R23, PT, PT, RZ, -R13, RZ ;  /* 0x8000000dff177210 */ /* 0x001fe20007ffe0ff */
[----:B------:R0:W-:Y:S02]  /*1670*/  STL.128 [R1+0x20], R4 ;  /* 0x0000200401007387 */ /* 0x0001e40000100c00 */
[----:B------:R-:W-:Y:S02]  /*1680*/  IMAD R21, R15, R21, R14 ;  /* 0x000000150f157224 */ /* 0x000fe400078e020e */
[----:B------:R-:W-:-:S03]  /*1690*/  IMAD R15, R23, R20, RZ ;  /* 0x00000014170f7224 */ /* 0x000fc600078e02ff */
[----:B------:R-:W-:Y:S01]  /*16a0*/  IABS R14, R21 ;  /* 0x00000015000e7213 */ /* 0x000fe20000000000 */
[----:B------:R-:W-:Y:S01]  /*16b0*/  IMAD.HI.U32 R12, R13, R15, R12 ;  /* 0x0000000f0d0c7227 */ /* 0x000fe200078e000c */
[----:B------:R-:W-:-:S03]  /*16c0*/  IABS R13, R9 ;  /* 0x00000009000d7213 */ /* 0x000fc60000000000 */
[----:B------:R-:W-:Y:S02]  /*16d0*/  IMAD.MOV.U32 R15, RZ, RZ, R14 ;  /* 0x000000ffff0f7224 */ /* 0x000fe400078e000e */
[----:B------:R-:W-:Y:S02]  /*16e0*/  IMAD.MOV.U32 R14, RZ, RZ, R22 ;  /* 0x000000ffff0e7224 */ /* 0x000fe400078e0016 */
[----:B------:R-:W-:Y:S01]  /*16f0*/  IMAD.HI.U32 R12, R12, R15, RZ ;  /* 0x0000000f0c0c7227 */ /* 0x000fe200078e00ff */
[----:B------:R-:W1:Y:S03]  /*1700*/  I2F.RP R22, R13 ;  /* 0x0000000d00167306 */ /* 0x000e660000209400 */
[----:B------:R-:W-:Y:S01]  /*1710*/  IMAD R15, R12, R14, R15 ;  /* 0x0000000e0c0f7224 */ /* 0x000fe200078e020f */
[----:B------:R-:W-:-:S04]  /*1720*/  LOP3.LUT R14, R21, R8, RZ, 0x3c, !PT ;  /* 0x00000008150e7212 */ /* 0x000fc800078e3cff */
[----:B------:R-:W-:Y:S02]  /*1730*/  ISETP.GT.U32.AND P1, PT, R20, R15, PT ;  /* 0x0000000f1400720c */ /* 0x000fe40003f24070 */
[----:B------:R-:W-:Y:S01]  /*1740*/  ISETP.GE.AND P2, PT, R14, RZ, PT ;  /* 0x000000ff0e00720c */ /* 0x000fe20003f46270 */
[----:B-1----:R-:W1:Y:S10]  /*1750*/  MUFU.RCP R22, R22 ;  /* 0x0000001600167308 */ /* 0x002e740000001000 */
[----:B------:R-:W-:Y:S01]  /*1760*/  @!P1 IADD3 R15, PT, PT, R15, -R20, RZ ;  /* 0x800000140f0f9210 */ /* 0x000fe20007ffe0ff */
[----:B------:R-:W-:Y:S01]  /*1770*/  @!P1 VIADD R12, R12, 0x1 ;  /* 0x000000010c0c9836 */ /* 0x000fe20000000000 */
[----:B------:R-:W-:-:S02]  /*1780*/  ISETP.NE.AND P1, PT, R8, RZ, PT ;  /* 0x000000ff0800720c */ /* 0x000fc40003f25270 */
[----:B------:R-:W-:Y:S01]  /*1790*/  ISETP.GE.U32.AND P0, PT, R15, R20, PT ;  /* 0x000000140f00720c */ /* 0x000fe20003f06070 */
[----:B-1----:R-:W-:Y:S01]  /*17a0*/  VIADD R15, R22, 0xffffffe ;  /* 0x0ffffffe160f7836 */ /* 0x002fe20000000000 */
[----:B------:R-:W-:-:S05]  /*17b0*/  IABS R22, R9 ;  /* 0x0000000900167213 */ /* 0x000fca0000000000 */
[----:B------:R-:W1:Y:S06]  /*17c0*/  F2I.FTZ.U32.TRUNC.NTZ R15, R15 ;  /* 0x0000000f000f7305 */ /* 0x000e6c000021f000 */
[----:B------:R-:W-:Y:S01]  /*17d0*/  @P0 IADD3 R12, PT, PT, R12, 0x1, RZ ;  /* 0x000000010c0c0810 */ /* 0x000fe20007ffe0ff */
[----:B------:R-:W-:-:S04]  /*17e0*/  IMAD.MOV R22, RZ, RZ, -R22 ;  /* 0x000000ffff167224 */ /* 0x000fc800078e0a16 */
[----:B------:R-:W-:Y:S01]  /*17f0*/  @!P2 IMAD.MOV R12, RZ, RZ, -R12 ;  /* 0x000000ffff0ca224 */ /* 0x000fe200078e0a0c */
[----:B------:R-:W-:-:S04]  /*1800*/  @!P1 LOP3.LUT R12, RZ, R8, RZ, 0x33, !PT ;  /* 0x00000008ff0c9212 */ /* 0x000fc800078e33ff */
[----:B------:R-:W-:Y:S01]  /*1810*/  IADD3 R14, PT, PT, -R12, RZ, RZ ;  /* 0x000000ff0c0e7210 */ /* 0x000fe20007ffe1ff */
[----:B-1----:R-:W-:-:S04]  /*1820*/  IMAD.MOV R20, RZ, RZ, -R15 ;  /* 0x000000ffff147224 */ /* 0x002fc800078e0a0f */
[----:B------:R-:W-:Y:S02]  /*1830*/  IMAD R8, R8, R14, R21 ;  /* 0x0000000e08087224 */ /* 0x000fe400078e0215 */
[----:B------:R-:W-:Y:S02]  /*1840*/  IMAD R21, R20, R13, RZ ;  /* 0x0000000d14157224 */ /* 0x000fe400078e02ff */
[----:B------:R-:W-:Y:S01]  /*1850*/  IMAD.MOV.U32 R14, RZ, RZ, RZ ;  /* 0x000000ffff0e7224 */ /* 0x000fe200078e00ff */
[----:B------:R-:W-:-:S03]  /*1860*/  IABS R20, R8 ;  /* 0x0000000800147213 */ /* 0x000fc60000000000 */
[----:B------:R-:W-:Y:S01]  /*1870*/  IMAD.HI.U32 R14, R15, R21, R14 ;  /* 0x000000150f0e7227 */ /* 0x000fe200078e000e */
[----:B------:R-:W-:Y:S02]  /*1880*/  MOV R15, R20 ;  /* 0x00000014000f7202 */ /* 0x000fe40000000f00 */
[----:B------:R-:W-:-:S03]  /*1890*/  IABS R21, R10 ;  /* 0x0000000a00157213 */ /* 0x000fc60000000000 */
[----:B------:R-:W-:-:S04]  /*18a0*/  IMAD.HI.U32 R14, R14, R15, RZ ;  /* 0x0000000f0e0e7227 */ /* 0x000fc800078e00ff */
[----:B------:R-:W-:Y:S02]  /*18b0*/  IMAD.MOV.U32 R20, RZ, RZ, R21 ;  /* 0x000000ffff147224 */ /* 0x000fe400078e0015 */
[----:B------:R-:W-:Y:S02]  /*18c0*/  IMAD R22, R14, R22, R15 ;  /* 0x000000160e167224 */ /* 0x000fe400078e020f */
[----:B------:R-:W1:Y:S03]  /*18d0*/  I2F.RP R21, R20 ;  /* 0x0000001400157306 */ /* 0x000e660000209400 */
[----:B------:R-:W-:-:S05]  /*18e0*/  ISETP.GT.U32.AND P1, PT, R13, R22, PT ;  /* 0x000000160d00720c */ /* 0x000fca0003f24070 */
[----:B-1----:R-:W1:Y:S08]  /*18f0*/  MUFU.RCP R21, R21 ;  /* 0x0000001500157308 */ /* 0x002e700000001000 */
[----:B------:R-:W-:Y:S02]  /*1900*/  @!P1 IMAD.IADD R22, R22, 0x1, -R13 ;  /* 0x0000000116169824 */ /* 0x000fe400078e0a0d */
[----:B------:R-:W-:Y:S01]  /*1910*/  @!P1 VIADD R14, R14, 0x1 ;  /* 0x000000010e0e9836 */ /* 0x000fe20000000000 */
[----:B------:R-:W-:-:S02]  /*1920*/  ISETP.NE.AND P1, PT, R9, RZ, PT ;  /* 0x000000ff0900720c */ /* 0x000fc40003f25270 */
[----:B------:R-:W-:Y:S02]  /*1930*/  ISETP.GE.U32.AND P0, PT, R22, R13, PT ;  /* 0x0000000d1600720c */ /* 0x000fe40003f06070 */
[----:B------:R-:W-:Y:S02]  /*1940*/  LOP3.LUT R13, R8, R9, RZ, 0x3c, !PT ;  /* 0x00000009080d7212 */ /* 0x000fe400078e3cff */
[----:B------:R-:W-:Y:S02]  /*1950*/  IABS R22, R10 ;  /* 0x0000000a00167213 */ /* 0x000fe40000000000 */
[----:B------:R-:W-:-:S03]  /*1960*/  ISETP.GE.AND P2, PT, R13, RZ, PT ;  /* 0x000000ff0d00720c */ /* 0x000fc60003f46270 */
[----:B------:R-:W-:Y:S01]  /*1970*/  IMAD.MOV R22, RZ, RZ, -R22 ;  /* 0x000000ffff167224 */ /* 0x000fe200078e0a16 */
[----:B-1----:R-:W-:-:S03]  /*1980*/  IADD3 R15, PT, PT, R21, 0xffffffe, RZ ;  /* 0x0ffffffe150f7810 */ /* 0x002fc60007ffe0ff */
[----:B------:R-:W-:-:S03]  /*1990*/  @P0 VIADD R14, R14, 0x1 ;  /* 0x000000010e0e0836 */ /* 0x000fc60000000000 */
[----:B------:R-:W1:Y:S02]  /*19a0*/  F2I.FTZ.U32.TRUNC.NTZ R15, R15 ;  /* 0x0000000f000f7305 */ /* 0x000e64000021f000 */
[----:B------:R-:W-:Y:S01]  /*19b0*/  MOV R13, R14 ;  /* 0x0000000e000d7202 */ /* 0x000fe20000000f00 */
[----:B------:R-:W-:-:S04]  /*19c0*/  IMAD.MOV.U32 R14, RZ, RZ, RZ ;  /* 0x000000ffff0e7224 */ /* 0x000fc800078e00ff */
[----:B------:R-:W-:Y:S01]  /*19d0*/  @!P2 IMAD.MOV R13, RZ, RZ, -R13 ;  /* 0x000000ffff0da224 */ /* 0x000fe200078e0a0d */
[----:B------:R-:W-:-:S04]  /*19e0*/  @!P1 LOP3.LUT R13, RZ, R9, RZ, 0x33, !PT ;  /* 0x00000009ff0d9212 */ /* 0x000fc800078e33ff */
[----:B------:R-:W-:Y:S01]  /*19f0*/  IADD3 R21, PT, PT, -R13, RZ, RZ ;  /* 0x000000ff0d157210 */ /* 0x000fe20007ffe1ff */
[----:B-1----:R-:W-:-:S04]  /*1a00*/  IMAD.MOV R23, RZ, RZ, -R15 ;  /* 0x000000ffff177224 */ /* 0x002fc800078e0a0f */
[----:B------:R-:W-:Y:S02]  /*1a10*/  IMAD R21, R9, R21, R8 ;  /* 0x0000001509157224 */ /* 0x000fe400078e0208 */
[----:B------:R-:W-:-:S03]  /*1a20*/  IMAD R9, R23, R20, RZ ;  /* 0x0000001417097224 */ /* 0x000fc600078e02ff */
[----:B------:R-:W-:Y:S01]  /*1a30*/  IABS R8, R21 ;  /* 0x0000001500087213 */ /* 0x000fe20000000000 */
[----:B------:R-:W-:Y:S01]  /*1a40*/  IMAD.HI.U32 R14, R15, R9, R14 ;  /* 0x000000090f0e7227 */ /* 0x000fe200078e000e */
[----:B------:R-:W-:Y:S02]  /*1a50*/  IABS R15, R11 ;  /* 0x0000000b000f7213 */ /* 0x000fe40000000000 */
[----:B------:R-:W-:Y:S01]  /*1a60*/  MOV R9, R8 ;  /* 0x0000000800097202 */ /* 0x000fe20000000f00 */
[----:B------:R-:W-:Y:S02]  /*1a70*/  IMAD.MOV.U32 R8, RZ, RZ, R22 ;  /* 0x000000ffff087224 */ /* 0x000fe400078e0016 */
[----:B------:R-:W1:Y:S02]  /*1a80*/  I2F.RP R22, R15 ;  /* 0x0000000f00167306 */ /* 0x000e640000209400 */
[----:B------:R-:W-:-:S04]  /*1a90*/  IMAD.HI.U32 R14, R14, R9, RZ ;  /* 0x000000090e0e7227 */ /* 0x000fc800078e00ff */
[----:B------:R-:W-:Y:S01]  /*1aa0*/  IMAD R9, R14, R8, R9 ;  /* 0x000000080e097224 */ /* 0x000fe200078e0209 */
[----:B------:R-:W-:-:S04]  /*1ab0*/  LOP3.LUT R8, R21, R10, RZ, 0x3c, !PT ;  /* 0x0000000a15087212 */ /* 0x000fc800078e3cff */
[----:B------:R-:W-:Y:S02]  /*1ac0*/  ISETP.GT.U32.AND P1, PT, R20, R9, PT ;  /* 0x000000091400720c */ /* 0x000fe40003f24070 */
[----:B------:R-:W-:Y:S01]  /*1ad0*/  ISETP.GE.AND P2, PT, R8, RZ, PT ;  /* 0x000000ff0800720c */ /* 0x000fe20003f46270 */
[----:B-1----:R-:W1:Y:S10]  /*1ae0*/  MUFU.RCP R22, R22 ;  /* 0x0000001600167308 */ /* 0x002e740000001000 */
[----:B------:R-:W-:-:S02]  /*1af0*/  @!P1 IMAD.IADD R9, R9, 0x1, -R20 ;  /* 0x0000000109099824 */ /* 0x000fc400078e0a14 */
[----:B------:R-:W-:Y:S01]  /*1b00*/  @!P1 VIADD R14, R14, 0x1 ;  /* 0x000000010e0e9836 */ /* 0x000fe20000000000 */
[----:B------:R-:W-:Y:S02]  /*1b10*/  ISETP.NE.AND P1, PT, R10, RZ, PT ;  /* 0x000000ff0a00720c */ /* 0x000fe40003f25270 */
[----:B------:R-:W-:Y:S02]  /*1b20*/  ISETP.GE.U32.AND P0, PT, R9, R20, PT ;  /* 0x000000140900720c */ /* 0x000fe40003f06070 */
[----:B-1----:R-:W-:-:S06]  /*1b30*/  IADD3 R9, PT, PT, R22, 0xffffffe, RZ ;  /* 0x0ffffffe16097810 */ /* 0x002fcc0007ffe0ff */
[----:B------:R-:W1:Y:S05]  /*1b40*/  F2I.FTZ.U32.TRUNC.NTZ R9, R9 ;  /* 0x0000000900097305 */ /* 0x000e6a000021f000 */
[----:B------:R-:W-:-:S05]  /*1b50*/  @P0 VIADD R14, R14, 0x1 ;  /* 0x000000010e0e0836 */ /* 0x000fca0000000000 */
[----:B------:R-:W-:Y:S02]  /*1b60*/  @!P2 IADD3 R14, PT, PT, -R14, RZ, RZ ;  /* 0x000000ff0e0ea210 */ /* 0x000fe40007ffe1ff */
[----:B------:R-:W-:Y:S01]  /*1b70*/  @!P1 LOP3.LUT R14, RZ, R10, RZ, 0x33, !PT ;  /* 0x0000000aff0e9212 */ /* 0x000fe200078e33ff */
[----:B-1----:R-:W-:-:S04]  /*1b80*/  IMAD.MOV R20, RZ, RZ, -R9 ;  /* 0x000000ffff147224 */ /* 0x002fc800078e0a09 */
[----:B------:R-:W-:-:S04]  /*1b90*/  IMAD.MOV R8, RZ, RZ, -R14 ;  /* 0x000000ffff087224 */ /* 0x000fc800078e0a0e */
[----:B------:R-:W-:Y:S01]  /*1ba0*/  IMAD R10, R10, R8, R21 ;  /* 0x000000080a0a7224 */ /* 0x000fe200078e0215 */
[----:B------:R-:W-:Y:S01]  /*1bb0*/  IABS R8, R11 ;  /* 0x0000000b00087213 */ /* 0x000fe20000000000 */
[----:B------:R-:W-:-:S03]  /*1bc0*/  IMAD R21, R20, R15, RZ ;  /* 0x0000000f14157224 */ /* 0x000fc600078e02ff */
[----:B------:R-:W-:Y:S01]  /*1bd0*/  IADD3 R22, PT, PT, RZ, -R8, RZ ;  /* 0x80000008ff167210 */ /* 0x000fe20007ffe0ff */
[----:B------:R-:W-:Y:S01]  /*1be0*/  IMAD.MOV.U32 R8, RZ, RZ, RZ ;  /* 0x000000ffff087224 */ /* 0x000fe200078e00ff */
[----:B------:R-:W-:-:S03]  /*1bf0*/  IABS R20, R10 ;  /* 0x0000000a00147213 */ /* 0x000fc60000000000 */
[----:B------:R-:W-:-:S04]  /*1c00*/  IMAD.HI.U32 R8, R9, R21, R8 ;  /* 0x0000001509087227 */ /* 0x000fc800078e0008 */
[----:B------:R-:W-:Y:S01]  /*1c10*/  IMAD.MOV.U32 R9, RZ, RZ, R20 ;  /* 0x000000ffff097224 */ /* 0x000fe200078e0014 */
[----:B------:R-:W-:-:S03]  /*1c20*/  MOV R20, R22 ;  /* 0x0000001600147202 */ /* 0x000fc60000000f00 */
[----:B------:R-:W-:-:S04]  /*1c30*/  IMAD.HI.U32 R8, R8, R9, RZ ;  /* 0x0000000908087227 */ /* 0x000fc800078e00ff */
[----:B------:R-:W-:Y:S01]  /*1c40*/  IMAD R20, R8, R20, R9 ;  /* 0x0000001408147224 */ /* 0x000fe200078e0209 */
[----:B------:R-:W-:-:S04]  /*1c50*/  LOP3.LUT R9, R10, R11, RZ, 0x3c, !PT ;  /* 0x0000000b0a097212 */ /* 0x000fc800078e3cff */
[----:B------:R-:W-:Y:S02]  /*1c60*/  ISETP.GT.U32.AND P1, PT, R15, R20, PT ;  /* 0x000000140f00720c */ /* 0x000fe40003f24070 */
[----:B------:R-:W-:-:S11]  /*1c70*/  ISETP.GE.AND P2, PT, R9, RZ, PT ;  /* 0x000000ff0900720c */ /* 0x000fd60003f46270 */
[----:B------:R-:W-:Y:S02]  /*1c80*/  @!P1 IMAD.IADD R20, R20, 0x1, -R15 ;  /* 0x0000000114149824 */ /* 0x000fe400078e0a0f */
[----:B------:R-:W-:Y:S01]  /*1c90*/  @!P1 VIADD R8, R8, 0x1 ;  /* 0x0000000108089836 */ /* 0x000fe20000000000 */
[----:B------:R-:W-:Y:S02]  /*1ca0*/  ISETP.NE.AND P1, PT, R11, RZ, PT ;  /* 0x000000ff0b00720c */ /* 0x000fe40003f25270 */
[----:B------:R-:W-:Y:S02]  /*1cb0*/  ISETP.GE.U32.AND P0, PT, R20, R15, PT ;  /* 0x0000000f1400720c */ /* 0x000fe40003f06070 */
[----:B------:R-:W-:-:S04]  /*1cc0*/  LOP3.LUT R20, R16, 0x7ffffff8, RZ, 0xc0, !PT ;  /* 0x7ffffff810147812 */ /* 0x000fc800078ec0ff */
[----:B------:R-:W-:-:S07]  /*1cd0*/  IADD3 R22, PT, PT, -R20, 0x8, RZ ;  /* 0x0000000814167810 */ /* 0x000fce0007ffe1ff */
[----:B------:R-:W-:Y:S02]  /*1ce0*/  @P0 IADD3 R8, PT, PT, R8, 0x1, RZ ;  /* 0x0000000108080810 */ /* 0x000fe40007ffe0ff */
[----:B------:R-:W-:-:S03]  /*1cf0*/  ISETP.NE.AND P0, PT, R22, RZ, PT ;  /* 0x000000ff1600720c */ /* 0x000fc60003f05270 */
[----:B------:R-:W-:-:S04]  /*1d00*/  IMAD.MOV.U32 R15, RZ, RZ, R8 ;  /* 0x000000ffff0f7224 */ /* 0x000fc800078e0008 */
[----:B------:R-:W-:Y:S01]  /*1d10*/  @!P2 IMAD.MOV R15, RZ, RZ, -R15 ;  /* 0x000000ffff0fa224 */ /* 0x000fe200078e0a0f */
[----:B------:R-:W-:-:S04]  /*1d20*/  @!P1 LOP3.LUT R15, RZ, R11, RZ, 0x33, !PT ;  /* 0x0000000bff0f9212 */ /* 0x000fc800078e33ff */
[----:B------:R-:W-:Y:S01]  /*1d30*/  IADD3 R8, PT, PT, -R15, RZ, RZ ;  /* 0x000000ff0f087210 */ /* 0x000fe20007ffe1ff */
[----:B------:R0:W-:Y:S04]  /*1d40*/  STL.128 [R1+0x30], R12 ;  /* 0x0000300c01007387 */ /* 0x0001e80000100c00 */
[----:B------:R-:W-:Y:S01]  /*1d50*/  IMAD R23, R11, R8, R10 ;  /* 0x000000080b177224 */ /* 0x000fe200078e020a */
[----:B------:R-:W-:Y:S06]  /*1d60*/  @!P0 BRA `(.L_x_9) ;  /* 0x0000000c00a48947 */ /* 0x000fec0003800000 */
[C---:B------:R-:W-:Y:S02]  /*1d70*/  VIADD R21, R1.reuse, 0x50 ;  /* 0x0000005001157836 */ /* 0x040fe40000000000 */
[----:B------:R-:W-:-:S07]  /*1d80*/  VIADD R16, R1, 0x30 ;  /* 0x0000003001107836 */ /* 0x000fce0000000000 */
.L_x_10:
[----:B------:R-:W2:Y:S01]  /*1d90*/  LDL.128 R8, [R16+-0x10] ;  /* 0xfffff00010087983 */ /* 0x000ea20000100c00 */
[----:B0-----:R-:W-:Y:S02]  /*1da0*/  IABS R15, R23 ;  /* 0x00000017000f7213 */ /* 0x001fe40000000000 */
[-C--:B--2---:R-:W-:Y:S02]  /*1db0*/  IABS R6, R8.reuse ;  /* 0x0000000800067213 */ /* 0x084fe40000000000 */
[----:B------:R-:W-:Y:S02]  /*1dc0*/  IABS R14, R8 ;  /* 0x00000008000e7213 */ /* 0x000fe40000000000 */
[----:B------:R-:W0:Y:S08]  /*1dd0*/  I2F.RP R7, R6 ;  /* 0x0000000600077306 */ /* 0x000e300000209400 */
[----:B0-----:R-:W0:Y:S02]  /*1de0*/  MUFU.RCP R7, R7 ;  /* 0x0000000700077308 */ /* 0x001e240000001000 */
[----:B0-----:R-:W-:-:S02]  /*1df0*/  IADD3 R4, PT, PT, R7, 0xffffffe, RZ ;  /* 0x0ffffffe07047810 */ /* 0x001fc40007ffe0ff */
[----:B------:R-:W-:-:S04]  /*1e00*/  IADD3 R7, PT, PT, RZ, -R14, RZ ;  /* 0x8000000eff077210 */ /* 0x000fc80007ffe0ff */
[----:B------:R0:W1:Y:S02]  /*1e10*/  F2I.FTZ.U32.TRUNC.NTZ R5, R4 ;  /* 0x0000000400057305 */ /* 0x000064000021f000 */
[----:B0-----:R-:W-:Y:S02]  /*1e20*/  IMAD.MOV.U32 R4, RZ, RZ, RZ ;  /* 0x000000ffff047224 */ /* 0x001fe400078e00ff */
[----:B-1----:R-:W-:-:S04]  /*1e30*/  IMAD.MOV R13, RZ, RZ, -R5 ;  /* 0x000000ffff0d7224 */ /* 0x002fc800078e0a05 */
[----:B------:R-:W-:-:S04]  /*1e40*/  IMAD R13, R13, R6, RZ ;  /* 0x000000060d0d7224 */ /* 0x000fc800078e02ff */
[----:B------:R-:W-:Y:S01]  /*1e50*/  IMAD.HI.U32 R12, R5, R13, R4 ;  /* 0x0000000d050c7227 */ /* 0x000fe200078e0004 */
[----:B------:R-:W-:-:S05]  /*1e60*/  IABS R5, R9 ;  /* 0x0000000900057213 */ /* 0x000fca0000000000 */
[----:B------:R-:W-:Y:S02]  /*1e70*/  IMAD.HI.U32 R4, R12, R15, RZ ;  /* 0x0000000f0c047227 */ /* 0x000fe400078e00ff */
[----:B------:R-:W0:Y:S02]  /*1e80*/  I2F.RP R12, R5 ;  /* 0x00000005000c7306 */ /* 0x000e240000209400 */
[----:B------:R-:W-:-:S05]  /*1e90*/  IMAD R7, R4, R7, R15 ;  /* 0x0000000704077224 */ /* 0x000fca00078e020f */
[----:B------:R-:W-:Y:S01]  /*1ea0*/  ISETP.GT.U32.AND P0, PT, R6, R7, PT ;  /* 0x000000070600720c */ /* 0x000fe20003f04070 */
[----:B0-----:R-:W0:-:S12]  /*1eb0*/  MUFU.RCP R12, R12 ;  /* 0x0000000c000c7308 */ /* 0x001e180000001000 */
[----:B------:R-:W-:Y:S01]  /*1ec0*/  @!P0 IMAD.IADD R7, R7, 0x1, -R6 ;  /* 0x0000000107078824 */ /* 0x000fe200078e0a06 */
[----:B------:R-:W-:Y:S02]  /*1ed0*/  @!P0 IADD3 R4, PT, PT, R4, 0x1, RZ ;  /* 0x0000000104048810 */ /* 0x000fe40007ffe0ff */
[----:B------:R-:W-:Y:S02]  /*1ee0*/  ISETP.NE.AND P0, PT, R8, RZ, PT ;  /* 0x000000ff0800720c */ /* 0x000fe40003f05270 */
[----:B------:R-:W-:Y:S02]  /*1ef0*/  ISETP.GE.U32.AND P1, PT, R7, R6, PT ;  /* 0x000000060700720c */ /* 0x000fe40003f26070 */
[----:B------:R-:W-:-:S04]  /*1f00*/  LOP3.LUT R6, R23, R8, RZ, 0x3c, !PT ;  /* 0x0000000817067212 */ /* 0x000fc800078e3cff */
[----:B------:R-:W-:Y:S01]  /*1f10*/  ISETP.GE.AND P2, PT, R6, RZ, PT ;  /* 0x000000ff0600720c */ /* 0x000fe20003f46270 */
[----:B0-----:R-:W-:-:S04]  /*1f20*/  VIADD R6, R12, 0xffffffe ;  /* 0x0ffffffe0c067836 */ /* 0x001fc80000000000 */
[----:B------:R0:W1:Y:S02]  /*1f30*/  F2I.FTZ.U32.TRUNC.NTZ R7, R6 ;  /* 0x0000000600077305 */ /* 0x000064000021f000 */
[----:B------:R-:W-:-:S06]  /*1f40*/  @P1 VIADD R4, R4, 0x1 ;  /* 0x0000000104041836 */ /* 0x000fcc0000000000 */
        /* <DEDUP_REMOVED lines=10> */
[----:B------:R-:W-:Y:S02]  /*1ff0*/  IABS R13, R10 ;  /* 0x0000000a000d7213 */ /* 0x000fe40000000000 */
        /* <DEDUP_REMOVED lines=12> */
[----:B------:R-:W-:-:S04]  /*20c0*/  LOP3.LUT R5, R12, R9, RZ, 0x3c, !PT ;  /* 0x000000090c057212 */ /* 0x000fc800078e3cff */
[----:B------:R-:W-:Y:S01]  /*20d0*/  ISETP.GE.AND P2, PT, R5, RZ, PT ;  /* 0x000000ff0500720c */ /* 0x000fe20003f46270 */
[----:B0-----:R-:W-:-:S04]  /*20e0*/  VIADD R6, R13, 0xffffffe ;  /* 0x0ffffffe0d067836 */ /* 0x001fc80000000000 */
[----:B------:R0:W1:Y:S02]  /*20f0*/  F2I.FTZ.U32.TRUNC.NTZ R7, R6 ;  /* 0x0000000600077305 */ /* 0x000064000021f000 */
[----:B------:R-:W-:-:S05]  /*2100*/  @P1 IADD3 R14, PT, PT, R14, 0x1, RZ ;  /* 0x000000010e0e1810 */ /* 0x000fca0007ffe0ff */
[----:B------:R-:W-:Y:S01]  /*2110*/  IMAD.MOV.U32 R5, RZ, RZ, R14 ;  /* 0x000000ffff057224 */ /* 0x000fe200078e000e */
[----:B------:R-:W-:Y:S01]  /*2120*/  IABS R14, R10 ;  /* 0x0000000a000e7213 */ /* 0x000fe20000000000 */
[----:B0-----:R-:W-:Y:S02]  /*2130*/  IMAD.MOV.U32 R6, RZ, RZ, RZ ;  /* 0x000000ffff067224 */ /* 0x001fe400078e00ff */
[----:B------:R-:W-:Y:S01]  /*2140*/  @!P2 IMAD.MOV R5, RZ, RZ, -R5 ;  /* 0x000000ffff05a224 */ /* 0x000fe200078e0a05 */
[----:B------:R-:W-:Y:S02]  /*2150*/  @!P0 LOP3.LUT R5, RZ, R9, RZ, 0x33, !PT ;  /* 0x00000009ff058212 */ /* 0x000fe400078e33ff */
[----:B------:R-:W-:Y:S02]  /*2160*/  IADD3 R14, PT, PT, RZ, -R14, RZ ;  /* 0x8000000eff0e7210 */ /* 0x000fe40007ffe0ff */
[----:B-1----:R-:W-:Y:S01]  /*2170*/  IADD3 R15, PT, PT, RZ, -R7, RZ ;  /* 0x80000007ff0f7210 */ /* 0x002fe20007ffe0ff */
[----:B------:R-:W-:-:S04]  /*2180*/  IMAD.MOV R13, RZ, RZ, -R5 ;  /* 0x000000ffff0d7224 */ /* 0x000fc800078e0a05 */
        /* <DEDUP_REMOVED lines=8> */
[----:B------:R-:W0:Y:S02]  /*2210*/  I2F.RP R12, R7 ;  /* 0x00000007000c7306 */ /* 0x000e240000209400 */
        /* <DEDUP_REMOVED lines=8> */
[----:B------:R-:W-:Y:S02]  /*22a0*/  LOP3.LUT R9, R13, R10, RZ, 0x3c, !PT ;  /* 0x0000000a0d097212 */ /* 0x000fe400078e3cff */
[----:B0-----:R-:W-:Y:S02]  /*22b0*/  IADD3 R8, PT, PT, R12, 0xffffffe, RZ ;  /* 0x0ffffffe0c087810 */ /* 0x001fe40007ffe0ff */
[----:B------:R-:W-:-:S02]  /*22c0*/  ISETP.GE.AND P2, PT, R9, RZ, PT ;  /* 0x000000ff0900720c */ /* 0x000fc40003f46270 */
[----:B------:R0:W1:Y:S05]  /*22d0*/  F2I.FTZ.U32.TRUNC.NTZ R9, R8 ;  /* 0x0000000800097305 */ /* 0x00006a000021f000 */
[----:B------:R-:W-:Y:S02]  /*22e0*/  @P1 VIADD R6, R6, 0x1 ;  /* 0x0000000106061836 */ /* 0x000fe40000000000 */
[----:B0-----:R-:W-:-:S04]  /*22f0*/  IMAD.MOV.U32 R8, RZ, RZ, RZ ;  /* 0x000000ffff087224 */ /* 0x001fc800078e00ff */
[----:B------:R-:W-:Y:S02]  /*2300*/  @!P2 IADD3 R6, PT, PT, -R6, RZ, RZ ;  /* 0x000000ff0606a210 */ /* 0x000fe40007ffe1ff */
[----:B------:R-:W-:Y:S01]  /*2310*/  @!P0 LOP3.LUT R6, RZ, R10, RZ, 0x33, !PT ;  /* 0x0000000aff068212 */ /* 0x000fe200078e33ff */
[----:B-1----:R-:W-:-:S04]  /*2320*/  IMAD.MOV R14, RZ, RZ, -R9 ;  /* 0x000000ffff0e7224 */ /* 0x002fc800078e0a09 */
[----:B------:R-:W-:-:S04]  /*2330*/  IMAD.MOV R12, RZ, RZ, -R6 ;  /* 0x000000ffff0c7224 */ /* 0x000fc800078e0a06 */
[----:B------:R-:W-:Y:S02]  /*2340*/  IMAD R10, R10, R12, R13 ;  /* 0x0000000c0a0a7224 */ /* 0x000fe400078e020d */
[----:B------:R-:W-:-:S03]  /*2350*/  IMAD R13, R14, R7, RZ ;  /* 0x000000070e0d7224 */ /* 0x000fc600078e02ff */
[----:B------:R-:W-:Y:S01]  /*2360*/  IABS R12, R10 ;  /* 0x0000000a000c7213 */ /* 0x000fe20000000000 */
[----:B------:R-:W-:-:S04]  /*2370*/  IMAD.HI.U32 R8, R9, R13, R8 ;  /* 0x0000000d09087227 */ /* 0x000fc800078e0008 */
[----:B------:R-:W-:Y:S01]  /*2380*/  IMAD.MOV.U32 R9, RZ, RZ, R12 ;  /* 0x000000ffff097224 */ /* 0x000fe200078e000c */
[----:B------:R-:W-:-:S03]  /*2390*/  MOV R12, R15 ;  /* 0x0000000f000c7202 */ /* 0x000fc60000000f00 */
[----:B------:R-:W-:-:S04]  /*23a0*/  IMAD.HI.U32 R8, R8, R9, RZ ;  /* 0x0000000908087227 */ /* 0x000fc800078e00ff */
[----:B------:R-:W-:-:S05]  /*23b0*/  IMAD R12, R8, R12, R9 ;  /* 0x0000000c080c7224 */ /* 0x000fca00078e0209 */
[----:B------:R-:W-:-:S13]  /*23c0*/  ISETP.GT.U32.AND P0, PT, R7, R12, PT ;  /* 0x0000000c0700720c */ /* 0x000fda0003f04070 */
[----:B------:R-:W-:Y:S02]  /*23d0*/  @!P0 IMAD.IADD R12, R12, 0x1, -R7 ;  /* 0x000000010c0c8824 */ /* 0x000fe400078e0a07 */
[----:B------:R-:W-:Y:S01]  /*23e0*/  @!P0 VIADD R8, R8, 0x1 ;  /* 0x0000000108088836 */ /* 0x000fe20000000000 */
[----:B------:R-:W-:Y:S02]  /*23f0*/  ISETP.NE.AND P0, PT, R11, RZ, PT ;  /* 0x000000ff0b00720c */ /* 0x000fe40003f05270 */
[----:B------:R-:W-:Y:S02]  /*2400*/  ISETP.GE.U32.AND P1, PT, R12, R7, PT ;  /* 0x000000070c00720c */ /* 0x000fe40003f26070 */
[----:B------:R-:W-:-:S04]  /*2410*/  LOP3.LUT R7, R10, R11, RZ, 0x3c, !PT ;  /* 0x0000000b0a077212 */ /* 0x000fc800078e3cff */
[----:B------:R-:W-:-:S07]  /*2420*/  ISETP.GE.AND P2, PT, R7, RZ, PT ;  /* 0x000000ff0700720c */ /* 0x000fce0003f46270 */
[----:B------:R-:W-:-:S05]  /*2430*/  @P1 IADD3 R8, PT, PT, R8, 0x1, RZ ;  /* 0x0000000108081810 */ /* 0x000fca0007ffe0ff */
[----:B------:R-:W-:-:S04]  /*2440*/  IMAD.MOV.U32 R7, RZ, RZ, R8 ;  /* 0x000000ffff077224 */ /* 0x000fc800078e0008 */
[----:B------:R-:W-:Y:S01]  /*2450*/  @!P2 IMAD.MOV R7, RZ, RZ, -R7 ;  /* 0x000000ffff07a224 */ /* 0x000fe200078e0a07 */
[----:B------:R-:W-:-:S05]  /*2460*/  @!P0 LOP3.LUT R7, RZ, R11, RZ, 0x33, !PT ;  /* 0x0000000bff078212 */ /* 0x000fca00078e33ff */
[----:B------:R0:W-:Y:S04]  /*2470*/  STL.128 [R21+-0x10], R4 ;  /* 0xfffff00415007387 */ /* 0x0001e80000100c00 */
[----:B------:R1:W2:Y:S01]  /*2480*/  LDL.128 R12, [R16] ;  /* 0x00000000100c7983 */ /* 0x0002a20000100c00 */
[----:B------:R-:W-:Y:S01]  /*2490*/  IMAD.MOV R25, RZ, RZ, -R7 ;  /* 0x000000ffff197224 */ /* 0x000fe200078e0a07 */
[----:B------:R-:W-:-:S03]  /*24a0*/  IADD3 R22, PT, PT, R22, 0x8, RZ ;  /* 0x0000000816167810 */ /* 0x000fc60007ffe0ff */
[----:B------:R-:W-:Y:S01]  /*24b0*/  IMAD R11, R11, R25, R10 ;  /* 0x000000190b0b7224 */ /* 0x000fe200078e020a */
[----:B-1----:R-:W-:-:S04]  /*24c0*/  IADD3 R16, PT, PT, R16, 0x20, RZ ;  /* 0x0000002010107810 */ /* 0x002fc80007ffe0ff */
[----:B0-----:R-:W-:Y:S02]  /*24d0*/  IABS R6, R11 ;  /* 0x0000000b00067213 */ /* 0x001fe40000000000 */
[-C--:B--2---:R-:W-:Y:S02]  /*24e0*/  IABS R23, R12.reuse ;  /* 0x0000000c00177213 */ /* 0x084fe40000000000 */
[----:B------:R-:W-:Y:S02]  /*24f0*/  IABS R4, R12 ;  /* 0x0000000c00047213 */ /* 0x000fe40000000000 */
[----:B------:R-:W0:Y:S03]  /*2500*/  I2F.RP R24, R23 ;  /* 0x0000001700187306 */ /* 0x000e260000209400 */
[----:B------:R-:W-:-:S05]  /*2510*/  IMAD.MOV R7, RZ, RZ, -R4 ;  /* 0x000000ffff077224 */ /* 0x000fca00078e0a04 */
[----:B0-----:R-:W0:Y:S02]  /*2520*/  MUFU.RCP R24, R24 ;  /* 0x0000001800187308 */ /* 0x001e240000001000 */
[----:B0-----:R-:W-:-:S06]  /*2530*/  IADD3 R8, PT, PT, R24, 0xffffffe, RZ ;  /* 0x0ffffffe18087810 */ /* 0x001fcc0007ffe0ff */
[----:B------:R0:W1:Y:S02]  /*2540*/  F2I.FTZ.U32.TRUNC.NTZ R9, R8 ;  /* 0x0000000800097305 */ /* 0x000064000021f000 */
[----:B0-----:R-:W-:Y:S02]  /*2550*/  HFMA2 R8, -RZ, RZ, 0, 0 ;  /* 0x00000000ff087431 */ /* 0x001fe400000001ff */
        /* <DEDUP_REMOVED lines=20> */
[----:B0-----:R-:W-:-:S03]  /*26a0*/  IMAD.MOV.U32 R6, RZ, RZ, RZ ;  /* 0x000000ffff067224 */ /* 0x001fc600078e00ff */
[----:B------:R-:W-:Y:S01]  /*26b0*/  IADD3 R8, PT, PT, -R4, RZ, RZ ;  /* 0x000000ff04087210 */ /* 0x000fe20007ffe1ff */
[----:B-1----:R-:W-:-:S04]  /*26c0*/  IMAD.MOV R10, RZ, RZ, -R7 ;  /* 0x000000ffff0a7224 */ /* 0x002fc800078e0a07 */
[----:B------:R-:W-:Y:S02]  /*26d0*/  IMAD R12, R12, R8, R11 ;  /* 0x000000080c0c7224 */ /* 0x000fe400078e020b */
[----:B------:R-:W-:Y:S01]  /*26e0*/  IMAD R9, R10, R5, RZ ;  /* 0x000000050a097224 */ /* 0x000fe200078e02ff */
[----:B------:R-:W-:Y:S02]  /*26f0*/  IABS R10, R13 ;  /* 0x0000000d000a7213 */ /* 0x000fe40000000000 */
[----:B------:R-:W-:Y:S01]  /*2700*/  IABS R8, R12 ;  /* 0x0000000c00087213 */ /* 0x000fe20000000000 */
[----:B------:R-:W-:Y:S01]  /*2710*/  IMAD.HI.U32 R6, R7, R9, R6 ;  /* 0x0000000907067227 */ /* 0x000fe200078e0006 */
[----:B------:R-:W-:Y:S02]  /*2720*/  IADD3 R11, PT, PT, RZ, -R10, RZ ;  /* 0x8000000aff0b7210 */ /* 0x000fe40007ffe0ff */
[----:B------:R-:W-:Y:S01]  /*2730*/  IABS R9, R14 ;  /* 0x0000000e00097213 */ /* 0x000fe20000000000 */
[----:B------:R-:W-:-:S03]  /*2740*/  IMAD.MOV.U32 R7, RZ, RZ, R8 ;  /* 0x000000ffff077224 */ /* 0x000fc600078e0008 */
[----:B------:R-:W-:Y:S01]  /*2750*/  MOV R8, R9 ;  /* 0x0000000900087202 */ /* 0x000fe20000000f00 */
[----:B------:R-:W-:-:S03]  /*2760*/  IMAD.HI.U32 R10, R6, R7, RZ ;  /* 0x00000007060a7227 */ /* 0x000fc600078e00ff */
[----:B------:R-:W0:Y:S01]  /*2770*/  I2F.RP R9, R8 ;  /* 0x0000000800097306 */ /* 0x000e220000209400 */
[----:B------:R-:W-:-:S05]  /*2780*/  IMAD R6, R10, R11, R7 ;  /* 0x0000000b0a067224 */ /* 0x000fca00078e0207 */
[----:B------:R-:W-:Y:S02]  /*2790*/  ISETP.GT.U32.AND P0, PT, R5, R6, PT ;  /* 0x000000060500720c */ /* 0x000fe40003f04070 */
[----:B0-----:R-:W0:Y:S11]  /*27a0*/  MUFU.RCP R9, R9 ;  /* 0x0000000900097308 */ /* 0x001e360000001000 */
[----:B------:R-:W-:-:S02]  /*27b0*/  @!P0 IMAD.IADD R6, R6, 0x1, -R5 ;  /* 0x0000000106068824 */ /* 0x000fc400078e0a05 */
[----:B------:R-:W-:Y:S01]  /*27c0*/  @!P0 VIADD R10, R10, 0x1 ;  /* 0x000000010a0a8836 */ /* 0x000fe20000000000 */
[----:B------:R-:W-:Y:S02]  /*27d0*/  ISETP.NE.AND P0, PT, R13, RZ, PT ;  /* 0x000000ff0d00720c */ /* 0x000fe40003f05270 */
[----:B------:R-:W-:Y:S02]  /*27e0*/  ISETP.GE.U32.AND P1, PT, R6, R5, PT ;  /* 0x000000050600720c */ /* 0x000fe40003f26070 */
[----:B------:R-:W-:-:S04]  /*27f0*/  LOP3.LUT R5, R12, R13, RZ, 0x3c, !PT ;  /* 0x0000000d0c057212 */ /* 0x000fc800078e3cff */
[----:B------:R-:W-:Y:S02]  /*2800*/  ISETP.GE.AND P2, PT, R5, RZ, PT ;  /* 0x000000ff0500720c */ /* 0x000fe40003f46270 */
[----:B0-----:R-:W-:-:S04]  /*2810*/  IADD3 R6, PT, PT, R9, 0xffffffe, RZ ;  /* 0x0ffffffe09067810 */ /* 0x001fc80007ffe0ff */
[----:B------:R0:W1:Y:S01]  /*2820*/  F2I.FTZ.U32.TRUNC.NTZ R7, R6 ;  /* 0x0000000600077305 */ /* 0x000062000021f000 */
[----:B------:R-:W-:-:S05]  /*2830*/  @P1 IADD3 R10, PT, PT, R10, 0x1, RZ ;  /* 0x000000010a0a1810 */ /* 0x000fca0007ffe0ff */
[----:B------:R-:W-:Y:S02]  /*2840*/  IMAD.MOV.U32 R5, RZ, RZ, R10 ;  /* 0x000000ffff057224 */ /* 0x000fe400078e000a */
[----:B0-----:R-:W-:-:S03]  /*2850*/  IMAD.MOV.U32 R6, RZ, RZ, RZ ;  /* 0x000000ffff067224 */ /* 0x001fc600078e00ff */
[----:B------:R-:W-:Y:S02]  /*2860*/  @!P2 IADD3 R5, PT, PT, -R5, RZ, RZ ;  /* 0x000000ff0505a210 */ /* 0x000fe40007ffe1ff */
[----:B------:R-:W-:Y:S01]  /*2870*/  @!P0 LOP3.LUT R5, RZ, R13, RZ, 0x33, !PT ;  /* 0x0000000dff058212 */ /* 0x000fe200078e33ff */
[----:B-1----:R-:W-:-:S03]  /*2880*/  IMAD.MOV R11, RZ, RZ, -R7 ;  /* 0x000000ffff0b7224 */ /* 0x002fc600078e0a07 */
[----:B------:R-:W-:-:S05]  /*2890*/  IADD3 R9, PT, PT, -R5, RZ, RZ ;  /* 0x000000ff05097210 */ /* 0x000fca0007ffe1ff */
        /* <DEDUP_REMOVED lines=13> */
[-C--:B------:R-:W-:Y:S02]  /*2970*/  @!P0 IADD3 R9, PT, PT, R9, -R8.reuse, RZ ;  /* 0x8000000809098210 */ /* 0x080fe40007ffe0ff */
[----:B------:R-:W-:Y:S02]  /*2980*/  @!P0 IADD3 R6, PT, PT, R6, 0x1, RZ ;  /* 0x0000000106068810 */ /* 0x000fe40007ffe0ff */
[----:B------:R-:W-:Y:S02]  /*2990*/  ISETP.GE.U32.AND P1, PT, R9, R8, PT ;  /* 0x000000080900720c */ /* 0x000fe40003f26070 */
[----:B------:R-:W-:Y:S02]  /*29a0*/  LOP3.LUT R9, R13, R14, RZ, 0x3c, !PT ;  /* 0x0000000e0d097212 */ /* 0x000fe400078e3cff */
[----:B------:R-:W-:Y:S01]  /*29b0*/  ISETP.NE.AND P0, PT, R14, RZ, PT ;  /* 0x000000ff0e00720c */ /* 0x000fe20003f05270 */
[----:B0-----:R-:W-:Y:S01]  /*29c0*/  VIADD R8, R10, 0xffffffe ;  /* 0x0ffffffe0a087836 */ /* 0x001fe20000000000 */
[----:B------:R-:W-:-:S03]  /*29d0*/  ISETP.GE.AND P2, PT, R9, RZ, PT ;  /* 0x000000ff0900720c */ /* 0x000fc60003f46270 */
[----:B------:R0:W1:Y:S04]  /*29e0*/  F2I.FTZ.U32.TRUNC.NTZ R9, R8 ;  /* 0x0000000800097305 */ /* 0x000068000021f000 */
[----:B------:R-:W-:Y:S02]  /*29f0*/  @P1 VIADD R6, R6, 0x1 ;  /* 0x0000000106061836 */ /* 0x000fe40000000000 */
[----:B0-----:R-:W-:-:S04]  /*2a00*/  HFMA2 R8, -RZ, RZ, 0, 0 ;  /* 0x00000000ff087431 */ /* 0x001fc800000001ff */
[----:B------:R-:W-:Y:S02]  /*2a10*/  @!P2 IADD3 R6, PT, PT, -R6, RZ, RZ ;  /* 0x000000ff0606a210 */ /* 0x000fe40007ffe1ff */
[----:B------:R-:W-:Y:S01]  /*2a20*/  @!P0 LOP3.LUT R6, RZ, R14, RZ, 0x33, !PT ;  /* 0x0000000eff068212 */ /* 0x000fe200078e33ff */
[----:B-1----:R-:W-:-:S03]  /*2a30*/  IMAD.MOV R12, RZ, RZ, -R9 ;  /* 0x000000ffff0c7224 */ /* 0x002fc600078e0a09 */
[----:B------:R-:W-:Y:S01]  /*2a40*/  IADD3 R10, PT, PT, -R6, RZ, RZ ;  /* 0x000000ff060a7210 */ /* 0x000fe20007ffe1ff */
[----:B------:R-:W-:-:S04]  /*2a50*/  IMAD R11, R12, R7, RZ ;  /* 0x000000070c0b7224 */ /* 0x000fc800078e02ff */
[----:B------:R-:W-:Y:S01]  /*2a60*/  IMAD R14, R14, R10, R13 ;  /* 0x0000000a0e0e7224 */ /* 0x000fe200078e020d */
[----:B------:R-:W-:Y:S01]  /*2a70*/  IABS R13, R15 ;  /* 0x0000000f000d7213 */ /* 0x000fe20000000000 */
[----:B------:R-:W-:-:S03]  /*2a80*/  IMAD.HI.U32 R8, R9, R11, R8 ;  /* 0x0000000b09087227 */ /* 0x000fc600078e0008 */
[----:B------:R-:W-:Y:S01]  /*2a90*/  IABS R10, R14 ;  /* 0x0000000e000a7213 */ /* 0x000fe20000000000 */
[----:B------:R-:W-:-:S04]  /*2aa0*/  IMAD.MOV R13, RZ, RZ, -R13 ;  /* 0x000000ffff0d7224 */ /* 0x000fc800078e0a0d */
[----:B------:R-:W-:Y:S01]  /*2ab0*/  IMAD.MOV.U32 R9, RZ, RZ, R10 ;  /* 0x000000ffff097224 */ /* 0x000fe200078e000a */
[----:B------:R-:W-:-:S03]  /*2ac0*/  MOV R10, R13 ;  /* 0x0000000d000a7202 */ /* 0x000fc60000000f00 */
[----:B------:R-:W-:-:S04]  /*2ad0*/  IMAD.HI.U32 R8, R8, R9, RZ ;  /* 0x0000000908087227 */ /* 0x000fc800078e00ff */
[----:B------:R-:W-:-:S05]  /*2ae0*/  IMAD R10, R8, R10, R9 ;  /* 0x0000000a080a7224 */ /* 0x000fca00078e0209 */
[----:B------:R-:W-:-:S13]  /*2af0*/  ISETP.GT.U32.AND P0, PT, R7, R10, PT ;  /* 0x0000000a0700720c */ /* 0x000fda0003f04070 */
[----:B------:R-:W-:Y:S01]  /*2b00*/  @!P0 IMAD.IADD R10, R10, 0x1, -R7 ;  /* 0x000000010a0a8824 */ /* 0x000fe200078e0a07 */
[----:B------:R-:W-:Y:S02]  /*2b10*/  @!P0 IADD3 R8, PT, PT, R8, 0x1, RZ ;  /* 0x0000000108088810 */ /* 0x000fe40007ffe0ff */
[----:B------:R-:W-:Y:S02]  /*2b20*/  ISETP.NE.AND P0, PT, R15, RZ, PT ;  /* 0x000000ff0f00720c */ /* 0x000fe40003f05270 */
[----:B------:R-:W-:Y:S02]  /*2b30*/  ISETP.GE.U32.AND P1, PT, R10, R7, PT ;  /* 0x000000070a00720c */ /* 0x000fe40003f26070 */
[----:B------:R-:W-:-:S04]  /*2b40*/  LOP3.LUT R7, R14, R15, RZ, 0x3c, !PT ;  /* 0x0000000f0e077212 */ /* 0x000fc800078e3cff */
[----:B------:R-:W-:-:S07]  /*2b50*/  ISETP.GE.AND P2, PT, R7, RZ, PT ;  /* 0x000000ff0700720c */ /* 0x000fce0003f46270 */
[----:B------:R-:W-:-:S05]  /*2b60*/  @P1 VIADD R8, R8, 0x1 ;  /* 0x0000000108081836 */ /* 0x000fca0000000000 */
[----:B------:R-:W-:-:S05]  /*2b70*/  MOV R7, R8 ;  /* 0x0000000800077202 */ /* 0x000fca0000000f00 */
[----:B------:R-:W-:Y:S01]  /*2b80*/  @!P2 IMAD.MOV R7, RZ, RZ, -R7 ;  /* 0x000000ffff07a224 */ /* 0x000fe200078e0a07 */
[----:B------:R-:W-:Y:S02]  /*2b90*/  @!P0 LOP3.LUT R7, RZ, R15, RZ, 0x33, !PT ;  /* 0x0000000fff078212 */ /* 0x000fe400078e33ff */
[----:B------:R-:W-:-:S03]  /*2ba0*/  ISETP.NE.AND P0, PT, R22, RZ, PT ;  /* 0x000000ff1600720c */ /* 0x000fc60003f05270 */
[----:B------:R-:W-:Y:S01]  /*2bb0*/  IMAD.MOV R23, RZ, RZ, -R7 ;  /* 0x000000ffff177224 */ /* 0x000fe200078e0a07 */
[----:B------:R0:W-:Y:S03]  /*2bc0*/  STL.128 [R21], R4 ;  /* 0x0000000415007387 */ /* 0x0001e60000100c00 */
[----:B------:R-:W-:Y:S02]  /*2bd0*/  IMAD R23, R15, R23, R14 ;  /* 0x000000170f177224 */ /* 0x000fe400078e020e */
[----:B0-----:R-:W-:-:S04]  /*2be0*/  VIADD R21, R21, 0x20 ;  /* 0x0000002015157836 */ /* 0x001fc80000000000 */
[----:B------:R-:W-:Y:S05]  /*2bf0*/  @P0 BRA `(.L_x_10) ;  /* 0xfffffff000640947 */ /* 0x000fea000383ffff */
.L_x_9:
[----:B------:R-:W-:-:S13]  /*2c00*/  ISETP.NE.AND P0, PT, R2, RZ, PT ;  /* 0x000000ff0200720c */ /* 0x000fda0003f05270 */
[----:B------:R-:W-:Y:S05]  /*2c10*/  @!P0 BRA `(.L_x_11) ;  /* 0x0000000c00748947 */ /* 0x000fea0003800000 */
[----:B------:R-:W1:Y:S01]  /*2c20*/  LDCU UR4, c[0x0][0x398] ;  /* 0x00007300ff0477ac */ /* 0x000e620008000800 */
[----:B------:R-:W-:Y:S01]  /*2c30*/  ISETP.GE.U32.AND P0, PT, R2, 0x4, PT ;  /* 0x000000040200780c */ /* 0x000fe20003f06070 */
[----:B-1----:R-:W-:-:S04]  /*2c40*/  ULOP3.LUT UR5, UR4, 0x3, URZ, 0xc0, !UPT ;  /* 0x0000000304057892 */ /* 0x002fc8000f8ec0ff */
[----:B------:R-:W-:-:S08]  /*2c50*/  UISETP.NE.AND UP0, UPT, UR5, URZ, UPT ;  /* 0x000000ff0500728c */ /* 0x000fd0000bf05270 */
[----:B------:R-:W-:Y:S05]  /*2c60*/  @!P0 BRA `(.L_x_12) ;  /* 0x0000000400e48947 */ /* 0x000fea0003800000 */
[----:B0-----:R-:W-:-:S05]  /*2c70*/  LEA R6, R20, R1, 0x2 ;  /* 0x0000000114067211 */ /* 0x001fca00078e10ff */
[----:B------:R-:W2:Y:S01]  /*2c80*/  LDL R4, [R6] ;  /* 0x0000000006047983 */ /* 0x000ea20000100800 */
[----:B------:R-:W-:Y:S02]  /*2c90*/  IABS R12, R23 ;  /* 0x00000017000c7213 */ /* 0x000fe40000000000 */
[-C--:B--2---:R-:W-:Y:S02]  /*2ca0*/  IABS R10, R4.reuse ;  /* 0x00000004000a7213 */ /* 0x084fe40000000000 */
[----:B------:R-:W-:Y:S02]  /*2cb0*/  IABS R11, R4 ;  /* 0x00000004000b7213 */ /* 0x000fe40000000000 */
[----:B------:R-:W0:Y:S08]  /*2cc0*/  I2F.RP R5, R10 ;  /* 0x0000000a00057306 */ /* 0x000e300000209400 */
[----:B0-----:R-:W0:Y:S02]  /*2cd0*/  MUFU.RCP R5, R5 ;  /* 0x0000000500057308 */ /* 0x001e240000001000 */
[----:B0-----:R-:W-:Y:S01]  /*2ce0*/  VIADD R8, R5, 0xffffffe ;  /* 0x0ffffffe05087836 */ /* 0x001fe20000000000 */
[----:B------:R-:W-:-:S05]  /*2cf0*/  IADD3 R5, PT, PT, RZ, -R11, RZ ;  /* 0x8000000bff057210 */ /* 0x000fca0007ffe0ff */
[----:B------:R0:W1:Y:S02]  /*2d00*/  F2I.FTZ.U32.TRUNC.NTZ R9, R8 ;  /* 0x0000000800097305 */ /* 0x000064000021f000 */
[----:B0-----:R-:W-:Y:S01]  /*2d10*/  IMAD.MOV.U32 R8, RZ, RZ, RZ ;  /* 0x000000ffff087224 */ /* 0x001fe200078e00ff */
[----:B-1----:R-:W-:-:S05]  /*2d20*/  IADD3 R7, PT, PT, RZ, -R9, RZ ;  /* 0x80000009ff077210 */ /* 0x002fca0007ffe0ff */
[----:B------:R-:W-:-:S04]  /*2d30*/  IMAD R7, R7, R10, RZ ;  /* 0x0000000a07077224 */ /* 0x000fc800078e02ff */
[----:B------:R-:W-:Y:S01]  /*2d40*/  IMAD.HI.U32 R9, R9, R7, R8 ;  /* 0x0000000709097227 */ /* 0x000fe200078e0008 */
[----:B------:R-:W-:-:S05]  /*2d50*/  LEA R7, R20, R1, 0x2 ;  /* 0x0000000114077211 */ /* 0x000fca00078e10ff */
        /* <DEDUP_REMOVED lines=12> */
[----:B------:R-:W-:-:S05]  /*2e20*/  @!P1 LOP3.LUT R10, RZ, R4, RZ, 0x33, !PT ;  /* 0x00000004ff0a9212 */ /* 0x000fca00078e33ff */
[----:B------:R0:W-:Y:S04]  /*2e30*/  STL [R7+0x20], R10 ;  /* 0x0000200a07007387 */ /* 0x0001e80000100800 */
[----:B------:R-:W2:Y:S01]  /*2e40*/  LDL R8, [R6+0x4] ;  /* 0x0000040006087983 */ /* 0x000ea20000100800 */
[----:B------:R-:W-:-:S05]  /*2e50*/  IADD3 R11, PT, PT, -R10, RZ, RZ ;  /* 0x000000ff0a0b7210 */ /* 0x000fca0007ffe1ff */
[----:B------:R-:W-:-:S05]  /*2e60*/  IMAD R11, R4, R11, R23 ;  /* 0x0000000b040b7224 */ /* 0x000fca00078e0217 */
[----:B------:R-:W-:Y:S02]  /*2e70*/  IABS R15, R11 ;  /* 0x0000000b000f7213 */ /* 0x000fe40000000000 */
[-C--:B--2---:R-:W-:Y:S02]  /*2e80*/  IABS R9, R8.reuse ;  /* 0x0000000800097213 */ /* 0x084fe40000000000 */
[----:B0-----:R-:W-:Y:S02]  /*2e90*/  IABS R10, R8 ;  /* 0x00000008000a7213 */ /* 0x001fe40000000000 */
[----:B------:R-:W0:Y:S02]  /*2ea0*/  I2F.RP R12, R9 ;  /* 0x00000009000c7306 */ /* 0x000e240000209400 */
[----:B------:R-:W-:-:S06]  /*2eb0*/  IADD3 R10, PT, PT, RZ, -R10, RZ ;  /* 0x8000000aff0a7210 */ /* 0x000fcc0007ffe0ff */
[----:B0-----:R-:W0:Y:S02]  /*2ec0*/  MUFU.RCP R12, R12 ;  /* 0x0000000c000c7308 */ /* 0x001e240000001000 */
[----:B0-----:R-:W-:-:S06]  /*2ed0*/  VIADD R5, R12, 0xffffffe ;  /* 0x0ffffffe0c057836 */ /* 0x001fcc0000000000 */
[----:B------:R-:W0:Y:S02]  /*2ee0*/  F2I.FTZ.U32.TRUNC.NTZ R5, R5 ;  /* 0x0000000500057305 */ /* 0x000e24000021f000 */
[----:B0-----:R-:W-:-:S05]  /*2ef0*/  IMAD.MOV R13, RZ, RZ, -R5 ;  /* 0x000000ffff0d7224 */ /* 0x001fca00078e0a05 */
[----:B------:R-:W-:-:S05]  /*2f00*/  MOV R4, R13 ;  /* 0x0000000d00047202 */ /* 0x000fca0000000f00 */
[----:B------:R-:W-:Y:S02]  /*2f10*/  IMAD R13, R4, R9, RZ ;  /* 0x00000009040d7224 */ /* 0x000fe400078e02ff */
[----:B------:R-:W-:-:S04]  /*2f20*/  IMAD.MOV.U32 R4, RZ, RZ, RZ ;  /* 0x000000ffff047224 */ /* 0x000fc800078e00ff */
[----:B------:R-:W-:Y:S01]  /*2f30*/  IMAD.HI.U32 R4, R5, R13, R4 ;  /* 0x0000000d05047227 */ /* 0x000fe200078e0004 */
[----:B------:R-:W-:-:S04]  /*2f40*/  LOP3.LUT R5, R11, R8, RZ, 0x3c, !PT ;  /* 0x000000080b057212 */ /* 0x000fc800078e3cff */
[----:B------:R-:W-:Y:S01]  /*2f50*/  ISETP.GE.AND P2, PT, R5, RZ, PT ;  /* 0x000000ff0500720c */ /* 0x000fe20003f46270 */
[----:B------:R-:W-:-:S04]  /*2f60*/  IMAD.HI.U32 R4, R4, R15, RZ ;  /* 0x0000000f04047227 */ /* 0x000fc800078e00ff */
[----:B------:R-:W-:-:S05]  /*2f70*/  IMAD R10, R4, R10, R15 ;  /* 0x0000000a040a7224 */ /* 0x000fca00078e020f */
[----:B------:R-:W-:-:S13]  /*2f80*/  ISETP.GT.U32.AND P1, PT, R9, R10, PT ;  /* 0x0000000a0900720c */ /* 0x000fda0003f24070 */
[----:B------:R-:W-:Y:S01]  /*2f90*/  @!P1 IMAD.IADD R10, R10, 0x1, -R9 ;  /* 0x000000010a0a9824 */ /* 0x000fe200078e0a09 */
[----:B------:R-:W-:Y:S02]  /*2fa0*/  @!P1 IADD3 R4, PT, PT, R4, 0x1, RZ ;  /* 0x0000000104049810 */ /* 0x000fe40007ffe0ff */
[----:B------:R-:W-:Y:S02]  /*2fb0*/  ISETP.NE.AND P1, PT, R8, RZ, PT ;  /* 0x000000ff0800720c */ /* 0x000fe40003f25270 */
[----:B------:R-:W-:-:S13]  /*2fc0*/  ISETP.GE.U32.AND P0, PT, R10, R9, PT ;  /* 0x000000090a00720c */ /* 0x000fda0003f06070 */
[----:B------:R-:W-:-:S05]  /*2fd0*/  @P0 VIADD R4, R4, 0x1 ;  /* 0x0000000104040836 */ /* 0x000fca0000000000 */
[----:B------:R-:W-:-:S05]  /*2fe0*/  MOV R12, R4 ;  /* 0x00000004000c7202 */ /* 0x000fca0000000f00 */
[----:B------:R-:W-:Y:S01]  /*2ff0*/  @!P2 IMAD.MOV R12, RZ, RZ, -R12 ;  /* 0x000000ffff0ca224 */ /* 0x000fe200078e0a0c */
[----:B------:R-:W-:-:S05]  /*3000*/  @!P1 LOP3.LUT R12, RZ, R8, RZ, 0x33, !PT ;  /* 0x00000008ff0c9212 */ /* 0x000fca00078e33ff */
[----:B------:R0:W-:Y:S04]  /*3010*/  STL [R7+0x24], R12 ;  /* 0x0000240c07007387 */ /* 0x0001e80000100800 */
[----:B------:R-:W2:Y:S01]  /*3020*/  LDL R9, [R6+0x8] ;  /* 0x0000080006097983 */ /* 0x000ea20000100800 */
[----:B------:R-:W-:-:S04]  /*3030*/  IMAD.MOV R14, RZ, RZ, -R12 ;  /* 0x000000ffff0e7224 */ /* 0x000fc800078e0a0c */
[----:B------:R-:W-:-:S05]  /*3040*/  IMAD R8, R8, R14, R11 ;  /* 0x0000000e08087224 */ /* 0x000fca00078e020b */
[----:B0-----:R-:W-:Y:S02]  /*3050*/  IABS R12, R8 ;  /* 0x00000008000c7213 */ /* 0x001fe40000000000 */
[-C--:B--2---:R-:W-:Y:S02]  /*3060*/  IABS R10, R9.reuse ;  /* 0x00000009000a7213 */ /* 0x084fe40000000000 */
[----:B------:R-:W-:Y:S02]  /*3070*/  IABS R14, R9 ;  /* 0x00000009000e7213 */ /* 0x000fe40000000000 */
[----:B------:R-:W0:Y:S08]  /*3080*/  I2F.RP R13, R10 ;  /* 0x0000000a000d7306 */ /* 0x000e300000209400 */
[----:B0-----:R-:W0:Y:S02]  /*3090*/  MUFU.RCP R13, R13 ;  /* 0x0000000d000d7308 */ /* 0x001e240000001000 */
[----:B0-----:R-:W-:-:S06]  /*30a0*/  IADD3 R4, PT, PT, R13, 0xffffffe, RZ ;  /* 0x0ffffffe0d047810 */ /* 0x001fcc0007ffe0ff */
[----:B------:R0:W1:Y:S02]  /*30b0*/  F2I.FTZ.U32.TRUNC.NTZ R5, R4 ;  /* 0x0000000400057305 */ /* 0x000064000021f000 */
[----:B0-----:R-:W-:Y:S01]  /*30c0*/  HFMA2 R4, -RZ, RZ, 0, 0 ;  /* 0x00000000ff047431 */ /* 0x001fe200000001ff */
[----:B-1----:R-:W-:-:S05]  /*30d0*/  IADD3 R15, PT, PT, RZ, -R5, RZ ;  /* 0x80000005ff0f7210 */ /* 0x002fca0007ffe0ff */
[----:B------:R-:W-:-:S04]  /*30e0*/  IMAD.MOV.U32 R11, RZ, RZ, R15 ;  /* 0x000000ffff0b7224 */ /* 0x000fc800078e000f */
[----:B------:R-:W-:-:S04]  /*30f0*/  IMAD R11, R11, R10, RZ ;  /* 0x0000000a0b0b7224 */ /* 0x000fc800078e02ff */
[----:B------:R-:W-:Y:S01]  /*3100*/  IMAD.HI.U32 R5, R5, R11, R4 ;  /* 0x0000000b05057227 */ /* 0x000fe200078e0004 */
[----:B------:R-:W-:-:S03]  /*3110*/  LOP3.LUT R4, R8, R9, RZ, 0x3c, !PT ;  /* 0x0000000908047212 */ /* 0x000fc600078e3cff */
[----:B------:R-:W-:Y:S01]  /*3120*/  IMAD.MOV R11, RZ, RZ, -R14 ;  /* 0x000000ffff0b7224 */ /* 0x000fe200078e0a0e */
[----:B------:R-:W-:Y:S01]  /*3130*/  ISETP.GE.AND P2, PT, R4, RZ, PT ;  /* 0x000000ff0400720c */ /* 0x000fe20003f46270 */
[----:B------:R-:W-:-:S04]  /*3140*/  IMAD.HI.U32 R5, R5, R12, RZ ;  /* 0x0000000c05057227 */ /* 0x000fc800078e00ff */
[----:B------:R-:W-:-:S05]  /*3150*/  IMAD R11, R5, R11, R12 ;  /* 0x0000000b050b7224 */ /* 0x000fca00078e020c */
[----:B------:R-:W-:-:S13]  /*3160*/  ISETP.GT.U32.AND P1, PT, R10, R11, PT ;  /* 0x0000000b0a00720c */ /* 0x000fda0003f24070 */
[-C--:B------:R-:W-:Y:S01]  /*3170*/  @!P1 IADD3 R11, PT, PT, R11, -R10.reuse, RZ ;  /* 0x8000000a0b0b9210 */ /* 0x080fe20007ffe0ff */
[----:B------:R-:W-:Y:S01]  /*3180*/  @!P1 VIADD R5, R5, 0x1 ;  /* 0x0000000105059836 */ /* 0x000fe20000000000 */
[----:B------:R-:W-:Y:S02]  /*3190*/  ISETP.NE.AND P1, PT, R9, RZ, PT ;  /* 0x000000ff0900720c */ /* 0x000fe40003f25270 */
[----:B------:R-:W-:-:S13]  /*31a0*/  ISETP.GE.U32.AND P0, PT, R11, R10, PT ;  /* 0x0000000a0b00720c */ /* 0x000fda0003f06070 */
[----:B------:R-:W-:-:S05]  /*31b0*/  @P0 IADD3 R5, PT, PT, R5, 0x1, RZ ;  /* 0x0000000105050810 */ /* 0x000fca0007ffe0ff */
[----:B------:R-:W-:-:S05]  /*31c0*/  IMAD.MOV.U32 R12, RZ, RZ, R5 ;  /* 0x000000ffff0c7224 */ /* 0x000fca00078e0005 */
[----:B------:R-:W-:Y:S02]  /*31d0*/  @!P2 IADD3 R12, PT, PT, -R12, RZ, RZ ;  /* 0x000000ff0c0ca210 */ /* 0x000fe40007ffe1ff */
[----:B------:R-:W-:-:S05]  /*31e0*/  @!P1 LOP3.LUT R12, RZ, R9, RZ, 0x33, !PT ;  /* 0x00000009ff0c9212 */ /* 0x000fca00078e33ff */
[----:B------:R0:W-:Y:S04]  /*31f0*/  STL [R7+0x28], R12 ;  /* 0x0000280c07007387 */ /* 0x0001e80000100800 */
[----:B------:R-:W2:Y:S01]  /*3200*/  LDL R6, [R6+0xc] ;  /* 0x00000c0006067983 */ /* 0x000ea20000100800 */
[----:B------:R-:W-:Y:S02]  /*3210*/  IADD3 R13, PT, PT, -R12, RZ, RZ ;  /* 0x000000ff0c0d7210 */ /* 0x000fe40007ffe1ff */
[----:B------:R-:W-:-:S03]  /*3220*/  IADD3 R20, PT, PT, R20, 0x4, RZ ;  /* 0x0000000414147810 */ /* 0x000fc60007ffe0ff */
[----:B------:R-:W-:-:S05]  /*3230*/  IMAD R13, R9, R13, R8 ;  /* 0x0000000d090d7224 */ /* 0x000fca00078e0208 */
[----:B------:R-:W-:Y:S02]  /*3240*/  IABS R8, R13 ;  /* 0x0000000d00087213 */ /* 0x000fe40000000000 */
[-C--:B--2---:R-:W-:Y:S02]  /*3250*/  IABS R10, R6.reuse ;  /* 0x00000006000a7213 */ /* 0x084fe40000000000 */
[----:B0-----:R-:W-:Y:S02]  /*3260*/  IABS R12, R6 ;  /* 0x00000006000c7213 */ /* 0x001fe40000000000 */
[----:B------:R-:W0:Y:S08]  /*3270*/  I2F.RP R11, R10 ;  /* 0x0000000a000b7306 */ /* 0x000e300000209400 */
[----:B0-----:R-:W0:Y:S02]  /*3280*/  MUFU.RCP R11, R11 ;  /* 0x0000000b000b7308 */ /* 0x001e240000001000 */
[----:B0-----:R-:W-:-:S06]  /*3290*/  VIADD R4, R11, 0xffffffe ;  /* 0x0ffffffe0b047836 */ /* 0x001fcc0000000000 */
[----:B------:R0:W1:Y:S02]  /*32a0*/  F2I.FTZ.U32.TRUNC.NTZ R5, R4 ;  /* 0x0000000400057305 */ /* 0x000064000021f000 */
[----:B0-----:R-:W-:Y:S02]  /*32b0*/  IMAD.MOV.U32 R4, RZ, RZ, RZ ;  /* 0x000000ffff047224 */ /* 0x001fe400078e00ff */
[----:B-1----:R-:W-:-:S05]  /*32c0*/  IMAD.MOV R14, RZ, RZ, -R5 ;  /* 0x000000ffff0e7224 */ /* 0x002fca00078e0a05 */
[----:B------:R-:W-:-:S05]  /*32d0*/  MOV R9, R14 ;  /* 0x0000000e00097202 */ /* 0x000fca0000000f00 */
[----:B------:R-:W-:-:S04]  /*32e0*/  IMAD R9, R9, R10, RZ ;  /* 0x0000000a09097224 */ /* 0x000fc800078e02ff */
[----:B------:R-:W-:Y:S01]  /*32f0*/  IMAD.HI.U32 R5, R5, R9, R4 ;  /* 0x0000000905057227 */ /* 0x000fe200078e0004 */
[----:B------:R-:W-:Y:S02]  /*3300*/  IADD3 R9, PT, PT, RZ, -R12, RZ ;  /* 0x8000000cff097210 */ /* 0x000fe40007ffe0ff */
[----:B------:R-:W-:-:S03]  /*3310*/  LOP3.LUT R4, R13, R6, RZ, 0x3c, !PT ;  /* 0x000000060d047212 */ /* 0x000fc600078e3cff */
[----:B------:R-:W-:Y:S01]  /*3320*/  IMAD.HI.U32 R5, R5, R8, RZ ;  /* 0x0000000805057227 */ /* 0x000fe200078e00ff */
[----:B------:R-:W-:-:S03]  /*3330*/  ISETP.GE.AND P2, PT, R4, RZ, PT ;  /* 0x000000ff0400720c */ /* 0x000fc60003f46270 */
[----:B------:R-:W-:-:S05]  /*3340*/  IMAD R9, R5, R9, R8 ;  /* 0x0000000905097224 */ /* 0x000fca00078e0208 */
[----:B------:R-:W-:-:S13]  /*3350*/  ISETP.GT.U32.AND P1, PT, R10, R9, PT ;  /* 0x000000090a00720c */ /* 0x000fda0003f24070 */
[----:B------:R-:W-:Y:S01]  /*3360*/  @!P1 IMAD.IADD R9, R9, 0x1, -R10 ;  /* 0x0000000109099824 */ /* 0x000fe200078e0a0a */
[----:B------:R-:W-:Y:S02]  /*3370*/  @!P1 IADD3 R5, PT, PT, R5, 0x1, RZ ;  /* 0x0000000105059810 */ /* 0x000fe40007ffe0ff */
[----:B------:R-:W-:Y:S02]  /*3380*/  ISETP.NE.AND P1, PT, R6, RZ, PT ;  /* 0x000000ff0600720c */ /* 0x000fe40003f25270 */
[----:B------:R-:W-:-:S13]  /*3390*/  ISETP.GE.U32.AND P0, PT, R9, R10, PT ;  /* 0x0000000a0900720c */ /* 0x000fda0003f06070 */
[----:B------:R-:W-:-:S05]  /*33a0*/  @P0 VIADD R5, R5, 0x1 ;  /* 0x0000000105050836 */ /* 0x000fca0000000000 */
[----:B------:R-:W-:Y:S02]  /*33b0*/  @!P2 IADD3 R5, PT, PT, -R5, RZ, RZ ;  /* 0x000000ff0505a210 */ /* 0x000fe40007ffe1ff */
[----:B------:R-:W-:-:S05]  /*33c0*/  @!P1 LOP3.LUT R5, RZ, R6, RZ, 0x33, !PT ;  /* 0x00000006ff059212 */ /* 0x000fca00078e33ff */
[----:B------:R1:W-:Y:S01]  /*33d0*/  STL [R7+0x2c], R5 ;  /* 0x00002c0507007387 */ /* 0x0003e20000100800 */
[----:B------:R-:W-:-:S04]  /*33e0*/  IMAD.MOV R23, RZ, RZ, -R5 ;  /* 0x000000ffff177224 */ /* 0x000fc800078e0a05 */
[----:B------:R-:W-:-:S07]  /*33f0*/  IMAD R23, R6, R23, R13 ;  /* 0x0000001706177224 */ /* 0x000fce00078e020d */
.L_x_12:
[----:B------:R-:W-:Y:S05]  /*3400*/  BRA.U !UP0, `(.L_x_11) ;  /* 0x0000000508787547 */ /* 0x000fea000b800000 */
[----:B------:R-:W-:Y:S02]  /*3410*/  UISETP.NE.AND UP0, UPT, UR5, 0x1, UPT ;  /* 0x000000010500788c */ /* 0x000fe4000bf05270 */
[----:B------:R-:W-:-:S04]  /*3420*/  ULOP3.LUT UR4, UR4, 0x1, URZ, 0xc0, !UPT ;  /* 0x0000000104047892 */ /* 0x000fc8000f8ec0ff */
[----:B------:R-:W-:-:S03]  /*3430*/  UISETP.NE.U32.AND UP1, UPT, UR4, 0x1, UPT ;  /* 0x000000010400788c */ /* 0x000fc6000bf25070 */
[----:B------:R-:W-:Y:S08]  /*3440*/  BRA.U !UP0, `(.L_x_13) ;  /* 0x0000000108f47547 */ /* 0x000ff0000b800000 */
[----:B------:R-:W-:-:S05]  /*3450*/  IMAD R8, R20, 0x4, R1 ;  /* 0x0000000414087824 */ /* 0x000fca00078e0201 */
[----:B0-----:R-:W2:Y:S01]  /*3460*/  LDL R4, [R8] ;  /* 0x0000000008047983 */ /* 0x001ea20000100800 */
[----:B------:R-:W-:Y:S02]  /*3470*/  IABS R14, R23 ;  /* 0x00000017000e7213 */ /* 0x000fe40000000000 */
[-C--:B--2---:R-:W-:Y:S02]  /*3480*/  IABS R10, R4.reuse ;  /* 0x00000004000a7213 */ /* 0x084fe40000000000 */
[----:B------:R-:W-:Y:S02]  /*3490*/  IABS R11, R4 ;  /* 0x00000004000b7213 */ /* 0x000fe40000000000 */
[----:B-1----:R-:W0:Y:S03]  /*34a0*/  I2F.RP R5, R10 ;  /* 0x0000000a00057306 */ /* 0x002e260000209400 */
[----:B------:R-:W-:-:S05]  /*34b0*/  IMAD.MOV R12, RZ, RZ, -R11 ;  /* 0x000000ffff0c7224 */ /* 0x000fca00078e0a0b */
[----:B0-----:R-:W0:Y:S02]  /*34c0*/  MUFU.RCP R5, R5 ;  /* 0x0000000500057308 */ /* 0x001e240000001000 */
[----:B0-----:R-:W-:-:S06]  /*34d0*/  IADD3 R6, PT, PT, R5, 0xffffffe, RZ ;  /* 0x0ffffffe05067810 */ /* 0x001fcc0007ffe0ff */
[----:B------:R0:W1:Y:S02]  /*34e0*/  F2I.FTZ.U32.TRUNC.NTZ R7, R6 ;  /* 0x0000000600077305 */ /* 0x000064000021f000 */
[----:B0-----:R-:W-:Y:S02]  /*34f0*/  HFMA2 R6, -RZ, RZ, 0, 0 ;  /* 0x00000000ff067431 */ /* 0x001fe400000001ff */
[----:B-1----:R-:W-:-:S04]  /*3500*/  IMAD.MOV R9, RZ, RZ, -R7 ;  /* 0x000000ffff097224 */ /* 0x002fc800078e0a07 */
[----:B------:R-:W-:-:S04]  /*3510*/  IMAD R9, R9, R10, RZ ;  /* 0x0000000a09097224 */ /* 0x000fc800078e02ff */
[----:B------:R-:W-:-:S04]  /*3520*/  IMAD.HI.U32 R7, R7, R9, R6 ;  /* 0x0000000907077227 */ /* 0x000fc800078e0006 */
[----:B------:R-:W-:Y:S02]  /*3530*/  IMAD R6, R20, 0x4, R1 ;  /* 0x0000000414067824 */ /* 0x000fe400078e0201 */
[----:B------:R-:W-:-:S04]  /*3540*/  IMAD.HI.U32 R7, R7, R14, RZ ;  /* 0x0000000e07077227 */ /* 0x000fc800078e00ff */
[----:B------:R-:W-:-:S05]  /*3550*/  IMAD R5, R7, R12, R14 ;  /* 0x0000000c07057224 */ /* 0x000fca00078e020e */
[----:B------:R-:W-:-:S13]  /*3560*/  ISETP.GT.U32.AND P1, PT, R10, R5, PT ;  /* 0x000000050a00720c */ /* 0x000fda0003f24070 */
[-C--:B------:R-:W-:Y:S01]  /*3570*/  @!P1 IADD3 R5, PT, PT, R5, -R10.reuse, RZ ;  /* 0x8000000a05059210 */ /* 0x080fe20007ffe0ff */
[----:B------:R-:W-:Y:S01]  /*3580*/  @!P1 VIADD R7, R7, 0x1 ;  /* 0x0000000107079836 */ /* 0x000fe20000000000 */
[----:B------:R-:W-:Y:S02]  /*3590*/  ISETP.NE.AND P1, PT, R4, RZ, PT ;  /* 0x000000ff0400720c */ /* 0x000fe40003f25270 */
[----:B------:R-:W-:Y:S02]  /*35a0*/  ISETP.GE.U32.AND P0, PT, R5, R10, PT ;  /* 0x0000000a0500720c */ /* 0x000fe40003f06070 */
[----:B------:R-:W-:-:S04]  /*35b0*/  LOP3.LUT R5, R23, R4, RZ, 0x3c, !PT ;  /* 0x0000000417057212 */ /* 0x000fc800078e3cff */
[----:B------:R-:W-:-:S07]  /*35c0*/  ISETP.GE.AND P2, PT, R5, RZ, PT ;  /* 0x000000ff0500720c */ /* 0x000fce0003f46270 */
[----:B------:R-:W-:-:S05]  /*35d0*/  @P0 IADD3 R7, PT, PT, R7, 0x1, RZ ;  /* 0x0000000107070810 */ /* 0x000fca0007ffe0ff */
[----:B------:R-:W-:-:S05]  /*35e0*/  IMAD.MOV.U32 R9, RZ, RZ, R7 ;  /* 0x000000ffff097224 */ /* 0x000fca00078e0007 */
[----:B------:R-:W-:Y:S02]  /*35f0*/  @!P2 IADD3 R9, PT, PT, -R9, RZ, RZ ;  /* 0x000000ff0909a210 */ /* 0x000fe40007ffe1ff */
[----:B------:R-:W-:-:S05]  /*3600*/  @!P1 LOP3.LUT R9, RZ, R4, RZ, 0x33, !PT ;  /* 0x00000004ff099212 */ /* 0x000fca00078e33ff */
[----:B------:R0:W-:Y:S04]  /*3610*/  STL [R6+0x20], R9 ;  /* 0x0000200906007387 */ /* 0x0001e80000100800 */
[----:B------:R-:W2:Y:S01]  /*3620*/  LDL R8, [R8+0x4] ;  /* 0x0000040008087983 */ /* 0x000ea20000100800 */
[----:B------:R-:W-:Y:S02]  /*3630*/  IMAD.MOV R11, RZ, RZ, -R9 ;  /* 0x000000ffff0b7224 */ /* 0x000fe400078e0a09 */
[----:B------:R-:W-:Y:S02]  /*3640*/  VIADD R20, R20, 0x2 ;  /* 0x0000000214147836 */ /* 0x000fe40000000000 */
[----:B------:R-:W-:-:S05]  /*3650*/  IMAD R13, R4, R11, R23 ;  /* 0x0000000b040d7224 */ /* 0x000fca00078e0217 */
[----:B------:R-:W-:Y:S02]  /*3660*/  IABS R11, R13 ;  /* 0x0000000d000b7213 */ /* 0x000fe40000000000 */
[----:B--2---:R-:W-:-:S04]  /*3670*/  IABS R7, R8 ;  /* 0x0000000800077213 */ /* 0x004fc80000000000 */
[----:B------:R-:W1:Y:S08]  /*3680*/  I2F.RP R10, R7 ;  /* 0x00000007000a7306 */ /* 0x000e700000209400 */
[----:B-1----:R-:W1:Y:S02]  /*3690*/  MUFU.RCP R10, R10 ;  /* 0x0000000a000a7308 */ /* 0x002e640000001000 */
[----:B-1----:R-:W-:-:S06]  /*36a0*/  IADD3 R5, PT, PT, R10, 0xffffffe, RZ ;  /* 0x0ffffffe0a057810 */ /* 0x002fcc0007ffe0ff */
[----:B------:R-:W1:Y:S02]  /*36b0*/  F2I.FTZ.U32.TRUNC.NTZ R5, R5 ;  /* 0x0000000500057305 */ /* 0x000e64000021f000 */
[----:B-1----:R-:W-:-:S05]  /*36c0*/  IADD3 R12, PT, PT, RZ, -R5, RZ ;  /* 0x80000005ff0c7210 */ /* 0x002fca0007ffe0ff */
[----:B------:R-:W-:Y:S01]  /*36d0*/  IMAD.MOV.U32 R4, RZ, RZ, R12 ;  /* 0x000000ffff047224 */ /* 0x000fe200078e000c */
[----:B------:R-:W-:-:S03]  /*36e0*/  IABS R12, R8 ;  /* 0x00000008000c7213 */ /* 0x000fc60000000000 */
[----:B0-----:R-:W-:Y:S01]  /*36f0*/  IMAD R9, R4, R7, RZ ;  /* 0x0000000704097224 */ /* 0x001fe200078e02ff */
[----:B------:R-:W-:Y:S01]  /*3700*/  MOV R4, RZ ;  /* 0x000000ff00047202 */ /* 0x000fe20000000f00 */
[----:B------:R-:W-:-:S04]  /*3710*/  IMAD.MOV R10, RZ, RZ, -R12 ;  /* 0x000000ffff0a7224 */ /* 0x000fc800078e0a0c */
[----:B------:R-:W-:Y:S01]  /*3720*/  IMAD.HI.U32 R4, R5, R9, R4 ;  /* 0x0000000905047227 */ /* 0x000fe200078e0004 */
[----:B------:R-:W-:-:S04]  /*3730*/  LOP3.LUT R5, R13, R8, RZ, 0x3c, !PT ;  /* 0x000000080d057212 */ /* 0x000fc800078e3cff */
        /* <DEDUP_REMOVED lines=9> */
[----:B------:R-:W-:Y:S01]  /*37d0*/  @!P2 IMAD.MOV R4, RZ, RZ, -R4 ;  /* 0x000000ffff04a224 */ /* 0x000fe200078e0a04 */
[----:B------:R-:W-:-:S04]  /*37e0*/  @!P1 LOP3.LUT R4, RZ, R8, RZ, 0x33, !PT ;  /* 0x00000008ff049212 */ /* 0x000fc800078e33ff */
[----:B------:R-:W-:Y:S01]  /*37f0*/  IADD3 R23, PT, PT, -R4, RZ, RZ ;  /* 0x000000ff04177210 */ /* 0x000fe20007ffe1ff */
[----:B------:R2:W-:Y:S04]  /*3800*/  STL [R6+0x24], R4 ;  /* 0x0000240406007387 */ /* 0x0005e80000100800 */
[----:B------:R-:W-:-:S07]  /*3810*/  IMAD R23, R8, R23, R13 ;  /* 0x0000001708177224 */ /* 0x000fce00078e020d */
.L_x_13:
[----:B------:R-:W-:Y:S05]  /*3820*/  BRA.U UP1, `(.L_x_11) ;  /* 0x0000000101707547 */ /* 0x000fea000b800000 */
[----:B------:R-:W-:-:S05]  /*3830*/  LEA R20, R20, R1, 0x2 ;  /* 0x0000000114147211 */ /* 0x000fca00078e10ff */
[----:B0-2---:R-:W2:Y:S01]  /*3840*/  LDL R6, [R20] ;  /* 0x0000000014067983 */ /* 0x005ea20000100800 */
[----:B------:R-:W-:Y:S02]  /*3850*/  IABS R10, R23 ;  /* 0x00000017000a7213 */ /* 0x000fe40000000000 */
[-C--:B--2---:R-:W-:Y:S02]  /*3860*/  IABS R9, R6.reuse ;  /* 0x0000000600097213 */ /* 0x084fe40000000000 */
[----:B------:R-:W-:Y:S02]  /*3870*/  IABS R12, R6 ;  /* 0x00000006000c7213 */ /* 0x000fe40000000000 */
[----:B-1----:R-:W0:Y:S08]  /*3880*/  I2F.RP R7, R9 ;  /* 0x0000000900077306 */ /* 0x002e300000209400 */
[----:B0-----:R-:W0:Y:S02]  /*3890*/  MUFU.RCP R7, R7 ;  /* 0x0000000700077308 */ /* 0x001e240000001000 */
[----:B0-----:R-:W-:-:S02]  /*38a0*/  VIADD R4, R7, 0xffffffe ;  /* 0x0ffffffe07047836 */ /* 0x001fc40000000000 */
[----:B------:R-:W-:-:S04]  /*38b0*/  IMAD.MOV R7, RZ, RZ, -R12 ;  /* 0x000000ffff077224 */ /* 0x000fc800078e0a0c */
[----:B------:R0:W1:Y:S02]  /*38c0*/  F2I.FTZ.U32.TRUNC.NTZ R5, R4 ;  /* 0x0000000400057305 */ /* 0x000064000021f000 */
[----:B0-----:R-:W-:Y:S01]  /*38d0*/  HFMA2 R4, -RZ, RZ, 0, 0 ;  /* 0x00000000ff047431 */ /* 0x001fe200000001ff */
[----:B-1----:R-:W-:-:S05]  /*38e0*/  IADD3 R8, PT, PT, RZ, -R5, RZ ;  /* 0x80000005ff087210 */ /* 0x002fca0007ffe0ff */
[----:B------:R-:W-:Y:S02]  /*38f0*/  IMAD R11, R8, R9, RZ ;  /* 0x00000009080b7224 */ /* 0x000fe400078e02ff */
[----:B------:R-:W-:Y:S02]  /*3900*/  IMAD.MOV.U32 R8, RZ, RZ, R10 ;  /* 0x000000ffff087224 */ /* 0x000fe400078e000a */
[----:B------:R-:W-:-:S06]  /*3910*/  IMAD.HI.U32 R5, R5, R11, R4 ;  /* 0x0000000b05057227 */ /* 0x000fcc00078e0004 */
        /* <DEDUP_REMOVED lines=9> */
[----:B------:R-:W-:-:S06]  /*39b0*/  @P0 IADD3 R5, PT, PT, R5, 0x1, RZ ;  /* 0x0000000105050810 */ /* 0x000fcc0007ffe0ff */
[----:B------:R-:W-:Y:S01]  /*39c0*/  @!P2 IMAD.MOV R5, RZ, RZ, -R5 ;  /* 0x000000ffff05a224 */ /* 0x000fe200078e0a05 */
[----:B------:R-:W-:-:S05]  /*39d0*/  @!P1 LOP3.LUT R5, RZ, R6, RZ, 0x33, !PT ;  /* 0x00000006ff059212 */ /* 0x000fca00078e33ff */
[----:B------:R3:W-:Y:S02]  /*39e0*/  STL [R20+0x20], R5 ;  /* 0x0000200514007387 */ /* 0x0007e40000100800 */
.L_x_11:
[----:B------:R-:W4:Y:S01]  /*39f0*/  LDG.E R23, desc[UR8][R18.64] ;  /* 0x0000000812177981 */ /* 0x000f22000c1e1900 */
[----:B------:R-:W5:Y:S01]  /*3a00*/  LDCU.64 UR6, c[0x0][0x398] ;  /* 0x00007300ff0677ac */ /* 0x000f620008000a00 */
[----:B------:R-:W-:Y:S01]  /*3a10*/  ISETP.NE.AND P0, PT, R2, RZ, PT ;  /* 0x000000ff0200720c */ /* 0x000fe20003f05270 */
[----:B------:R-:W-:Y:S01]  /*3a20*/  IMAD.MOV.U32 R22, RZ, RZ, RZ ;  /* 0x000000ffff167224 */ /* 0x000fe200078e00ff */
[----:B0-----:R-:W-:Y:S01]  /*3a30*/  MOV R12, RZ ;  /* 0x000000ff000c7202 */ /* 0x001fe20000000f00 */
[----:B-----5:R-:W-:Y:S01]  /*3a40*/  UISETP.GE.U32.AND UP0, UPT, UR6, 0x8, UPT ;  /* 0x000000080600788c */ /* 0x020fe2000bf06070 */
[----:B----4-:R-:W-:-:S08]  /*3a50*/  FMUL R23, R23, -UR7 ;  /* 0x8000000717177c20 */ /* 0x010fd00008400000 */
[----:B------:R-:W-:Y:S05]  /*3a60*/  BRA.U !UP0, `(.L_x_14) ;  /* 0x0000001108087547 */ /* 0x000fea000b800000 */
[----:B------:R-:W0:Y:S01]  /*3a70*/  LDCU.64 UR4, c[0x0][0x390] ;  /* 0x00007200ff0477ac */ /* 0x000e220008000a00 */
[C---:B------:R-:W-:Y:S01]  /*3a80*/  IADD3 R16, PT, PT, R1.reuse, 0x30, RZ ;  /* 0x0000003001107810 */ /* 0x040fe20007ffe0ff */
[----:B------:R-:W-:Y:S01]  /*3a90*/  VIADD R24, R1, 0x10 ;  /* 0x0000001001187836 */ /* 0x000fe20000000000 */
[----:B------:R-:W-:Y:S01]  /*3aa0*/  MOV R12, RZ ;  /* 0x000000ff000c7202 */ /* 0x000fe20000000f00 */
[----:B------:R-:W-:-:S04]  /*3ab0*/  ULOP3.LUT UR6, UR6, 0x7ffffff8, URZ, 0xc0, !UPT ;  /* 0x7ffffff806067892 */ /* 0x000fc8000f8ec0ff */
[----:B------:R-:W-:Y:S02]  /*3ac0*/  UIADD3 UR7, UPT, UPT, -UR6, URZ, URZ ;  /* 0x000000ff06077290 */ /* 0x000fe4000fffe1ff */
[----:B------:R-:W-:Y:S01]  /*3ad0*/  IMAD.U32 R22, RZ, RZ, UR6 ;  /* 0x00000006ff167e24 */ /* 0x000fe2000f8e00ff */
[----:B0-----:R-:W-:-:S04]  /*3ae0*/  UIADD3 UR4, UP0, UPT, UR4, 0x10, URZ ;  /* 0x0000001004047890 */ /* 0x001fc8000ff1e0ff */
[----:B------:R-:W-:Y:S02]  /*3af0*/  UIADD3.X UR5, UPT, UPT, URZ, UR5, URZ, UP0, !UPT ;  /* 0x00000005ff057290 */ /* 0x000fe400087fe4ff */
[----:B---3--:R-:W-:-:S04]  /*3b00*/  MOV R20, UR4 ;  /* 0x0000000400147c02 */ /* 0x008fc80008000f00 */
[----:B------:R-:W-:-:S07]  /*3b10*/  IMAD.U32 R21, RZ, RZ, UR5 ;  /* 0x00000005ff157e24 */ /* 0x000fce000f8e00ff */
.L_x_15:
[----:B------:R-:W3:Y:S04]  /*3b20*/  LDG.E R11, desc[UR8][R20.64+-0x10] ;  /* 0xfffff008140b7981 */ /* 0x000ee8000c1e1900 */
[----:B-12---:R-:W2:Y:S04]  /*3b30*/  LDL.128 R4, [R16+-0x10] ;  /* 0xfffff00010047983 */ /* 0x006ea80000100c00 */
[----:B------:R-:W4:Y:S01]  /*3b40*/  LDG.E R14, desc[UR8][R20.64+-0xc] ;  /* 0xfffff408140e7981 */ /* 0x000f22000c1e1900 */
[----:B------:R-:W-:Y:S01]  /*3b50*/  HFMA2 R8, -RZ, RZ, 0, 0 ;  /* 0x00000000ff087431 */ /* 0x000fe200000001ff */
[----:B---3--:R-:W-:-:S02]  /*3b60*/  IABS R10, R11 ;  /* 0x0000000b000a7213 */ /* 0x008fc40000000000 */
[----:B------:R-:W-:Y:S02]  /*3b70*/  IABS R25, R11 ;  /* 0x0000000b00197213 */ /* 0x000fe40000000000 */
[----:B------:R-:W0:Y:S02]  /*3b80*/  I2F.RP R13, R10 ;  /* 0x0000000a000d7306 */ /* 0x000e240000209400 */
[----:B------:R-:W-:-:S06]  /*3b90*/  IADD3 R27, PT, PT, RZ, -R25, RZ ;  /* 0x80000019ff1b7210 */ /* 0x000fcc0007ffe0ff */
[----:B0-----:R-:W0:Y:S02]  /*3ba0*/  MUFU.RCP R13, R13 ;  /* 0x0000000d000d7308 */ /* 0x001e240000001000 */
[----:B0-----:R-:W-:Y:S02]  /*3bb0*/  IADD3 R9, PT, PT, R13, 0xffffffe, RZ ;  /* 0x0ffffffe0d097810 */ /* 0x001fe40007ffe0ff */
[----:B------:R-:W3:Y:S04]  /*3bc0*/  LDG.E R13, desc[UR8][R20.64+-0x8] ;  /* 0xfffff808140d7981 */ /* 0x000ee8000c1e1900 */
[----:B------:R-:W0:Y:S02]  /*3bd0*/  F2I.FTZ.U32.TRUNC.NTZ R9, R9 ;  /* 0x0000000900097305 */ /* 0x000e24000021f000 */
[----:B0-----:R-:W-:-:S04]  /*3be0*/  IMAD.MOV R15, RZ, RZ, -R9 ;  /* 0x000000ffff0f7224 */ /* 0x001fc800078e0a09 */
[----:B------:R-:W-:-:S04]  /*3bf0*/  IMAD R15, R15, R10, RZ ;  /* 0x0000000a0f0f7224 */ /* 0x000fc800078e02ff */
[----:B------:R-:W-:-:S04]  /*3c00*/  IMAD.HI.U32 R15, R9, R15, R8 ;  /* 0x0000000f090f7227 */ /* 0x000fc800078e0008 */
[----:B--2---:R-:W-:-:S05]  /*3c10*/  VIADD R8, R4, 0x1 ;  /* 0x0000000104087836 */ /* 0x004fca0000000000 */
[----:B------:R-:W-:-:S05]  /*3c20*/  IABS R26, R8 ;  /* 0x00000008001a7213 */ /* 0x000fca0000000000 */
[----:B------:R-:W-:-:S04]  /*3c30*/  IMAD.HI.U32 R15, R15, R26, RZ ;  /* 0x0000001a0f0f7227 */ /* 0x000fc800078e00ff */
[----:B------:R-:W-:Y:S01]  /*3c40*/  IMAD R27, R15, R27, R26 ;  /* 0x0000001b0f1b7224 */ /* 0x000fe200078e021a */
[----:B----4-:R-:W-:-:S04]  /*3c50*/  IABS R15, R14 ;  /* 0x0000000e000f7213 */ /* 0x010fc80000000000 */
[----:B------:R-:W0:Y:S01]  /*3c60*/  I2F.RP R25, R15 ;  /* 0x0000000f00197306 */ /* 0x000e220000209400 */
[----:B------:R-:W-:-:S07]  /*3c70*/  ISETP.GT.U32.AND P1, PT, R10, R27, PT ;  /* 0x0000001b0a00720c */ /* 0x000fce0003f24070 */
[----:B0-----:R-:W0:Y:S06]  /*3c80*/  MUFU.RCP R25, R25 ;  /* 0x0000001900197308 */ /* 0x001e2c0000001000 */
[----:B------:R-:W-:-:S04]  /*3c90*/  @!P1 IADD3 R27, PT, PT, R27, -R10, RZ ;  /* 0x8000000a1b1b9210 */ /* 0x000fc80007ffe0ff */
[----:B------:R-:W-:Y:S01]  /*3ca0*/  ISETP.GT.U32.AND P1, PT, R10, R27, PT ;  /* 0x0000001b0a00720c */ /* 0x000fe20003f24070 */
[----:B0-----:R-:W-:-:S06]  /*3cb0*/  VIADD R9, R25, 0xffffffe ;  /* 0x0ffffffe19097836 */ /* 0x001fcc0000000000 */
[----:B------:R-:W0:Y:S01]  /*3cc0*/  F2I.FTZ.U32.TRUNC.NTZ R9, R9 ;  /* 0x0000000900097305 */ /* 0x000e22000021f000 */
[----:B------:R-:W-:-:S05]  /*3cd0*/  ISETP.GE.AND P2, PT, R8, RZ, PT ;  /* 0x000000ff0800720c */ /* 0x000fca0003f46270 */
[----:B------:R-:W-:Y:S02]  /*3ce0*/  @!P1 IADD3 R27, PT, PT, R27, -R10, RZ ;  /* 0x8000000a1b1b9210 */ /* 0x000fe40007ffe0ff */
[----:B------:R-:W-:Y:S01]  /*3cf0*/  ISETP.NE.AND P1, PT, R11, RZ, PT ;  /* 0x000000ff0b00720c */ /* 0x000fe20003f25270 */
[----:B0-----:R-:W-:-:S04]  /*3d00*/  IMAD.MOV R8, RZ, RZ, -R9 ;  /* 0x000000ffff087224 */ /* 0x001fc800078e0a09 */
[----:B------:R-:W-:Y:S02]  /*3d10*/  IMAD R29, R8, R15, RZ ;  /* 0x0000000f081d7224 */ /* 0x000fe400078e02ff */
[----:B------:R-:W-:Y:S01]  /*3d20*/  IMAD.MOV.U32 R8, RZ, RZ, RZ ;  /* 0x000000ffff087224 */ /* 0x000fe200078e00ff */
[----:B------:R-:W-:-:S05]  /*3d30*/  @!P2 IADD3 R27, PT, PT, -R27, RZ, RZ ;  /* 0x000000ff1b1ba210 */ /* 0x000fca0007ffe1ff */
[----:B------:R-:W-:Y:S01]  /*3d40*/  @!P1 LOP3.LUT R27, RZ, R11, RZ, 0x33, !PT ;  /* 0x0000000bff1b9212 */ /* 0x000fe200078e33ff */
[----:B------:R-:W-:Y:S02]  /*3d50*/  IMAD.HI.U32 R25, R9, R29, R8 ;  /* 0x0000001d09197227 */ /* 0x000fe400078e0008 */
[----:B------:R-:W2:Y:S02]  /*3d60*/  LDL.128 R8, [R24+-0x10] ;  /* 0xfffff00018087983 */ /* 0x000ea40000100c00 */
[----:B------:R-:W-:Y:S01]  /*3d70*/  VIADD R26, R5, 0x1 ;  /* 0x00000001051a7836 */ /* 0x000fe20000000000 */
[----:B------:R-:W-:-:S04]  /*3d80*/  IABS R28, R14 ;  /* 0x0000000e001c7213 */ /* 0x000fc80000000000 */
[----:B------:R-:W-:Y:S02]  /*3d90*/  ISETP.GE.AND P2, PT, R26, RZ, PT ;  /* 0x000000ff1a00720c */ /* 0x000fe40003f46270 */
[----:B------:R-:W-:Y:S02]  /*3da0*/  IABS R26, R26 ;  /* 0x0000001a001a7213 */ /* 0x000fe40000000000 */
[----:B------:R-:W-:-:S03]  /*3db0*/  IADD3 R29, PT, PT, RZ, -R28, RZ ;  /* 0x8000001cff1d7210 */ /* 0x000fc60007ffe0ff */
[----:B------:R-:W-:-:S04]  /*3dc0*/  IMAD.HI.U32 R25, R25, R26, RZ ;  /* 0x0000001a19197227 */ /* 0x000fc800078e00ff */
[----:B------:R-:W-:Y:S02]  /*3dd0*/  IMAD R26, R25, R29, R26 ;  /* 0x0000001d191a7224 */ /* 0x000fe400078e021a */
[----:B------:R-:W4:Y:S03]  /*3de0*/  LDG.E R25, desc[UR8][R20.64+-0x4] ;  /* 0xfffffc0814197981 */ /* 0x000f26000c1e1900 */
[----:B------:R-:W-:-:S13]  /*3df0*/  ISETP.GT.U32.AND P1, PT, R15, R26, PT ;  /* 0x0000001a0f00720c */ /* 0x000fda0003f24070 */
[----:B------:R-:W-:-:S05]  /*3e00*/  @!P1 IMAD.IADD R26, R26, 0x1, -R15 ;  /* 0x000000011a1a9824 */ /* 0x000fca00078e0a0f */
[----:B------:R-:W-:-:S13]  /*3e10*/  ISETP.GT.U32.AND P1, PT, R15, R26, PT ;  /* 0x0000001a0f00720c */ /* 0x000fda0003f24070 */
[----:B------:R-:W-:Y:S02]  /*3e20*/  @!P1 IADD3 R26, PT, PT, R26, -R15, RZ ;  /* 0x8000000f1a1a9210 */ /* 0x000fe40007ffe0ff */
[----:B------:R-:W-:-:S03]  /*3e30*/  ISETP.NE.AND P1, PT, R14, RZ, PT ;  /* 0x000000ff0e00720c */ /* 0x000fc60003f25270 */
[----:B------:R-:W-:-:S10]  /*3e40*/  @!P2 IMAD.MOV R26, RZ, RZ, -R26 ;  /* 0x000000ffff1aa224 */ /* 0x000fd400078e0a1a */
[----:B------:R-:W-:-:S05]  /*3e50*/  @!P1 LOP3.LUT R26, RZ, R14, RZ, 0x33, !PT ;  /* 0x0000000eff1a9212 */ /* 0x000fca00078e33ff */
[----:B------:R-:W-:Y:S01]  /*3e60*/  IMAD.IADD R26, R26, 0x1, -R5 ;  /* 0x000000011a1a7824 */ /* 0x000fe200078e0a05 */
[----:B------:R-:W-:Y:S02]  /*3e70*/  IADD3 R15, PT, PT, -R4, R27, RZ ;  /* 0x0000001b040f7210 */ /* 0x000fe40007ffe1ff */
[----:B------:R-:W-:Y:S02]  /*3e80*/  MOV R4, RZ ;  /* 0x000000ff00047202 */ /* 0x000fe40000000f00 */
[----:B---3--:R-:W-:-:S04]  /*3e90*/  IABS R14, R13 ;  /* 0x0000000d000e7213 */ /* 0x008fc80000000000 */
[----:B------:R-:W0:Y:S08]  /*3ea0*/  I2F.RP R28, R14 ;  /* 0x0000000e001c7306 */ /* 0x000e300000209400 */
[----:B0-----:R-:W0:Y:S02]  /*3eb0*/  MUFU.RCP R28, R28 ;  /* 0x0000001c001c7308 */ /* 0x001e240000001000 */
[----:B0-----:R-:W-:-:S06]  /*3ec0*/  IADD3 R28, PT, PT, R28, 0xffffffe, RZ ;  /* 0x0ffffffe1c1c7810 */ /* 0x001fcc0007ffe0ff */
[----:B------:R-:W0:Y:S02]  /*3ed0*/  F2I.FTZ.U32.TRUNC.NTZ R5, R28 ;  /* 0x0000001c00057305 */ /* 0x000e24000021f000 */
[----:B0-----:R-:W-:-:S04]  /*3ee0*/  IMAD.MOV R27, RZ, RZ, -R5 ;  /* 0x000000ffff1b7224 */ /* 0x001fc800078e0a05 */
[----:B------:R-:W-:-:S04]  /*3ef0*/  IMAD R27, R27, R14, RZ ;  /* 0x0000000e1b1b7224 */ /* 0x000fc800078e02ff */
[----:B------:R-:W-:Y:S01]  /*3f00*/  IMAD.HI.U32 R4, R5, R27, R4 ;  /* 0x0000001b05047227 */ /* 0x000fe200078e0004 */
[----:B------:R-:W-:-:S03]  /*3f10*/  IABS R5, R13 ;  /* 0x0000000d00057213 */ /* 0x000fc60000000000 */
[----:B------:R-:W-:Y:S01]  /*3f20*/  VIADD R27, R6, 0x1 ;  /* 0x00000001061b7836 */ /* 0x000fe20000000000 */
[----:B------:R-:W-:-:S04]  /*3f30*/  IADD3 R5, PT, PT, RZ, -R5, RZ ;  /* 0x80000005ff057210 */ /* 0x000fc80007ffe0ff */
[----:B------:R-:W-:Y:S01]  /*3f40*/  IABS R29, R27 ;  /* 0x0000001b001d7213 */ /* 0x000fe20000000000 */
[----:B------:R-:W-:-:S04]  /*3f50*/  IMAD.MOV.U32 R28, RZ, RZ, R5 ;  /* 0x000000ffff1c7224 */ /* 0x000fc800078e0005 */
[----:B------:R-:W-:-:S04]  /*3f60*/  IMAD.HI.U32 R4, R4, R29, RZ ;  /* 0x0000001d04047227 */ /* 0x000fc800078e00ff */
[----:B------:R-:W-:Y:S02]  /*3f70*/  IMAD R29, R4, R28, R29 ;  /* 0x0000001c041d7224 */ /* 0x000fe400078e021d */
[----:B--2---:R-:W-:-:S04]  /*3f80*/  IMAD R5, R15, R8, RZ ;  /* 0x000000080f057224 */ /* 0x004fc800078e02ff */
[----:B------:R-:W-:-:S06]  /*3f90*/  IMAD.WIDE R4, R5, 0x4, R18 ;  /* 0x0000000405047825 */ /* 0x000fcc00078e0212 */
[----:B------:R4:W2:Y:S01]  /*3fa0*/  LDG.E R4, desc[UR8][R4.64] ;  /* 0x0000000804047981 */ /* 0x0008a2000c1e1900 */
[----:B------:R-:W-:-:S04]  /*3fb0*/  IMAD R9, R9, R26, RZ ;  /* 0x0000001a09097224 */ /* 0x000fc800078e02ff */
[----:B------:R-:W-:-:S06]  /*3fc0*/  IMAD.WIDE R8, R9, 0x4, R18 ;  /* 0x0000000409087825 */ /* 0x000fcc00078e0212 */
[----:B------:R0:W3:Y:S01]  /*3fd0*/  LDG.E R8, desc[UR8][R8.64] ;  /* 0x0000000808087981 */ /* 0x0000e2000c1e1900 */
[----:B------:R-:W-:Y:S02]  /*3fe0*/  ISETP.GT.U32.AND P1, PT, R14, R29, PT ;  /* 0x0000001d0e00720c */ /* 0x000fe40003f24070 */
[----:B------:R-:W-:-:S11]  /*3ff0*/  ISETP.GE.AND P3, PT, R27, RZ, PT ;  /* 0x000000ff1b00720c */ /* 0x000fd60003f66270 */
[----:B------:R-:W-:-:S04]  /*4000*/  @!P1 IADD3 R29, PT, PT, R29, -R14, RZ ;  /* 0x8000000e1d1d9210 */ /* 0x000fc80007ffe0ff */
[----:B------:R-:W-:Y:S02]  /*4010*/  ISETP.GT.U32.AND P2, PT, R14, R29, PT ;  /* 0x0000001d0e00720c */ /* 0x000fe40003f44070 */
[----:B------:R-:W-:Y:S02]  /*4020*/  ISETP.NE.AND P1, PT, R13, RZ, PT ;  /* 0x000000ff0d00720c */ /* 0x000fe40003f25270 */
[----:B----4-:R-:W-:-:S09]  /*4030*/  IABS R5, R25 ;  /* 0x0000001900057213 */ /* 0x010fd20000000000 */
[----:B------:R-:W-:-:S05]  /*4040*/  @!P2 IMAD.IADD R29, R29, 0x1, -R14 ;  /* 0x000000011d1da824 */ /* 0x000fca00078e0a0e */
[----:B------:R-:W-:Y:S02]  /*4050*/  @!P3 IADD3 R29, PT, PT, -R29, RZ, RZ ;  /* 0x000000ff1d1db210 */ /* 0x000fe40007ffe1ff */
[----:B------:R-:W-:Y:S02]  /*4060*/  @!P1 LOP3.LUT R29, RZ, R13, RZ, 0x33, !PT ;  /* 0x0000000dff1d9212 */ /* 0x000fe400078e33ff */
[----:B------:R-:W1:Y:S03]  /*4070*/  I2F.RP R13, R5 ;  /* 0x00000005000d7306 */ /* 0x000e660000209400 */
[----:B------:R-:W-:Y:S02]  /*4080*/  IMAD.IADD R29, R29, 0x1, -R6 ;  /* 0x000000011d1d7824 */ /* 0x000fe400078e0a06 */
[----:B------:R-:W4:Y:S03]  /*4090*/  LDG.E R6, desc[UR8][R20.64] ;  /* 0x0000000814067981 */ /* 0x000f26000c1e1900 */
[----:B-1----:R-:W1:Y:S02]  /*40a0*/  MUFU.RCP R13, R13 ;  /* 0x0000000d000d7308 */ /* 0x002e640000001000 */
[----:B-1----:R-:W-:-:S06]  /*40b0*/  IADD3 R14, PT, PT, R13, 0xffffffe, RZ ;  /* 0x0ffffffe0d0e7810 */ /* 0x002fcc0007ffe0ff */
[----:B------:R1:W5:Y:S01]  /*40c0*/  F2I.FTZ.U32.TRUNC.NTZ R15, R14 ;  /* 0x0000000e000f7305 */ /* 0x000362000021f000 */
[----:B------:R-:W-:Y:S02]  /*40d0*/  IMAD R27, R10, R29, RZ ;  /* 0x0000001d0a1b7224 */ /* 0x000fe400078e02ff */
[----:B-1----:R-:W-:Y:S02]  /*40e0*/  HFMA2 R14, -RZ, RZ, 0, 0 ;  /* 0x00000000ff0e7431 */ /* 0x002fe400000001ff */
[----:B------:R-:W-:-:S04]  /*40f0*/  IMAD.WIDE R26, R27, 0x4, R18 ;  /* 0x000000041b1a7825 */ /* 0x000fc800078e0212 */
[----:B-----5:R-:W-:Y:S01]  /*4100*/  IMAD.MOV R28, RZ, RZ, -R15 ;  /* 0x000000ffff1c7224 */ /* 0x020fe200078e0a0f */
[----:B------:R1:W5:Y:S03]  /*4110*/  LDG.E R10, desc[UR8][R26.64] ;  /* 0x000000081a0a7981 */ /* 0x000366000c1e1900 */
[----:B0-----:R-:W-:-:S04]  /*4120*/  IMAD R9, R28, R5, RZ ;  /* 0x000000051c097224 */ /* 0x001fc800078e02ff */
[----:B------:R-:W-:-:S04]  /*4130*/  IMAD.HI.U32 R15, R15, R9, R14 ;  /* 0x000000090f0f7227 */ /* 0x000fc800078e000e */
[----:B------:R-:W-:Y:S01]  /*4140*/  VIADD R9, R7, 0x1 ;  /* 0x0000000107097836 */ /* 0x000fe20000000000 */
[----:B-1----:R-:W-:-:S04]  /*4150*/  IABS R26, R25 ;  /* 0x00000019001a7213 */ /* 0x002fc80000000000 */
[----:B------:R-:W-:Y:S02]  /*4160*/  IABS R28, R9 ;  /* 0x00000009001c7213 */ /* 0x000fe40000000000 */
[----:B------:R-:W-:Y:S02]  /*4170*/  IADD3 R26, PT, PT, RZ, -R26, RZ ;  /* 0x8000001aff1a7210 */ /* 0x000fe40007ffe0ff */
[----:B------:R-:W-:Y:S01]  /*4180*/  ISETP.GE.AND P2, PT, R9, RZ, PT ;  /* 0x000000ff0900720c */ /* 0x000fe20003f46270 */
[----:B------:R-:W-:-:S04]  /*4190*/  IMAD.HI.U32 R15, R15, R28, RZ ;  /* 0x0000001c0f0f7227 */ /* 0x000fc800078e00ff */
[----:B------:R-:W-:-:S04]  /*41a0*/  IMAD.MOV.U32 R9, RZ, RZ, R26 ;  /* 0x000000ffff097224 */ /* 0x000fc800078e001a */
[----:B------:R-:W-:Y:S02]  /*41b0*/  IMAD R28, R15, R9, R28 ;  /* 0x000000090f1c7224 */ /* 0x000fe400078e021c */
[----:B------:R-:W5:Y:S01]  /*41c0*/  LDG.E R9, desc[UR8][R20.64+0x4] ;  /* 0x0000040814097981 */ /* 0x000f62000c1e1900 */
[----:B--2---:R-:W-:-:S03]  /*41d0*/  FFMA R27, R23, R4, R12 ;  /* 0x00000004171b7223 */ /* 0x004fc6000000000c */
[----:B------:R-:W2:Y:S01]  /*41e0*/  LDL.128 R12, [R16] ;  /* 0x00000000100c7983 */ /* 0x000ea20000100c00 */
[----:B---3--:R-:W-:-:S03]  /*41f0*/  FFMA R4, R23, R8, R27 ;  /* 0x0000000817047223 */ /* 0x008fc6000000001b */
[----:B------:R-:W3:Y:S01]  /*4200*/  LDG.E R8, desc[UR8][R20.64+0x8] ;  /* 0x0000080814087981 */ /* 0x000ee2000c1e1900 */
[----:B------:R-:W-:-:S13]  /*4210*/  ISETP.GT.U32.AND P1, PT, R5, R28, PT ;  /* 0x0000001c0500720c */ /* 0x000fda0003f24070 */
[----:B------:R-:W-:-:S04]  /*4220*/  @!P1 IADD3 R28, PT, PT, R28, -R5, RZ ;  /* 0x800000051c1c9210 */ /* 0x000fc80007ffe0ff */
[----:B------:R-:W-:-:S13]  /*4230*/  ISETP.GT.U32.AND P1, PT, R5, R28, PT ;  /* 0x0000001c0500720c */ /* 0x000fda0003f24070 */
[----:B------:R-:W-:Y:S01]  /*4240*/  @!P1 IMAD.IADD R28, R28, 0x1, -R5 ;  /* 0x000000011c1c9824 */ /* 0x000fe200078e0a05 */
[----:B------:R-:W-:-:S04]  /*4250*/  ISETP.NE.AND P1, PT, R25, RZ, PT ;  /* 0x000000ff1900720c */ /* 0x000fc80003f25270 */
[----:B------:R-:W-:Y:S02]  /*4260*/  @!P2 IADD3 R28, PT, PT, -R28, RZ, RZ ;  /* 0x000000ff1c1ca210 */ /* 0x000fe40007ffe1ff */
[----:B----4-:R-:W-:-:S07]  /*4270*/  IABS R26, R6 ;  /* 0x00000006001a7213 */ /* 0x010fce0000000000 */
[----:B------:R-:W-:Y:S02]  /*4280*/  @!P1 LOP3.LUT R28, RZ, R25, RZ, 0x33, !PT ;  /* 0x00000019ff1c9212 */ /* 0x000fe400078e33ff */
[----:B------:R-:W0:Y:S08]  /*4290*/  I2F.RP R25, R26 ;  /* 0x0000001a00197306 */ /* 0x000e300000209400 */
[----:B0-----:R-:W0:Y:S02]  /*42a0*/  MUFU.RCP R25, R25 ;  /* 0x0000001900197308 */ /* 0x001e240000001000 */
[----:B0-----:R-:W-:-:S06]  /*42b0*/  VIADD R27, R25, 0xffffffe ;  /* 0x0ffffffe191b7836 */ /* 0x001fcc0000000000 */
[----:B------:R-:W0:Y:S01]  /*42c0*/  F2I.FTZ.U32.TRUNC.NTZ R5, R27 ;  /* 0x0000001b00057305 */ /* 0x000e22000021f000 */
[----:B-----5:R-:W-:Y:S01]  /*42d0*/  FFMA R10, R23, R10, R4 ;  /* 0x0000000a170a7223 */ /* 0x020fe20000000004 */
[----:B------:R-:W-:Y:S01]  /*42e0*/  IMAD.MOV.U32 R4, RZ, RZ, RZ ;  /* 0x000000ffff047224 */ /* 0x000fe200078e00ff */
[----:B0-----:R-:W-:-:S05]  /*42f0*/  IADD3 R29, PT, PT, RZ, -R5, RZ ;  /* 0x80000005ff1d7210 */ /* 0x001fca0007ffe0ff */
[----:B------:R-:W-:-:S04]  /*4300*/  IMAD R29, R29, R26, RZ ;  /* 0x0000001a1d1d7224 */ /* 0x000fc800078e02ff */
[----:B------:R-:W-:Y:S01]  /*4310*/  IMAD.HI.U32 R5, R5, R29, R4 ;  /* 0x0000001d05057227 */ /* 0x000fe200078e0004 */
[----:B------:R-:W-:Y:S02]  /*4320*/  IADD3 R28, PT, PT, -R7, R28, RZ ;  /* 0x0000001c071c7210 */ /* 0x000fe40007ffe1ff */
[----:B------:R-:W-:-:S04]  /*4330*/  IABS R7, R6 ;  /* 0x0000000600077213 */ /* 0x000fc80000000000 */
[----:B------:R-:W-:Y:S01]  /*4340*/  IADD3 R7, PT, PT, RZ, -R7, RZ ;  /* 0x80000007ff077210 */ /* 0x000fe20007ffe0ff */
[----:B--2---:R-:W-:-:S05]  /*4350*/  VIADD R4, R12, 0x1 ;  /* 0x000000010c047836 */ /* 0x004fca0000000000 */
[----:B------:R-:W-:-:S05]  /*4360*/  IABS R27, R4 ;  /* 0x00000004001b7213 */ /* 0x000fca0000000000 */
[----:B------:R-:W-:-:S04]  /*4370*/  IMAD.HI.U32 R5, R5, R27, RZ ;  /* 0x0000001b05057227 */ /* 0x000fc800078e00ff */
[----:B------:R-:W-:Y:S01]  /*4380*/  IMAD R27, R5, R7, R27 ;  /* 0x00000007051b7224 */ /* 0x000fe200078e021b */
[----:B------:R-:W-:-:S04]  /*4390*/  IABS R7, R9 ;  /* 0x0000000900077213 */ /* 0x000fc80000000000 */
[----:B------:R-:W0:Y:S01]  /*43a0*/  I2F.RP R25, R7 ;  /* 0x0000000700197306 */ /* 0x000e220000209400 */
[----:B------:R-:W-:-:S07]  /*43b0*/  ISETP.GT.U32.AND P1, PT, R26, R27, PT ;  /* 0x0000001b1a00720c */ /* 0x000fce0003f24070 */
[----:B0-----:R-:W0:Y:S06]  /*43c0*/  MUFU.RCP R25, R25 ;  /* 0x0000001900197308 */ /* 0x001e2c0000001000 */
[----:B------:R-:W-:Y:S01]  /*43d0*/  @!P1 IMAD.IADD R27, R27, 0x1, -R26 ;  /* 0x000000011b1b9824 */ /* 0x000fe200078e0a1a */
[----:B------:R-:W-:-:S04]  /*43e0*/  ISETP.GE.AND P2, PT, R4, RZ, PT ;  /* 0x000000ff0400720c */ /* 0x000fc80003f46270 */
[----:B------:R-:W-:Y:S02]  /*43f0*/  ISETP.GT.U32.AND P1, PT, R26, R27, PT ;  /* 0x0000001b1a00720c */ /* 0x000fe40003f24070 */
[----:B0-----:R-:W-:-:S04]  /*4400*/  IADD3 R4, PT, PT, R25, 0xffffffe, RZ ;  /* 0x0ffffffe19047810 */ /* 0x001fc80007ffe0ff */
[----:B------:R0:W1:Y:S07]  /*4410*/  F2I.FTZ.U32.TRUNC.NTZ R5, R4 ;  /* 0x0000000400057305 */ /* 0x00006e000021f000 */
[----:B------:R-:W-:Y:S01]  /*4420*/  @!P1 IMAD.IADD R27, R27, 0x1, -R26 ;  /* 0x000000011b1b9824 */ /* 0x000fe200078e0a1a */
[----:B------:R-:W-:-:S03]  /*4430*/  ISETP.NE.AND P1, PT, R6, RZ, PT ;  /* 0x000000ff0600720c */ /* 0x000fc60003f25270 */
[----:B------:R-:W-:Y:S01]  /*4440*/  @!P2 IMAD.MOV R27, RZ, RZ, -R27 ;  /* 0x000000ffff1ba224 */ /* 0x000fe200078e0a1b */
[----:B0-----:R-:W-:Y:S02]  /*4450*/  MOV R4, RZ ;  /* 0x000000ff00047202 */ /* 0x001fe40000000f00 */
[----:B-1----:R-:W-:-:S07]  /*4460*/  IADD3 R26, PT, PT, RZ, -R5, RZ ;  /* 0x80000005ff1a7210 */ /* 0x002fce0007ffe0ff */
[----:B------:R-:W-:Y:S01]  /*4470*/  @!P1 LOP3.LUT R27, RZ, R6, RZ, 0x33, !PT ;  /* 0x00000006ff1b9212 */ /* 0x000fe200078e33ff */
[----:B------:R-:W-:Y:S02]  /*4480*/  VIADD R6, R13, 0x1 ;  /* 0x000000010d067836 */ /* 0x000fe40000000000 */
[----:B------:R-:W-:-:S04]  /*4490*/  IMAD R25, R26, R7, RZ ;  /* 0x000000071a197224 */ /* 0x000fc800078e02ff */
[----:B------:R-:W-:Y:S01]  /*44a0*/  IMAD.HI.U32 R5, R5, R25, R4 ;  /* 0x0000001905057227 */ /* 0x000fe200078e0004 */
[----:B------:R-:W-:Y:S02]  /*44b0*/  IABS R4, R6 ;  /* 0x0000000600047213 */ /* 0x000fe40000000000 */
[----:B------:R-:W-:-:S03]  /*44c0*/  IABS R25, R9 ;  /* 0x0000000900197213 */ /* 0x000fc60000000000 */
[----:B------:R-:W-:Y:S01]  /*44d0*/  IMAD.HI.U32 R5, R5, R4, RZ ;  /* 0x0000000405057227 */ /* 0x000fe200078e00ff */
[----:B------:R-:W-:-:S05]  /*44e0*/  IADD3 R25, PT, PT, RZ, -R25, RZ ;  /* 0x80000019ff197210 */ /* 0x000fca0007ffe0ff */
[----:B------:R-:W-:Y:S01]  /*44f0*/  IMAD R4, R5, R25, R4 ;  /* 0x0000001905047224 */ /* 0x000fe200078e0204 */
[----:B---3--:R-:W-:Y:S02]  /*4500*/  IABS R25, R8 ;  /* 0x0000000800197213 */ /* 0x008fe40000000000 */
[----:B------:R-:W-:Y:S02]  /*4510*/  ISETP.GE.AND P2, PT, R6, RZ, PT ;  /* 0x000000ff0600720c */ /* 0x000fe40003f46270 */
[----:B------:R-:W0:Y:S01]  /*4520*/  I2F.RP R6, R25 ;  /* 0x0000001900067306 */ /* 0x000e220000209400 */
[----:B------:R-:W-:Y:S02]  /*4530*/  IMAD.IADD R27, R27, 0x1, -R12 ;  /* 0x000000011b1b7824 */ /* 0x000fe400078e0a0c */
[----:B------:R-:W2:Y:S01]  /*4540*/  LDG.E R12, desc[UR8][R20.64+0xc] ;  /* 0x00000c08140c7981 */ /* 0x000ea2000c1e1900 */
[----:B------:R-:W-:-:S04]  /*4550*/  ISETP.GT.U32.AND P1, PT, R7, R4, PT ;  /* 0x000000040700720c */ /* 0x000fc80003f24070 */
[----:B0-----:R-:W0:Y:S09]  /*4560*/  MUFU.RCP R6, R6 ;  /* 0x0000000600067308 */ /* 0x001e320000001000 */
[----:B------:R-:W-:-:S05]  /*4570*/  @!P1 IMAD.IADD R4, R4, 0x1, -R7 ;  /* 0x0000000104049824 */ /* 0x000fca00078e0a07 */
[----:B------:R-:W-:Y:S02]  /*4580*/  ISETP.GT.U32.AND P1, PT, R7, R4, PT ;  /* 0x000000040700720c */ /* 0x000fe40003f24070 */
[----:B0-----:R-:W-:-:S06]  /*4590*/  IADD3 R5, PT, PT, R6, 0xffffffe, RZ ;  /* 0x0ffffffe06057810 */ /* 0x001fcc0007ffe0ff */
[----:B------:R-:W0:Y:S05]  /*45a0*/  F2I.FTZ.U32.TRUNC.NTZ R5, R5 ;  /* 0x0000000500057305 */ /* 0x000e2a000021f000 */
[----:B------:R-:W-:Y:S02]  /*45b0*/  @!P1 IADD3 R4, PT, PT, R4, -R7, RZ ;  /* 0x8000000704049210 */ /* 0x000fe40007ffe0ff */
[----:B------:R-:W-:Y:S02]  /*45c0*/  ISETP.NE.AND P1, PT, R9, RZ, PT ;  /* 0x000000ff0900720c */ /* 0x000fe40003f25270 */
[----:B------:R-:W-:Y:S01]  /*45d0*/  MOV R26, R4 ;  /* 0x00000004001a7202 */ /* 0x000fe20000000f00 */
[----:B0-----:R-:W-:-:S04]  /*45e0*/  IMAD.MOV R7, RZ, RZ, -R5 ;  /* 0x000000ffff077224 */ /* 0x001fc800078e0a05 */
[----:B------:R-:W-:-:S04]  /*45f0*/  IMAD.MOV.U32 R4, RZ, RZ, R7 ;  /* 0x000000ffff047224 */ /* 0x000fc800078e0007 */
[----:B------:R-:W-:Y:S02]  /*4600*/  IMAD R7, R4, R25, RZ ;  /* 0x0000001904077224 */ /* 0x000fe400078e02ff */
[----:B------:R-:W-:Y:S01]  /*4610*/  IMAD.MOV.U32 R4, RZ, RZ, RZ ;  /* 0x000000ffff047224 */ /* 0x000fe200078e00ff */
[----:B------:R-:W-:Y:S02]  /*4620*/  @!P2 IADD3 R26, PT, PT, -R26, RZ, RZ ;  /* 0x000000ff1a1aa210 */ /* 0x000fe40007ffe1ff */
[----:B------:R-:W-:Y:S01]  /*4630*/  @!P1 LOP3.LUT R26, RZ, R9, RZ, 0x33, !PT ;  /* 0x00000009ff1a9212 */ /* 0x000fe200078e33ff */
[----:B------:R-:W-:Y:S02]  /*4640*/  IMAD.HI.U32 R9, R5, R7, R4 ;  /* 0x0000000705097227 */ /* 0x000fe400078e0004 */
[----:B------:R-:W3:Y:S01]  /*4650*/  LDL.128 R4, [R24] ;  /* 0x0000000018047983 */ /* 0x000ee20000100c00 */
[----:B------:R-:W-:Y:S01]  /*4660*/  IADD3 R26, PT, PT, -R13, R26, RZ ;  /* 0x0000001a0d1a7210 */ /* 0x000fe20007ffe1ff */
[----:B------:R-:W-:-:S02]  /*4670*/  VIADD R13, R14, 0x1 ;  /* 0x000000010e0d7836 */ /* 0x000fc40000000000 */
[----:B------:R-:W-:-:S03]  /*4680*/  IMAD R11, R11, R28, RZ ;  /* 0x0000001c0b0b7224 */ /* 0x000fc600078e02ff */
[----:B------:R-:W-:Y:S02]  /*4690*/  ISETP.GE.AND P2, PT, R13, RZ, PT ;  /* 0x000000ff0d00720c */ /* 0x000fe40003f46270 */
[----:B------:R-:W-:Y:S02]  /*46a0*/  IABS R28, R13 ;  /* 0x0000000d001c7213 */ /* 0x000fe40000000000 */
[----:B------:R-:W-:-:S03]  /*46b0*/  IABS R13, R8 ;  /* 0x00000008000d7213 */ /* 0x000fc60000000000 */
[----:B------:R-:W-:Y:S01]  /*46c0*/  IMAD.HI.U32 R9, R9, R28, RZ ;  /* 0x0000001c09097227 */ /* 0x000fe200078e00ff */
[----:B------:R-:W-:-:S05]  /*46d0*/  IADD3 R13, PT, PT, RZ, -R13, RZ ;  /* 0x8000000dff0d7210 */ /* 0x000fca0007ffe0ff */
[----:B------:R-:W-:-:S05]  /*46e0*/  IMAD R28, R9, R13, R28 ;  /* 0x0000000d091c7224 */ /* 0x000fca00078e021c */
[----:B------:R-:W-:-:S13]  /*46f0*/  ISETP.GT.U32.AND P1, PT, R25, R28, PT ;  /* 0x0000001c1900720c */ /* 0x000fda0003f24070 */
[----:B------:R-:W-:-:S05]  /*4700*/  @!P1 IMAD.IADD R28, R28, 0x1, -R25 ;  /* 0x000000011c1c9824 */ /* 0x000fca00078e0a19 */
[----:B------:R-:W-:-:S13]  /*4710*/  ISETP.GT.U32.AND P1, PT, R25, R28, PT ;  /* 0x0000001c1900720c */ /* 0x000fda0003f24070 */
[----:B------:R-:W-:Y:S02]  /*4720*/  @!P1 IADD3 R28, PT, PT, R28, -R25, RZ ;  /* 0x800000191c1c9210 */ /* 0x000fe40007ffe0ff */
[----:B------:R-:W-:-:S03]  /*4730*/  ISETP.NE.AND P1, PT, R8, RZ, PT ;  /* 0x000000ff0800720c */ /* 0x000fc60003f25270 */
[----:B------:R-:W-:-:S10]  /*4740*/  @!P2 IMAD.MOV R28, RZ, RZ, -R28 ;  /* 0x000000ffff1ca224 */ /* 0x000fd400078e0a1c */
[----:B------:R-:W-:-:S04]  /*4750*/  @!P1 LOP3.LUT R28, RZ, R8, RZ, 0x33, !PT ;  /* 0x00000008ff1c9212 */ /* 0x000fc800078e33ff */
[----:B------:R-:W-:Y:S01]  /*4760*/  IADD3 R25, PT, PT, -R14, R28, RZ ;  /* 0x0000001c0e197210 */ /* 0x000fe20007ffe1ff */
[----:B------:R-:W-:-:S06]  /*4770*/  IMAD.WIDE R28, R11, 0x4, R18 ;  /* 0x000000040b1c7825 */ /* 0x000fcc00078e0212 */
[----:B------:R-:W4:Y:S01]  /*4780*/  LDG.E R28, desc[UR8][R28.64] ;  /* 0x000000081c1c7981 */ /* 0x000f22000c1e1900 */
[----:B--2---:R-:W-:-:S04]  /*4790*/  IABS R13, R12 ;  /* 0x0000000c000d7213 */ /* 0x004fc80000000000 */
[----:B------:R-:W0:Y:S08]  /*47a0*/  I2F.RP R14, R13 ;  /* 0x0000000d000e7306 */ /* 0x000e300000209400 */
[----:B0-----:R-:W0:Y:S02]  /*47b0*/  MUFU.RCP R14, R14 ;  /* 0x0000000e000e7308 */ /* 0x001e240000001000 */
[----:B0-----:R-:W-:-:S06]  /*47c0*/  VIADD R8, R14, 0xffffffe ;  /* 0x0ffffffe0e087836 */ /* 0x001fcc0000000000 */
[----:B------:R0:W1:Y:S02]  /*47d0*/  F2I.FTZ.U32.TRUNC.NTZ R9, R8 ;  /* 0x0000000800097305 */ /* 0x000064000021f000 */
[----:B0-----:R-:W-:Y:S01]  /*47e0*/  IMAD.MOV.U32 R8, RZ, RZ, RZ ;  /* 0x000000ffff087224 */ /* 0x001fe200078e00ff */
[----:B-1----:R-:W-:-:S05]  /*47f0*/  IADD3 R14, PT, PT, RZ, -R9, RZ ;  /* 0x80000009ff0e7210 */ /* 0x002fca0007ffe0ff */
[----:B------:R-:W-:Y:S02]  /*4800*/  IMAD R11, R14, R13, RZ ;  /* 0x0000000d0e0b7224 */ /* 0x000fe400078e02ff */
[----:B---3--:R-:W-:Y:S02]  /*4810*/  IMAD R5, R5, R26, RZ ;  /* 0x0000001a05057224 */ /* 0x008fe400078e02ff */
[----:B------:R-:W-:Y:S02]  /*4820*/  IMAD R27, R27, R4, RZ ;  /* 0x000000041b1b7224 */ /* 0x000fe400078e02ff */
[----:B------:R-:W-:-:S04]  /*4830*/  IMAD.WIDE R4, R5, 0x4, R18 ;  /* 0x0000000405047825 */ /* 0x000fc800078e0212 */
[----:B------:R-:W-:Y:S02]  /*4840*/  IMAD R25, R6, R25, RZ ;  /* 0x0000001906197224 */ /* 0x000fe400078e02ff */
[----:B------:R-:W-:Y:S01]  /*4850*/  IMAD.HI.U32 R9, R9, R11, R8 ;  /* 0x0000000b09097227 */ /* 0x000fe200078e0008 */
[----:B------:R-:W-:Y:S01]  /*4860*/  IADD3 R8, PT, PT, R15, 0x1, RZ ;  /* 0x000000010f087810 */ /* 0x000fe20007ffe0ff */
[----:B------:R0:W2:Y:S03]  /*4870*/  LDG.E R6, desc[UR8][R4.64] ;  /* 0x0000000804067981 */ /* 0x0000a6000c1e1900 */
[----:B------:R-:W-:Y:S01]  /*4880*/  IABS R11, R8 ;  /* 0x00000008000b7213 */ /* 0x000fe20000000000 */
[----:B0-----:R-:W-:Y:S01]  /*4890*/  IMAD.WIDE R4, R25, 0x4, R18 ;  /* 0x0000000419047825 */ /* 0x001fe200078e0212 */
[----:B------:R-:W-:-:S03]  /*48a0*/  IABS R25, R12 ;  /* 0x0000000c00197213 */ /* 0x000fc60000000000 */
[----:B------:R-:W-:Y:S01]  /*48b0*/  IMAD.HI.U32 R9, R9, R11, RZ ;  /* 0x0000000b09097227 */ /* 0x000fe200078e00ff */
[----:B------:R-:W-:Y:S01]  /*48c0*/  ISETP.GE.AND P3, PT, R8, RZ, PT ;  /* 0x000000ff0800720c */ /* 0x000fe20003f66270 */
[----:B------:R0:W3:Y:S02]  /*48d0*/  LDG.E R14, desc[UR8][R4.64] ;  /* 0x00000008040e7981 */ /* 0x0000e4000c1e1900 */
[----:B------:R-:W-:-:S04]  /*48e0*/  IMAD.MOV R25, RZ, RZ, -R25 ;  /* 0x000000ffff197224 */ /* 0x000fc800078e0a19 */
[----:B------:R-:W-:-:S05]  /*48f0*/  IMAD R9, R9, R25, R11 ;  /* 0x0000001909097224 */ /* 0x000fca00078e020b */
[----:B------:R-:W-:-:S13]  /*4900*/  ISETP.GT.U32.AND P1, PT, R13, R9, PT ;  /* 0x000000090d00720c */ /* 0x000fda0003f24070 */
[----:B------:R-:W-:-:S04]  /*4910*/  @!P1 IADD3 R9, PT, PT, R9, -R13, RZ ;  /* 0x8000000d09099210 */ /* 0x000fc80007ffe0ff */
[----:B------:R-:W-:Y:S02]  /*4920*/  ISETP.GT.U32.AND P2, PT, R13, R9, PT ;  /* 0x000000090d00720c */ /* 0x000fe40003f44070 */
[----:B------:R-:W-:Y:S01]  /*4930*/  ISETP.NE.AND P1, PT, R12, RZ, PT ;  /* 0x000000ff0c00720c */ /* 0x000fe20003f25270 */
[----:B------:R-:W-:-:S06]  /*4940*/  IMAD.WIDE R26, R27, 0x4, R18 ;  /* 0x000000041b1a7825 */ /* 0x000fcc00078e0212 */
[----:B------:R-:W5:Y:S04]  /*4950*/  LDG.E R26, desc[UR8][R26.64] ;  /* 0x000000081a1a7981 */ /* 0x000f68000c1e1900 */
[----:B------:R-:W-:-:S05]  /*4960*/  @!P2 IMAD.IADD R9, R9, 0x1, -R13 ;  /* 0x000000010909a824 */ /* 0x000fca00078e0a0d */
[----:B------:R-:W-:Y:S02]  /*4970*/  @!P3 IADD3 R9, PT, PT, -R9, RZ, RZ ;  /* 0x000000ff0909b210 */ /* 0x000fe40007ffe1ff */
[----:B------:R-:W-:-:S05]  /*4980*/  @!P1 LOP3.LUT R9, RZ, R12, RZ, 0x33, !PT ;  /* 0x0000000cff099212 */ /* 0x000fca00078e33ff */
[----:B0-----:R-:W-:-:S04]  /*4990*/  IMAD.IADD R4, R9, 0x1, -R15 ;  /* 0x0000000109047824 */ /* 0x001fc800078e0a0f */
[----:B------:R-:W-:-:S04]  /*49a0*/  IMAD R5, R7, R4, RZ ;  /* 0x0000000407057224 */ /* 0x000fc800078e02ff */
[----:B------:R-:W-:-:S06]  /*49b0*/  IMAD.WIDE R4, R5, 0x4, R18 ;  /* 0x0000000405047825 */ /* 0x000fcc00078e0212 */
[----:B------:R-:W3:Y:S01]  /*49c0*/  LDG.E R4, desc[UR8][R4.64] ;  /* 0x0000000804047981 */ /* 0x000ee2000c1e1900 */
[----:B----4-:R-:W-:Y:S01]  /*49d0*/  FFMA R7, R23, R28, R10 ;  /* 0x0000001c17077223 */ /* 0x010fe2000000000a */
[----:B------:R-:W-:-:S04]  /*49e0*/  UIADD3 UR7, UPT, UPT, UR7, 0x8, URZ ;  /* 0x0000000807077890 */ /* 0x000fc8000fffe0ff */
[----:B------:R-:W-:Y:S01]  /*49f0*/  UISETP.NE.AND UP0, UPT, UR7, URZ, UPT ;  /* 0x000000ff0700728c */ /* 0x000fe2000bf05270 */
[----:B------:R-:W-:Y:S01]  /*4a00*/  IADD3 R20, P1, PT, R20, 0x20, RZ ;  /* 0x0000002014147810 */ /* 0x000fe20007f3e0ff */
[----:B------:R-:W-:Y:S01]  /*4a10*/  VIADD R16, R16, 0x20 ;  /* 0x0000002010107836 */ /* 0x000fe20000000000 */
[----:B------:R-:W-:Y:S02]  /*4a20*/  IADD3 R24, PT, PT, R24, 0x20, RZ ;  /* 0x0000002018187810 */ /* 0x000fe40007ffe0ff */
[----:B------:R-:W-:Y:S01]  /*4a30*/  IADD3.X R21, PT, PT, RZ, R21, RZ, P1, !PT ;  /* 0x00000015ff157210 */ /* 0x000fe20000ffe4ff */
[----:B-----5:R-:W-:-:S04]  /*4a40*/  FFMA R7, R23, R26, R7 ;  /* 0x0000001a17077223 */ /* 0x020fc80000000007 */
[----:B--2---:R-:W-:-:S04]  /*4a50*/  FFMA R7, R23, R6, R7 ;  /* 0x0000000617077223 */ /* 0x004fc80000000007 */
[----:B---3--:R-:W-:-:S04]  /*4a60*/  FFMA R7, R23, R14, R7 ;  /* 0x0000000e17077223 */ /* 0x008fc80000000007 */
[----:B------:R-:W-:Y:S01]  /*4a70*/  FFMA R12, R23, R4, R7 ;  /* 0x00000004170c7223 */ /* 0x000fe20000000007 */
[----:B------:R-:W-:Y:S06]  /*4a80*/  BRA.U UP0, `(.L_x_15) ;  /* 0xfffffff100247547 */ /* 0x000fec000b83ffff */
.L_x_14:
[----:B------:R-:W-:Y:S05]  /*4a90*/  @!P0 BRA `(.L_x_8) ;  /* 0x0000000c00bc8947 */ /* 0x000fea0003800000 */
[----:B------:R-:W0:Y:S01]  /*4aa0*/  LDCU UR4, c[0x0][0x398] ;  /* 0x00007300ff0477ac */ /* 0x000e220008000800 */
[----:B------:R-:W-:Y:S01]  /*4ab0*/  ISETP.GE.U32.AND P0, PT, R2, 0x4, PT ;  /* 0x000000040200780c */ /* 0x000fe20003f06070 */
[----:B0-----:R-:W-:-:S04]  /*4ac0*/  ULOP3.LUT UR5, UR4, 0x3, URZ, 0xc0, !UPT ;  /* 0x0000000304057892 */ /* 0x001fc8000f8ec0ff */
[----:B------:R-:W-:-:S08]  /*4ad0*/  UISETP.NE.AND UP0, UPT, UR5, URZ, UPT ;  /* 0x000000ff0500728c */ /* 0x000fd0000bf05270 */
[----:B------:R-:W-:Y:S05]  /*4ae0*/  @!P0 BRA `(.L_x_16) ;  /* 0x0000000400fc8947 */ /* 0x000fea0003800000 */
[----:B------:R-:W0:Y:S02]  /*4af0*/  LDC.64 R8, c[0x0][0x390] ;  /* 0x0000e400ff087b82 */ /* 0x000e240000000a00 */
[----:B0-----:R-:W-:-:S05]  /*4b00*/  IMAD.WIDE.U32 R8, R22, 0x4, R8 ;  /* 0x0000000416087825 */ /* 0x001fca00078e0008 */
[----:B------:R-:W4:Y:S04]  /*4b10*/  LDG.E R25, desc[UR8][R8.64] ;  /* 0x0000000808197981 */ /* 0x000f28000c1e1900 */
[----:B------:R-:W5:Y:S01]  /*4b20*/  LDG.E R2, desc[UR8][R8.64+0x4] ;  /* 0x0000040808027981 */ /* 0x000f62000c1e1900 */
[----:B------:R-:W-:-:S03]  /*4b30*/  IMAD R26, R22, 0x4, R1 ;  /* 0x00000004161a7824 */ /* 0x000fc600078e0201 */
[----:B------:R-:W5:Y:S04]  /*4b40*/  LDG.E R13, desc[UR8][R8.64+0x8] ;  /* 0x00000808080d7981 */ /* 0x000f68000c1e1900 */
[----:B-123--:R-:W2:Y:S04]  /*4b50*/  LDL.64 R4, [R26+0x20] ;  /* 0x000020001a047983 */ /* 0x00eea80000100a00 */
[----:B------:R0:W3:Y:S01]  /*4b60*/  LDL.64 R6, [R26+0x28] ;  /* 0x000028001a067983 */ /* 0x0000e20000100a00 */
[----:B------:R-:W-:Y:S01]  /*4b70*/  HFMA2 R10, -RZ, RZ, 0, 0 ;  /* 0x00000000ff0a7431 */ /* 0x000fe200000001ff */
[----:B----4-:R-:W-:-:S04]  /*4b80*/  IABS R20, R25 ;  /* 0x0000001900147213 */ /* 0x010fc80000000000 */
[----:B------:R-:W1:Y:S01]  /*4b90*/  I2F.RP R16, R20 ;  /* 0x0000001400107306 */ /* 0x000e620000209400 */
[----:B-----5:R-:W-:-:S07]  /*4ba0*/  IABS R21, R2 ;  /* 0x0000000200157213 */ /* 0x020fce0000000000 */
[----:B------:R-:W4:Y:S08]  /*4bb0*/  I2F.RP R24, R21 ;  /* 0x0000001500187306 */ /* 0x000f300000209400 */
[----:B-1----:R-:W1:Y:S08]  /*4bc0*/  MUFU.RCP R16, R16 ;  /* 0x0000001000107308 */ /* 0x002e700000001000 */
[----:B----4-:R-:W4:Y:S01]  /*4bd0*/  MUFU.RCP R24, R24 ;  /* 0x0000001800187308 */ /* 0x010f220000001000 */
[----:B-1----:R-:W-:-:S07]  /*4be0*/  IADD3 R11, PT, PT, R16, 0xffffffe, RZ ;  /* 0x0ffffffe100b7810 */ /* 0x002fce0007ffe0ff */
[----:B------:R-:W1:Y:S01]  /*4bf0*/  F2I.FTZ.U32.TRUNC.NTZ R11, R11 ;  /* 0x0000000b000b7305 */ /* 0x000e62000021f000 */
[----:B----4-:R-:W-:-:S07]  /*4c00*/  VIADD R15, R24, 0xffffffe ;  /* 0x0ffffffe180f7836 */ /* 0x010fce0000000000 */
[----:B------:R-:W4:Y:S01]  /*4c10*/  F2I.FTZ.U32.TRUNC.NTZ R15, R15 ;  /* 0x0000000f000f7305 */ /* 0x000f22000021f000 */
[----:B-1----:R-:W-:-:S05]  /*4c20*/  IADD3 R27, PT, PT, RZ, -R11, RZ ;  /* 0x8000000bff1b7210 */ /* 0x002fca0007ffe0ff */
[----:B------:R-:W-:Y:S02]  /*4c30*/  IMAD R27, R27, R20, RZ ;  /* 0x000000141b1b7224 */ /* 0x000fe400078e02ff */
[----:B----4-:R-:W-:Y:S02]  /*4c40*/  IMAD.MOV R14, RZ, RZ, -R15 ;  /* 0x000000ffff0e7224 */ /* 0x010fe400078e0a0f */
[----:B------:R-:W-:Y:S01]  /*4c50*/  IMAD.HI.U32 R10, R11, R27, R10 ;  /* 0x0000001b0b0a7227 */ /* 0x000fe200078e000a */
[----:B--2---:R-:W-:-:S03]  /*4c60*/  IADD3 R24, PT, PT, R4, 0x1, RZ ;  /* 0x0000000104187810 */ /* 0x004fc60007ffe0ff */
[----:B------:R-:W-:Y:S02]  /*4c70*/  IMAD R27, R14, R21, RZ ;  /* 0x000000150e1b7224 */ /* 0x000fe400078e02ff */
[----:B------:R-:W-:Y:S01]  /*4c80*/  IMAD.MOV.U32 R14, RZ, RZ, RZ ;  /* 0x000000ffff0e7224 */ /* 0x000fe200078e00ff */
[----:B------:R-:W-:-:S03]  /*4c90*/  IABS R11, R25 ;  /* 0x00000019000b7213 */ /* 0x000fc60000000000 */
[----:B------:R-:W-:Y:S01]  /*4ca0*/  IMAD.HI.U32 R14, R15, R27, R14 ;  /* 0x0000001b0f0e7227 */ /* 0x000fe200078e000e */
[----:B------:R-:W-:-:S03]  /*4cb0*/  IABS R15, R24 ;  /* 0x00000018000f7213 */ /* 0x000fc60000000000 */
[----:B------:R-:W-:Y:S02]  /*4cc0*/  IMAD.MOV R11, RZ, RZ, -R11 ;  /* 0x000000ffff0b7224 */ /* 0x000fe400078e0a0b */
[----:B------:R-:W-:-:S04]  /*4cd0*/  IMAD.HI.U32 R10, R10, R15, RZ ;  /* 0x0000000f0a0a7227 */ /* 0x000fc800078e00ff */
[----:B------:R-:W-:-:S05]  /*4ce0*/  IMAD R15, R10, R11, R15 ;  /* 0x0000000b0a0f7224 */ /* 0x000fca00078e020f */
[----:B------:R-:W-:-:S13]  /*4cf0*/  ISETP.GT.U32.AND P0, PT, R20, R15, PT ;  /* 0x0000000f1400720c */ /* 0x000fda0003f04070 */
[----:B------:R-:W-:-:S05]  /*4d00*/  @!P0 IMAD.IADD R15, R15, 0x1, -R20 ;  /* 0x000000010f0f8824 */ /* 0x000fca00078e0a14 */
[----:B------:R-:W-:-:S13]  /*4d10*/  ISETP.GT.U32.AND P0, PT, R20, R15, PT ;  /* 0x0000000f1400720c */ /* 0x000fda0003f04070 */
[----:B------:R-:W-:Y:S02]  /*4d20*/  @!P0 IMAD.IADD R15, R15, 0x1, -R20 ;  /* 0x000000010f0f8824 */ /* 0x000fe400078e0a14 */
[----:B------:R-:W2:Y:S01]  /*4d30*/  LDG.E R20, desc[UR8][R8.64+0xc] ;  /* 0x00000c0808147981 */ /* 0x000ea2000c1e1900 */
[----:B------:R-:W-:-:S04]  /*4d40*/  IABS R16, R13 ;  /* 0x0000000d00107213 */ /* 0x000fc80000000000 */
[----:B------:R-:W1:Y:S01]  /*4d50*/  I2F.RP R27, R16 ;  /* 0x00000010001b7306 */ /* 0x000e620000209400 */
[----:B0-----:R-:W-:Y:S02]  /*4d60*/  IADD3 R26, PT, PT, R5, 0x1, RZ ;  /* 0x00000001051a7810 */ /* 0x001fe40007ffe0ff */
[----:B------:R-:W-:Y:S02]  /*4d70*/  IABS R10, R2 ;  /* 0x00000002000a7213 */ /* 0x000fe40000000000 */
[----:B------:R-:W-:-:S03]  /*4d80*/  IABS R11, R26 ;  /* 0x0000001a000b7213 */ /* 0x000fc60000000000 */
[----:B-1----:R-:W0:Y:S01]  /*4d90*/  MUFU.RCP R27, R27 ;  /* 0x0000001b001b7308 */ /* 0x002e220000001000 */
[----:B------:R-:W-:Y:S02]  /*4da0*/  IMAD.MOV R10, RZ, RZ, -R10 ;  /* 0x000000ffff0a7224 */ /* 0x000fe400078e0a0a */
[----:B------:R-:W-:-:S04]  /*4db0*/  IMAD.HI.U32 R14, R14, R11, RZ ;  /* 0x0000000b0e0e7227 */ /* 0x000fc800078e00ff */
[----:B------:R-:W-:-:S05]  /*4dc0*/  IMAD R14, R14, R10, R11 ;  /* 0x0000000a0e0e7224 */ /* 0x000fca00078e020b */
[----:B------:R-:W-:Y:S02]  /*4dd0*/  ISETP.GT.U32.AND P2, PT, R21, R14, PT ;  /* 0x0000000e1500720c */ /* 0x000fe40003f44070 */
[----:B0-----:R-:W-:-:S06]  /*4de0*/  IADD3 R11, PT, PT, R27, 0xffffffe, RZ ;  /* 0x0ffffffe1b0b7810 */ /* 0x001fcc0007ffe0ff */
[----:B------:R-:W0:Y:S01]  /*4df0*/  F2I.FTZ.U32.TRUNC.NTZ R11, R11 ;  /* 0x0000000b000b7305 */ /* 0x000e22000021f000 */
[----:B------:R-:W-:-:S04]  /*4e00*/  ISETP.GE.AND P1, PT, R24, RZ, PT ;  /* 0x000000ff1800720c */ /* 0x000fc80003f26270 */
[----:B------:R-:W-:Y:S01]  /*4e10*/  @!P2 IMAD.IADD R14, R14, 0x1, -R21 ;  /* 0x000000010e0ea824 */ /* 0x000fe200078e0a15 */
[----:B------:R-:W-:-:S04]  /*4e20*/  MOV R10, RZ ;  /* 0x000000ff000a7202 */ /* 0x000fc80000000f00 */
[----:B------:R-:W-:Y:S01]  /*4e30*/  ISETP.GT.U32.AND P2, PT, R21, R14, PT ;  /* 0x0000000e1500720c */ /* 0x000fe20003f44070 */
[----:B---3--:R-:W-:Y:S01]  /*4e40*/  VIADD R24, R6, 0x1 ;  /* 0x0000000106187836 */ /* 0x008fe20000000000 */
[----:B0-----:R-:W-:Y:S02]  /*4e50*/  IADD3 R29, PT, PT, RZ, -R11, RZ ;  /* 0x8000000bff1d7210 */ /* 0x001fe40007ffe0ff */
[----:B------:R-:W-:Y:S02]  /*4e60*/  @!P1 IADD3 R15, PT, PT, -R15, RZ, RZ ;  /* 0x000000ff0f0f9210 */ /* 0x000fe40007ffe1ff */
[----:B------:R-:W-:Y:S01]  /*4e70*/  ISETP.GE.AND P1, PT, R26, RZ, PT ;  /* 0x000000ff1a00720c */ /* 0x000fe20003f26270 */
[----:B------:R-:W-:Y:S01]  /*4e80*/  IMAD R29, R29, R16, RZ ;  /* 0x000000101d1d7224 */ /* 0x000fe200078e02ff */
[----:B------:R-:W-:Y:S01]  /*4e90*/  IABS R26, R13 ;  /* 0x0000000d001a7213 */ /* 0x000fe20000000000 */
[----:B------:R-:W-:Y:S02]  /*4ea0*/  IMAD R27, R22, 0x4, R1 ;  /* 0x00000004161b7824 */ /* 0x000fe400078e0201 */
[----:B------:R-:W-:Y:S01]  /*4eb0*/  IMAD.HI.U32 R10, R11, R29, R10 ;  /* 0x0000001d0b0a7227 */ /* 0x000fe200078e000a */
[----:B------:R-:W-:-:S02]  /*4ec0*/  IABS R11, R24 ;  /* 0x00000018000b7213 */ /* 0x000fc40000000000 */
[----:B------:R-:W-:Y:S01]  /*4ed0*/  IADD3 R26, PT, PT, RZ, -R26, RZ ;  /* 0x8000001aff1a7210 */ /* 0x000fe20007ffe0ff */
[----:B------:R-:W3:Y:S01]  /*4ee0*/  LDL.64 R8, [R27] ;  /* 0x000000001b087983 */ /* 0x000ee20000100a00 */
[----:B------:R-:W-:Y:S02]  /*4ef0*/  @!P2 IMAD.IADD R14, R14, 0x1, -R21 ;  /* 0x000000010e0ea824 */ /* 0x000fe400078e0a15 */
[----:B------:R-:W-:Y:S01]  /*4f00*/  MOV R21, R26 ;  /* 0x0000001a00157202 */ /* 0x000fe20000000f00 */
[----:B------:R-:W-:-:S04]  /*4f10*/  IMAD.HI.U32 R10, R10, R11, RZ ;  /* 0x0000000b0a0a7227 */ /* 0x000fc800078e00ff */
[----:B------:R-:W-:Y:S02]  /*4f20*/  IMAD R21, R10, R21, R11 ;  /* 0x000000150a157224 */ /* 0x000fe400078e020b */
[----:B------:R0:W4:Y:S01]  /*4f30*/  LDL.64 R10, [R27+0x8] ;  /* 0x000008001b0a7983 */ /* 0x0001220000100a00 */
[----:B------:R-:W-:-:S13]  /*4f40*/  ISETP.NE.AND P0, PT, R25, RZ, PT ;  /* 0x000000ff1900720c */ /* 0x000fda0003f05270 */
[----:B------:R-:W-:-:S04]  /*4f50*/  @!P0 LOP3.LUT R15, RZ, R25, RZ, 0x33, !PT ;  /* 0x00000019ff0f8212 */ /* 0x000fc800078e33ff */
[----:B------:R-:W-:Y:S02]  /*4f60*/  IADD3 R25, PT, PT, -R4, R15, RZ ;  /* 0x0000000f04197210 */ /* 0x000fe40007ffe1ff */
[----:B------:R-:W-:Y:S02]  /*4f70*/  ISETP.GT.U32.AND P2, PT, R16, R21, PT ;  /* 0x000000151000720c */ /* 0x000fe40003f44070 */
[----:B------:R-:W-:-:S05]  /*4f80*/  MOV R26, R14 ;  /* 0x0000000e001a7202 */ /* 0x000fca0000000f00 */
[----:B------:R-:W-:-:S06]  /*4f90*/  @!P1 IMAD.MOV R26, RZ, RZ, -R26 ;  /* 0x000000ffff1a9224 */ /* 0x000fcc00078e0a1a */
[----:B------:R-:W-:-:S04]  /*4fa0*/  @!P2 IADD3 R21, PT, PT, R21, -R16, RZ ;  /* 0x800000101515a210 */ /* 0x000fc80007ffe0ff */
[----:B------:R-:W-:Y:S02]  /*4fb0*/  ISETP.GT.U32.AND P1, PT, R16, R21, PT ;  /* 0x000000151000720c */ /* 0x000fe40003f24070 */
[----:B------:R-:W-:Y:S01]  /*4fc0*/  ISETP.NE.AND P0, PT, R2, RZ, PT ;  /* 0x000000ff0200720c */ /* 0x000fe20003f05270 */
[----:B------:R-:W-:-:S10]  /*4fd0*/  IMAD.MOV.U32 R14, RZ, RZ, RZ ;  /* 0x000000ffff0e7224 */ /* 0x000fd400078e00ff */
[----:B------:R-:W-:Y:S02]  /*4fe0*/  @!P1 IADD3 R21, PT, PT, R21, -R16, RZ ;  /* 0x8000001015159210 */ /* 0x000fe40007ffe0ff */
[----:B------:R-:W-:Y:S02]  /*4ff0*/  IADD3 R16, PT, PT, R7, 0x1, RZ ;  /* 0x0000000107107810 */ /* 0x000fe40007ffe0ff */
[----:B------:R-:W-:Y:S02]  /*5000*/  @!P0 LOP3.LUT R26, RZ, R2, RZ, 0x33, !PT ;  /* 0x00000002ff1a8212 */ /* 0x000fe400078e33ff */
[----:B------:R-:W-:Y:S02]  /*5010*/  ISETP.GE.AND P0, PT, R24, RZ, PT ;  /* 0x000000ff1800720c */ /* 0x000fe40003f06270 */
[----:B------:R-:W-:Y:S01]  /*5020*/  ISETP.GE.AND P4, PT, R16, RZ, PT ;  /* 0x000000ff1000720c */ /* 0x000fe20003f86270 */
[----:B------:R-:W-:-:S10]  /*5030*/  IMAD.IADD R26, R26, 0x1, -R5 ;  /* 0x000000011a1a7824 */ /* 0x000fd400078e0a05 */
[----:B------:R-:W-:Y:S02]  /*5040*/  @!P0 IADD3 R21, PT, PT, -R21, RZ, RZ ;  /* 0x000000ff15158210 */ /* 0x000fe40007ffe1ff */
[----:B--2---:R-:W-:-:S04]  /*5050*/  IABS R4, R20 ;  /* 0x0000001400047213 */ /* 0x004fc80000000000 */
[----:B------:R-:W1:Y:S08]  /*5060*/  I2F.RP R28, R4 ;  /* 0x00000004001c7306 */ /* 0x000e700000209400 */
[----:B-1----:R-:W1:Y:S02]  /*5070*/  MUFU.RCP R28, R28 ;  /* 0x0000001c001c7308 */ /* 0x002e640000001000 */
[----:B-1----:R-:W-:-:S06]  /*5080*/  VIADD R15, R28, 0xffffffe ;  /* 0x0ffffffe1c0f7836 */ /* 0x002fcc0000000000 */
[----:B------:R-:W0:Y:S01]  /*5090*/  F2I.FTZ.U32.TRUNC.NTZ R15, R15 ;  /* 0x0000000f000f7305 */ /* 0x000e22000021f000 */
[----:B------:R-:W-:Y:S01]  /*50a0*/  IABS R2, R20 ;  /* 0x0000001400027213 */ /* 0x000fe20000000000 */
[----:B0-----:R-:W-:-:S04]  /*50b0*/  IMAD.MOV R27, RZ, RZ, -R15 ;  /* 0x000000ffff1b7224 */ /* 0x001fc800078e0a0f */
[----:B------:R-:W-:-:S04]  /*50c0*/  IMAD R27, R27, R4, RZ ;  /* 0x000000041b1b7224 */ /* 0x000fc800078e02ff */
[----:B------:R-:W-:Y:S01]  /*50d0*/  IMAD.HI.U32 R14, R15, R27, R14 ;  /* 0x0000001b0f0e7227 */ /* 0x000fe200078e000e */
[----:B------:R-:W-:-:S03]  /*50e0*/  IABS R15, R16 ;  /* 0x00000010000f7213 */ /* 0x000fc60000000000 */
[----:B------:R-:W-:Y:S02]  /*50f0*/  IMAD.MOV R2, RZ, RZ, -R2 ;  /* 0x000000ffff027224 */ /* 0x000fe400078e0a02 */
[----:B------:R-:W-:-:S04]  /*5100*/  IMAD.HI.U32 R14, R14, R15, RZ ;  /* 0x0000000f0e0e7227 */ /* 0x000fc800078e00ff */
[----:B------:R-:W-:-:S05]  /*5110*/  IMAD R15, R14, R2, R15 ;  /* 0x000000020e0f7224 */ /* 0x000fca00078e020f */
[----:B------:R-:W-:Y:S02]  /*5120*/  ISETP.GT.U32.AND P1, PT, R4, R15, PT ;  /* 0x0000000f0400720c */ /* 0x000fe40003f24070 */
[----:B------:R-:W-:-:S11]  /*5130*/  ISETP.NE.AND P2, PT, R20, RZ, PT ;  /* 0x000000ff1400720c */ /* 0x000fd60003f45270 */
[----:B------:R-:W-:Y:S02]  /*5140*/  @!P1 IADD3 R15, PT, PT, R15, -R4, RZ ;  /* 0x800000040f0f9210 */ /* 0x000fe40007ffe0ff */
[----:B------:R-:W-:Y:S02]  /*5150*/  ISETP.NE.AND P1, PT, R13, RZ, PT ;  /* 0x000000ff0d00720c */ /* 0x000fe40003f25270 */
[----:B------:R-:W-:Y:S01]  /*5160*/  ISETP.GT.U32.AND P3, PT, R4, R15, PT ;  /* 0x0000000f0400720c */ /* 0x000fe20003f64070 */
[----:B---3--:R-:W-:Y:S02]  /*5170*/  IMAD R5, R25, R8, RZ ;  /* 0x0000000819057224 */ /* 0x008fe400078e02ff */
[----:B------:R-:W-:-:S08]  /*5180*/  IMAD R9, R26, R9, RZ ;  /* 0x000000091a097224 */ /* 0x000fd000078e02ff */
[----:B------:R-:W-:Y:S02]  /*5190*/  @!P1 LOP3.LUT R21, RZ, R13, RZ, 0x33, !PT ;  /* 0x0000000dff159212 */ /* 0x000fe400078e33ff */
[----:B------:R-:W-:Y:S02]  /*51a0*/  @!P3 IMAD.IADD R15, R15, 0x1, -R4 ;  /* 0x000000010f0fb824 */ /* 0x000fe400078e0a04 */
[----:B------:R-:W-:-:S03]  /*51b0*/  IMAD.WIDE R4, R5, 0x4, R18 ;  /* 0x0000000405047825 */ /* 0x000fc600078e0212 */
[----:B------:R-:W-:Y:S01]  /*51c0*/  @!P4 IADD3 R15, PT, PT, -R15, RZ, RZ ;  /* 0x000000ff0f0fc210 */ /* 0x000fe20007ffe1ff */
[----:B------:R-:W-:Y:S01]  /*51d0*/  IMAD.IADD R21, R21, 0x1, -R6 ;  /* 0x0000000115157824 */ /* 0x000fe200078e0a06 */
[----:B------:R-:W-:Y:S01]  /*51e0*/  @!P2 LOP3.LUT R15, RZ, R20, RZ, 0x33, !PT ;  /* 0x00000014ff0fa212 */ /* 0x000fe200078e33ff */
[----:B------:R-:W2:Y:S02]  /*51f0*/  LDG.E R4, desc[UR8][R4.64] ;  /* 0x0000000804047981 */ /* 0x000ea4000c1e1900 */
[----:B----4-:R-:W-:Y:S01]  /*5200*/  IMAD R21, R21, R10, RZ ;  /* 0x0000000a15157224 */ /* 0x010fe200078e02ff */
[----:B------:R-:W-:Y:S01]  /*5210*/  IADD3 R2, PT, PT, -R7, R15, RZ ;  /* 0x0000000f07027210 */ /* 0x000fe20007ffe1ff */
[----:B------:R-:W-:-:S04]  /*5220*/  IMAD.WIDE R6, R9, 0x4, R18 ;  /* 0x0000000409067825 */ /* 0x000fc800078e0212 */
[----:B------:R-:W-:Y:S02]  /*5230*/  IMAD R11, R2, R11, RZ ;  /* 0x0000000b020b7224 */ /* 0x000fe400078e02ff */
[--C-:B------:R-:W-:Y:S01]  /*5240*/  IMAD.WIDE R8, R21, 0x4, R18.reuse ;  /* 0x0000000415087825 */ /* 0x100fe200078e0212 */
[----:B------:R-:W3:Y:S03]  /*5250*/  LDG.E R6, desc[UR8][R6.64] ;  /* 0x0000000806067981 */ /* 0x000ee6000c1e1900 */
[----:B------:R-:W-:Y:S02]  /*5260*/  IMAD.WIDE R10, R11, 0x4, R18 ;  /* 0x000000040b0a7825 */ /* 0x000fe400078e0212 */
[----:B------:R-:W4:Y:S04]  /*5270*/  LDG.E R8, desc[UR8][R8.64] ;  /* 0x0000000808087981 */ /* 0x000f28000c1e1900 */
[----:B------:R-:W5:Y:S01]  /*5280*/  LDG.E R10, desc[UR8][R10.64] ;  /* 0x000000080a0a7981 */ /* 0x000f62000c1e1900 */
[----:B------:R-:W-:-:S02]  /*5290*/  VIADD R22, R22, 0x4 ;  /* 0x0000000416167836 */ /* 0x000fc40000000000 */
[----:B--2---:R-:W-:-:S04]  /*52a0*/  FFMA R13, R23, R4, R12 ;  /* 0x00000004170d7223 */ /* 0x004fc8000000000c */
[----:B---3--:R-:W-:-:S04]  /*52b0*/  FFMA R13, R23, R6, R13 ;  /* 0x00000006170d7223 */ /* 0x008fc8000000000d */
[----:B----4-:R-:W-:-:S04]  /*52c0*/  FFMA R13, R23, R8, R13 ;  /* 0x00000008170d7223 */ /* 0x010fc8000000000d */
[----:B-----5:R-:W-:-:S07]  /*52d0*/  FFMA R12, R23, R10, R13 ;  /* 0x0000000a170c7223 */ /* 0x020fce000000000d */
.L_x_16:
[----:B------:R-:W-:Y:S05]  /*52e0*/  BRA.U !UP0, `(.L_x_8) ;  /* 0x0000000508a87547 */ /* 0x000fea000b800000 */
[----:B------:R-:W-:Y:S02]  /*52f0*/  UISETP.NE.AND UP0, UPT, UR5, 0x1, UPT ;  /* 0x000000010500788c */ /* 0x000fe4000bf05270 */
[----:B------:R-:W-:-:S04]  /*5300*/  ULOP3.LUT UR4, UR4, 0x1, URZ, 0xc0, !UPT ;  /* 0x0000000104047892 */ /* 0x000fc8000f8ec0ff */
[----:B------:R-:W-:-:S03]  /*5310*/  UISETP.NE.U32.AND UP1, UPT, UR4, 0x1, UPT ;  /* 0x000000010400788c */ /* 0x000fc6000bf25070 */
[----:B------:R-:W-:Y:S08]  /*5320*/  BRA.U !UP0, `(.L_x_17) ;  /* 0x00000005080c7547 */ /* 0x000ff0000b800000 */
[----:B-123--:R-:W0:Y:S02]  /*5330*/  LDC.64 R4, c[0x0][0x390] ;  /* 0x0000e400ff047b82 */ /* 0x00ee240000000a00 */
[----:B0-----:R-:W-:-:S05]  /*5340*/  IMAD.WIDE.U32 R8, R22, 0x4, R4 ;  /* 0x0000000416087825 */ /* 0x001fca00078e0004 */
[----:B------:R-:W2:Y:S04]  /*5350*/  LDG.E R16, desc[UR8][R8.64] ;  /* 0x0000000808107981 */ /* 0x000ea8000c1e1900 */
[----:B------:R-:W3:Y:S01]  /*5360*/  LDG.E R2, desc[UR8][R8.64+0x4] ;  /* 0x0000040808027981 */ /* 0x000ee2000c1e1900 */
[----:B------:R-:W-:-:S06]  /*5370*/  LEA R6, R22, R1, 0x2 ;  /* 0x0000000116067211 */ /* 0x000fcc00078e10ff */
[----:B------:R-:W4:Y:S01]  /*5380*/  LDL.64 R6, [R6+0x20] ;  /* 0x0000200006067983 */ /* 0x000f220000100a00 */
[----:B------:R-:W-:-:S06]  /*5390*/  IMAD R4, R22, 0x4, R1 ;  /* 0x0000000416047824 */ /* 0x000fcc00078e0201 */
[----:B------:R-:W5:Y:S01]  /*53a0*/  LDL.64 R4, [R4] ;  /* 0x0000000004047983 */ /* 0x000f620000100a00 */
[----:B--2---:R-:W-:Y:S02]  /*53b0*/  IABS R13, R16 ;  /* 0x00000010000d7213 */ /* 0x004fe40000000000 */
[----:B------:R-:W-:Y:S02]  /*53c0*/  ISETP.NE.AND P3, PT, R16, RZ, PT ;  /* 0x000000ff1000720c */ /* 0x000fe40003f65270 */
[----:B------:R-:W0:Y:S01]  /*53d0*/  I2F.RP R15, R13 ;  /* 0x0000000d000f7306 */ /* 0x000e220000209400 */
[----:B---3--:R-:W-:-:S07]  /*53e0*/  IABS R14, R2 ;  /* 0x00000002000e7213 */ /* 0x008fce0000000000 */
[----:B------:R-:W1:Y:S08]  /*53f0*/  I2F.RP R20, R14 ;  /* 0x0000000e00147306 */ /* 0x000e700000209400 */
[----:B0-----:R-:W0:Y:S08]  /*5400*/  MUFU.RCP R15, R15 ;  /* 0x0000000f000f7308 */ /* 0x001e300000001000 */
[----:B-1----:R-:W1:Y:S01]  /*5410*/  MUFU.RCP R20, R20 ;  /* 0x0000001400147308 */ /* 0x002e620000001000 */
[----:B0-----:R-:W-:-:S07]  /*5420*/  IADD3 R8, PT, PT, R15, 0xffffffe, RZ ;  /* 0x0ffffffe0f087810 */ /* 0x001fce0007ffe0ff */
[----:B------:R0:W2:Y:S01]  /*5430*/  F2I.FTZ.U32.TRUNC.NTZ R9, R8 ;  /* 0x0000000800097305 */ /* 0x0000a2000021f000 */
[----:B-1----:R-:W-:-:S07]  /*5440*/  VIADD R10, R20, 0xffffffe ;  /* 0x0ffffffe140a7836 */ /* 0x002fce0000000000 */
[----:B------:R1:W3:Y:S01]  /*5450*/  F2I.FTZ.U32.TRUNC.NTZ R11, R10 ;  /* 0x0000000a000b7305 */ /* 0x0002e2000021f000 */
[----:B0-----:R-:W-:Y:S01]  /*5460*/  HFMA2 R8, -RZ, RZ, 0, 0 ;  /* 0x00000000ff087431 */ /* 0x001fe200000001ff */
[----:B--2---:R-:W-:Y:S02]  /*5470*/  IADD3 R24, PT, PT, RZ, -R9, RZ ;  /* 0x80000009ff187210 */ /* 0x004fe40007ffe0ff */
[----:B-1----:R-:W-:-:S03]  /*5480*/  MOV R10, RZ ;  /* 0x000000ff000a7202 */ /* 0x002fc60000000f00 */
[----:B------:R-:W-:Y:S01]  /*5490*/  IMAD R21, R24, R13, RZ ;  /* 0x0000000d18157224 */ /* 0x000fe200078e02ff */
[----:B------:R-:W-:Y:S01]  /*54a0*/  IABS R24, R2 ;  /* 0x0000000200187213 */ /* 0x000fe20000000000 */
[----:B---3--:R-:W-:Y:S02]  /*54b0*/  IMAD.MOV R25, RZ, RZ, -R11 ;  /* 0x000000ffff197224 */ /* 0x008fe400078e0a0b */
[----:B------:R-:W-:-:S04]  /*54c0*/  IMAD.HI.U32 R9, R9, R21, R8 ;  /* 0x0000001509097227 */ /* 0x000fc800078e0008 */
[----:B------:R-:W-:Y:S02]  /*54d0*/  IMAD R15, R25, R14, RZ ;  /* 0x0000000e190f7224 */ /* 0x000fe400078e02ff */
[----:B----4-:R-:W-:Y:S02]  /*54e0*/  VIADD R8, R6, 0x1 ;  /* 0x0000000106087836 */ /* 0x010fe40000000000 */
[----:B------:R-:W-:Y:S01]  /*54f0*/  IMAD.HI.U32 R10, R11, R15, R10 ;  /* 0x0000000f0b0a7227 */ /* 0x000fe200078e000a */
[----:B------:R-:W-:Y:S02]  /*5500*/  IABS R11, R16 ;  /* 0x00000010000b7213 */ /* 0x000fe40000000000 */
[----:B------:R-:W-:Y:S01]  /*5510*/  IABS R20, R8 ;  /* 0x0000000800147213 */ /* 0x000fe20000000000 */
[----:B------:R-:W-:Y:S01]  /*5520*/  VIADD R21, R7, 0x1 ;  /* 0x0000000107157836 */ /* 0x000fe20000000000 */
[----:B------:R-:W-:Y:S01]  /*5530*/  IADD3 R11, PT, PT, RZ, -R11, RZ ;  /* 0x8000000bff0b7210 */ /* 0x000fe20007ffe0ff */
[----:B------:R-:W-:-:S02]  /*5540*/  IMAD.MOV R24, RZ, RZ, -R24 ;  /* 0x000000ffff187224 */ /* 0x000fc400078e0a18 */
[----:B------:R-:W-:Y:S01]  /*5550*/  IMAD.HI.U32 R9, R9, R20, RZ ;  /* 0x0000001409097227 */ /* 0x000fe200078e00ff */
[----:B------:R-:W-:Y:S02]  /*5560*/  IABS R15, R21 ;  /* 0x00000015000f7213 */ /* 0x000fe40000000000 */
[----:B------:R-:W-:Y:S01]  /*5570*/  ISETP.GE.AND P2, PT, R21, RZ, PT ;  /* 0x000000ff1500720c */ /* 0x000fe20003f46270 */
[----:B------:R-:W-:Y:S01]  /*5580*/  IMAD R20, R9, R11, R20 ;  /* 0x0000000b09147224 */ /* 0x000fe200078e0214 */
[----:B------:R-:W-:Y:S01]  /*5590*/  MOV R9, R24 ;  /* 0x0000001800097202 */ /* 0x000fe20000000f00 */
[----:B------:R-:W-:-:S03]  /*55a0*/  IMAD.HI.U32 R10, R10, R15, RZ ;  /* 0x0000000f0a0a7227 */ /* 0x000fc600078e00ff */
[----:B------:R-:W-:Y:S01]  /*55b0*/  ISETP.GT.U32.AND P0, PT, R13, R20, PT ;  /* 0x000000140d00720c */ /* 0x000fe20003f04070 */
[----:B------:R-:W-:-:S05]  /*55c0*/  IMAD R9, R10, R9, R15 ;  /* 0x000000090a097224 */ /* 0x000fca00078e020f */
[----:B------:R-:W-:-:S07]  /*55d0*/  ISETP.GT.U32.AND P1, PT, R14, R9, PT ;  /* 0x000000090e00720c */ /* 0x000fce0003f24070 */
[----:B------:R-:W-:-:S05]  /*55e0*/  @!P0 IMAD.IADD R20, R20, 0x1, -R13 ;  /* 0x0000000114148824 */ /* 0x000fca00078e0a0d */
[----:B------:R-:W-:Y:S02]  /*55f0*/  ISETP.GT.U32.AND P4, PT, R13, R20, PT ;  /* 0x000000140d00720c */ /* 0x000fe40003f84070 */
[----:B------:R-:W-:Y:S02]  /*5600*/  @!P1 IADD3 R9, PT, PT, R9, -R14, RZ ;  /* 0x8000000e09099210 */ /* 0x000fe40007ffe0ff */
[----:B------:R-:W-:Y:S02]  /*5610*/  ISETP.GE.AND P1, PT, R8, RZ, PT ;  /* 0x000000ff0800720c */ /* 0x000fe40003f26270 */
[----:B------:R-:W-:-:S07]  /*5620*/  ISETP.GT.U32.AND P0, PT, R14, R9, PT ;  /* 0x000000090e00720c */ /* 0x000fce0003f04070 */
[----:B------:R-:W-:Y:S01]  /*5630*/  @!P4 IMAD.IADD R20, R20, 0x1, -R13 ;  /* 0x000000011414c824 */ /* 0x000fe200078e0a0d */
[----:B------:R-:W-:-:S04]  /*5640*/  ISETP.NE.AND P4, PT, R2, RZ, PT ;  /* 0x000000ff0200720c */ /* 0x000fc80003f85270 */
[----:B------:R-:W-:Y:S02]  /*5650*/  @!P1 IADD3 R20, PT, PT, -R20, RZ, RZ ;  /* 0x000000ff14149210 */ /* 0x000fe40007ffe1ff */
[----:B------:R-:W-:Y:S02]  /*5660*/  @!P0 IADD3 R9, PT, PT, R9, -R14, RZ ;  /* 0x8000000e09098210 */ /* 0x000fe40007ffe0ff */
[----:B------:R-:W-:-:S03]  /*5670*/  @!P3 LOP3.LUT R20, RZ, R16, RZ, 0x33, !PT ;  /* 0x00000010ff14b212 */ /* 0x000fc600078e33ff */
[----:B------:R-:W-:Y:S01]  /*5680*/  IMAD.MOV.U32 R8, RZ, RZ, R9 ;  /* 0x000000ffff087224 */ /* 0x000fe200078e0009 */
[----:B------:R-:W-:-:S03]  /*5690*/  IADD3 R9, PT, PT, -R6, R20, RZ ;  /* 0x0000001406097210 */ /* 0x000fc60007ffe1ff */
[----:B------:R-:W-:Y:S01]  /*56a0*/  @!P2 IMAD.MOV R8, RZ, RZ, -R8 ;  /* 0x000000ffff08a224 */ /* 0x000fe200078e0a08 */
[----:B------:R-:W-:Y:S01]  /*56b0*/  @!P4 LOP3.LUT R8, RZ, R2, RZ, 0x33, !PT ;  /* 0x00000002ff08c212 */ /* 0x000fe200078e33ff */
[----:B-----5:R-:W-:-:S04]  /*56c0*/  IMAD R9, R9, R4, RZ ;  /* 0x0000000409097224 */ /* 0x020fc800078e02ff */
[----:B------:R-:W-:-:S04]  /*56d0*/  IMAD.IADD R8, R8, 0x1, -R7 ;  /* 0x0000000108087824 */ /* 0x000fc800078e0a07 */
[----:B------:R-:W-:Y:S02]  /*56e0*/  IMAD R7, R8, R5, RZ ;  /* 0x0000000508077224 */ /* 0x000fe400078e02ff */
[----:B------:R-:W-:-:S04]  /*56f0*/  IMAD.WIDE R4, R9, 0x4, R18 ;  /* 0x0000000409047825 */ /* 0x000fc800078e0212 */
[----:B------:R-:W-:Y:S02]  /*5700*/  IMAD.WIDE R6, R7, 0x4, R18 ;  /* 0x0000000407067825 */ /* 0x000fe400078e0212 */
[----:B------:R-:W2:Y:S04]  /*5710*/  LDG.E R4, desc[UR8][R4.64] ;  /* 0x0000000804047981 */ /* 0x000ea8000c1e1900 */
[----:B------:R-:W3:Y:S01]  /*5720*/  LDG.E R6, desc[UR8][R6.64] ;  /* 0x0000000806067981 */ /* 0x000ee2000c1e1900 */
[----:B------:R-:W-:Y:S01]  /*5730*/  IADD3 R22, PT, PT, R22, 0x2, RZ ;  /* 0x0000000216167810 */ /* 0x000fe20007ffe0ff */
[----:B--2---:R-:W-:-:S04]  /*5740*/  FFMA R9, R23, R4, R12 ;  /* 0x0000000417097223 */ /* 0x004fc8000000000c */
[----:B---3--:R-:W-:-:S07]  /*5750*/  FFMA R12, R23, R6, R9 ;  /* 0x00000006170c7223 */ /* 0x008fce0000000009 */
.L_x_17:
[----:B------:R-:W-:Y:S05]  /*5760*/  BRA.U UP1, `(.L_x_8) ;  /* 0x0000000101887547 */ /* 0x000fea000b800000 */
[----:B------:R-:W0:Y:S02]  /*5770*/  LDC.64 R8, c[0x0][0x390] ;  /* 0x0000e400ff087b82 */ /* 0x000e240000000a00 */
[----:B0-----:R-:W-:-:S05]  /*5780*/  IMAD.WIDE.U32 R8, R22, 0x4, R8 ;  /* 0x0000000416087825 */ /* 0x001fca00078e0008 */
[----:B------:R-:W4:Y:S01]  /*5790*/  LDG.E R2, desc[UR8][R8.64] ;  /* 0x0000000808027981 */ /* 0x000f22000c1e1900 */
[----:B------:R-:W-:-:S05]  /*57a0*/  IMAD R22, R22, 0x4, R1 ;  /* 0x0000000416167824 */ /* 0x000fca00078e0201 */
[----:B-1----:R-:W5:Y:S04]  /*57b0*/  LDL R7, [R22+0x20] ;  /* 0x0000200016077983 */ /* 0x002f680000100800 */
[----:B--2---:R-:W2:Y:S01]  /*57c0*/  LDL R6, [R22] ;  /* 0x0000000016067983 */ /* 0x004ea20000100800 */
[-C--:B----4-:R-:W-:Y:S02]  /*57d0*/  IABS R14, R2.reuse ;  /* 0x00000002000e7213 */ /* 0x090fe40000000000 */
[----:B------:R-:W-:Y:S02]  /*57e0*/  IABS R11, R2 ;  /* 0x00000002000b7213 */ /* 0x000fe40000000000 */
[----:B------:R-:W0:Y:S01]  /*57f0*/  I2F.RP R10, R14 ;  /* 0x0000000e000a7306 */ /* 0x000e220000209400 */
[----:B-----5:R-:W-:-:S04]  /*5800*/  IADD3 R8, PT, PT, R7, 0x1, RZ ;  /* 0x0000000107087810 */ /* 0x020fc80007ffe0ff */
[----:B------:R-:W-:-:S03]  /*5810*/  ISETP.GE.AND P2, PT, R8, RZ, PT ;  /* 0x000000ff0800720c */ /* 0x000fc60003f46270 */
[----:B0-----:R-:W0:Y:S02]  /*5820*/  MUFU.RCP R10, R10 ;  /* 0x0000000a000a7308 */ /* 0x001e240000001000 */
[----:B0-----:R-:W-:Y:S02]  /*5830*/  IADD3 R4, PT, PT, R10, 0xffffffe, RZ ;  /* 0x0ffffffe0a047810 */ /* 0x001fe40007ffe0ff */
[----:B------:R-:W-:-:S04]  /*5840*/  IABS R10, R8 ;  /* 0x00000008000a7213 */ /* 0x000fc80000000000 */
[----:B---3--:R0:W1:Y:S02]  /*5850*/  F2I.FTZ.U32.TRUNC.NTZ R5, R4 ;  /* 0x0000000400057305 */ /* 0x008064000021f000 */
[----:B0-----:R-:W-:Y:S02]  /*5860*/  IMAD.MOV.U32 R4, RZ, RZ, RZ ;  /* 0x000000ffff047224 */ /* 0x001fe400078e00ff */
[----:B-1----:R-:W-:-:S04]  /*5870*/  IMAD.MOV R9, RZ, RZ, -R5 ;  /* 0x000000ffff097224 */ /* 0x002fc800078e0a05 */
[----:B------:R-:W-:-:S04]  /*5880*/  IMAD R9, R9, R14, RZ ;  /* 0x0000000e09097224 */ /* 0x000fc800078e02ff */
[----:B------:R-:W-:Y:S01]  /*5890*/  IMAD.HI.U32 R5, R5, R9, R4 ;  /* 0x0000000905057227 */ /* 0x000fe200078e0004 */
[----:B------:R-:W-:-:S05]  /*58a0*/  IADD3 R4, PT, PT, RZ, -R11, RZ ;  /* 0x8000000bff047210 */ /* 0x000fca0007ffe0ff */
[----:B------:R-:W-:-:S04]  /*58b0*/  IMAD.HI.U32 R5, R5, R10, RZ ;  /* 0x0000000a05057227 */ /* 0x000fc800078e00ff */
[----:B------:R-:W-:-:S05]  /*58c0*/  IMAD R5, R5, R4, R10 ;  /* 0x0000000405057224 */ /* 0x000fca00078e020a */
[----:B------:R-:W-:-:S13]  /*58d0*/  ISETP.GT.U32.AND P0, PT, R14, R5, PT ;  /* 0x000000050e00720c */ /* 0x000fda0003f04070 */
[----:B------:R-:W-:Y:S01]  /*58e0*/  @!P0 IMAD.IADD R5, R5, 0x1, -R14 ;  /* 0x0000000105058824 */ /* 0x000fe200078e0a0e */
[----:B------:R-:W-:-:S04]  /*58f0*/  ISETP.NE.AND P0, PT, R2, RZ, PT ;  /* 0x000000ff0200720c */ /* 0x000fc80003f05270 */
[----:B------:R-:W-:-:S13]  /*5900*/  ISETP.GT.U32.AND P1, PT, R14, R5, PT ;  /* 0x000000050e00720c */ /* 0x000fda0003f24070 */
[----:B------:R-:W-:-:S05]  /*5910*/  @!P1 IADD3 R5, PT, PT, R5, -R14, RZ ;  /* 0x8000000e05059210 */ /* 0x000fca0007ffe0ff */
[----:B------:R-:W-:Y:S01]  /*5920*/  @!P2 IMAD.MOV R5, RZ, RZ, -R5 ;  /* 0x000000ffff05a224 */ /* 0x000fe200078e0a05 */
[----:B------:R-:W-:-:S04]  /*5930*/  @!P0 LOP3.LUT R5, RZ, R2, RZ, 0x33, !PT ;  /* 0x00000002ff058212 */ /* 0x000fc800078e33ff */
[----:B------:R-:W-:-:S05]  /*5940*/  IADD3 R5, PT, PT, -R7, R5, RZ ;  /* 0x0000000507057210 */ /* 0x000fca0007ffe1ff */
[----:B--2---:R-:W-:-:S04]  /*5950*/  IMAD R5, R5, R6, RZ ;  /* 0x0000000605057224 */ /* 0x004fc800078e02ff */
[----:B------:R-:W-:-:S06]  /*5960*/  IMAD.WIDE R4, R5, 0x4, R18 ;  /* 0x0000000405047825 */ /* 0x000fcc00078e0212 */
[----:B------:R-:W2:Y:S02]  /*5970*/  LDG.E R4, desc[UR8][R4.64] ;  /* 0x0000000804047981 */ /* 0x000ea4000c1e1900 */
[----:B--2---:R-:W-:-:S07]  /*5980*/  FFMA R12, R23, R4, R12 ;  /* 0x00000004170c7223 */ /* 0x004fce000000000c */
.L_x_8:
[----:B------:R-:W0:Y:S02]  /*5990*/  LDCU.64 UR4, c[0x0][0x388] ;  /* 0x00007100ff0477ac */ /* 0x000e240008000a00 */
[----:B0-----:R-:W-:-:S04]  /*59a0*/  UISETP.NE.U32.AND UP0, UPT, UR4, URZ, UPT ;  /* 0x000000ff0400728c */ /* 0x001fc8000bf05070 */
[----:B------:R-:W-:-:S09]  /*59b0*/  UISETP.NE.AND.EX UP0, UPT, UR5, URZ, UPT, UP0 ;  /* 0x000000ff0500728c */ /* 0x000fd2000bf05300 */
[----:B------:R-:W-:Y:S05]  /*59c0*/  BRA.U !UP0, `(.L_x_1) ;  /* 0x0000000108147547 */ /* 0x000fea000b800000 */
[----:B-123--:R-:W0:Y:S01]  /*59d0*/  LDC.64 R4, c[0x0][0x388] ;  /* 0x0000e200ff047b82 */ /* 0x00ee220000000a00 */
[----:B------:R-:W2:Y:S01]  /*59e0*/  LDG.E R18, desc[UR8][R18.64] ;  /* 0x0000000812127981 */ /* 0x000ea2000c1e1900 */
[----:B0-----:R-:W-:-:S06]  /*59f0*/  IMAD.WIDE R4, R17, 0x4, R4 ;  /* 0x0000000411047825 */ /* 0x001fcc00078e0204 */
[----:B------:R-:W2:Y:S02]  /*5a00*/  LDG.E R5, desc[UR8][R4.64] ;  /* 0x0000000804057981 */ /* 0x000ea4000c1e1900 */
[----:B--2---:R-:W-:-:S07]  /*5a10*/  FFMA R12, -R5, R18, R12 ;  /* 0x00000012050c7223 */ /* 0x004fce000000010c */
.L_x_1:
[----:B------:R-:W-:Y:S05]  /*5a20*/  BSYNC.RECONVERGENT B0 ;  /* 0x0000000000007941 */ /* 0x000fea0003800200 */
.L_x_0:
[----:B------:R-:W0:Y:S01]  /*5a30*/  S2UR UR5, SR_CgaCtaId ;  /* 0x00000000000579c3 */ /* 0x000e220000008800 */
[----:B------:R-:W-:Y:S01]  /*5a40*/  UMOV UR4, 0x400 ;  /* 0x0000040000047882 */ /* 0x000fe20000000000 */
[----:B------:R-:W-:Y:S02]  /*5a50*/  ISETP.GE.U32.AND P0, PT, R3, 0x2, PT ;  /* 0x000000020300780c */ /* 0x000fe40003f06070 */
[----:B------:R-:W-:Y:S01]  /*5a60*/  ISETP.NE.AND P1, PT, R0, RZ, PT ;  /* 0x000000ff0000720c */ /* 0x000fe20003f25270 */
[----:B0-----:R-:W-:-:S06]  /*5a70*/  ULEA UR4, UR5, UR4, 0x18 ;  /* 0x0000000405047291 */ /* 0x001fcc000f8ec0ff */
[----:B-1-3--:R-:W-:-:S05]  /*5a80*/  LEA R5, R0, UR4, 0x2 ;  /* 0x0000000400057c11 */ /* 0x00afca000f8e10ff */
[----:B------:R0:W-:Y:S01]  /*5a90*/  STS [R5], R12 ;  /* 0x0000000c05007388 */ /* 0x0001e20000000800 */
[----:B------:R-:W-:Y:S06]  /*5aa0*/  BAR.SYNC.DEFER_BLOCKING 0x0 ;  /* 0x0000000000007b1d */ /* 0x000fec0000010000 */
[----:B------:R-:W-:Y:S05]  /*5ab0*/  @!P0 BRA `(.L_x_18) ;  /* 0x00000000002c8947 */ /* 0x000fea0003800000 */
.L_x_19:
[----:B--2---:R-:W-:-:S04]  /*5ac0*/  SHF.R.U32.HI R6, RZ, 0x1, R3 ;  /* 0x00000001ff067819 */ /* 0x004fc80000011603 */
[----:B------:R-:W-:-:S13]  /*5ad0*/  ISETP.GE.U32.AND P0, PT, R0, R6, PT ;  /* 0x000000060000720c */ /* 0x000fda0003f06070 */
[----:B------:R-:W-:Y:S01]  /*5ae0*/  @!P0 IMAD R2, R6, 0x4, R5 ;  /* 0x0000000406028824 */ /* 0x000fe200078e0205 */
[----:B------:R-:W-:Y:S05]  /*5af0*/  @!P0 LDS R7, [R5] ;  /* 0x0000000005078984 */ /* 0x000fea0000000800 */
[----:B------:R-:W1:Y:S02]  /*5b00*/  @!P0 LDS R2, [R2] ;  /* 0x0000000002028984 */ /* 0x000e640000000800 */
[----:B-1----:R-:W-:-:S05]  /*5b10*/  @!P0 FADD R4, R2, R7 ;  /* 0x0000000702048221 */ /* 0x002fca0000000000 */
[----:B------:R1:W-:Y:S01]  /*5b20*/  @!P0 STS [R5], R4 ;  /* 0x0000000405008388 */ /* 0x0003e20000000800 */
[----:B------:R-:W-:Y:S01]  /*5b30*/  BAR.SYNC.DEFER_BLOCKING 0x0 ;  /* 0x0000000000007b1d */ /* 0x000fe20000010000 */
[----:B------:R-:W-:Y:S02]  /*5b40*/  ISETP.GT.U32.AND P0, PT, R3, 0x3, PT ;  /* 0x000000030300780c */ /* 0x000fe40003f04070 */
[----:B------:R-:W-:-:S11]  /*5b50*/  MOV R3, R6 ;  /* 0x0000000600037202 */ /* 0x000fd60000000f00 */
[----:B-1----:R-:W-:Y:S05]  /*5b60*/  @P0 BRA `(.L_x_19) ;  /* 0xfffffffc00d40947 */ /* 0x002fea000383ffff */
.L_x_18:
[----:B------:R-:W-:Y:S05]  /*5b70*/  @P1 EXIT ;  /* 0x000000000000194d */ /* 0x000fea0003800000 */
[----:B------:R-:W1:Y:S01]  /*5b80*/  S2UR UR5, SR_CgaCtaId ;  /* 0x00000000000579c3 */ /* 0x000e620000008800 */
[----:B------:R-:W-:-:S07]  /*5b90*/  UMOV UR4, 0x400 ;  /* 0x0000040000047882 */ /* 0x000fce0000000000 */
[----:B------:R-:W3:Y:S01]  /*5ba0*/  LDC.64 R2, c[0x0][0x3a0] ;  /* 0x0000e800ff027b82 */ /* 0x000ee20000000a00 */
[----:B-1----:R-:W-:-:S09]  /*5bb0*/  ULEA UR4, UR5, UR4, 0x18 ;  /* 0x0000000405047291 */ /* 0x002fd2000f8ec0ff */
[----:B0-----:R-:W3:Y:S04]  /*5bc0*/  LDS R5, [UR4] ;  /* 0x00000004ff057984 */ /* 0x001ee80008000800 */
[----:B---3--:R-:W-:Y:S01]  /*5bd0*/  REDG.E.ADD.F32.FTZ.RN.STRONG.GPU desc[UR8][R2.64], R5 ;  /* 0x00000005020079a6 */ /* 0x008fe2000c12f308 */
[----:B------:R-:W-:Y:S05]  /*5be0*/  EXIT ;  /* 0x000000000000794d */ /* 0x000fea0003800000 */
.L_x_20:
[----:B------:R-:W-:-:S00]  /*5bf0*/  BRA `(.L_x_20) ;  /* 0xfffffffc00fc7947 */ /* 0x000fc0000383ffff */
[----:B------:R-:W-:-:S00]  /*5c00*/  NOP ;  /* 0x0000000000007918 */ /* 0x000fc00000000000 */
[----:B------:R-:W-:-:S00]  /*5c10*/  NOP ;  /* 0x0000000000007918 */ /* 0x000fc00000000000 */
[----:B------:R-:W-:-:S00]  /*5c20*/  NOP ;  /* 0x0000000000007918 */ /* 0x000fc00000000000 */
[----:B------:R-:W-:-:S00]  /*5c30*/  NOP ;  /* 0x0000000000007918 */ /* 0x000fc00000000000 */
[----:B------:R-:W-:-:S00]  /*5c40*/  NOP ;  /* 0x0000000000007918 */ /* 0x000fc00000000000 */
[----:B------:R-:W-:-:S00]  /*5c50*/  NOP ;  /* 0x0000000000007918 */ /* 0x000fc00000000000 */
[----:B------:R-:W-:-:S00]  /*5c60*/  NOP ;  /* 0x0000000000007918 */ /* 0x000fc00000000000 */
[----:B------:R-:W-:-:S00]  /*5c70*/  NOP ;  /* 0x0000000000007918 */ /* 0x000fc00000000000 */
.L_x_69:


//--------------------- .text._Z22metropolis_step_kernelPfS_P17curandStateXORWOWPiiffii --------------------------
	.section	.text._Z22metropolis_step_kernelPfS_P17curandStateXORWOWPiiffii,"ax",@progbits
	.align	128
        .global         _Z22metropolis_step_kernelPfS_P17curandStateXORWOWPiiffii
        .type           _Z22metropolis_step_kernelPfS_P17curandStateXORWOWPiiffii,@function
        .size           _Z22metropolis_step_kernelPfS_P17curandStateXORWOWPiiffii,(.L_x_68 - _Z22metropolis_step_kernelPfS_P17curandStateXORWOWPiiffii)
        .other          _Z22metropolis_step_kernelPfS_P17curandStateXORWOWPiiffii,@"STO_CUDA_ENTRY STV_DEFAULT"
_Z22metropolis_step_kernelPfS_P17curandStateXORWOWPiiffii:
.text._Z22metropolis_step_kernelPfS_P17curandStateXORWOWPiiffii:
[----:B------:R-:W0:Y:S01]  /*0000*/  LDC R1, c[0x0][0x37c] ;  /* 0x0000df00ff017b82 */ /* 0x000e220000000800 */
[----:B------:R-:W1:Y:S07]  /*0010*/  S2R R0, SR_TID.X ;  /* 0x0000000000007919 */ /* 0x000e6e0000002100 */
[----:B------:R-:W1:Y:S01]  /*0020*/  S2UR UR4, SR_CTAID.X ;  /* 0x00000000000479c3 */ /* 0x000e620000002500 */
[----:B------:R-:W2:Y:S01]  /*0030*/  LDCU UR5, c[0x0][0x3b0] ;  /* 0x00007600ff0577ac */ /* 0x000ea20008000800 */
[----:B0-----:R-:W-:-:S06]  /*0040*/  VIADD R1, R1, 0xffffffc0 ;  /* 0xffffffc001017836 */ /* 0x001fcc0000000000 */
[----:B------:R-:W1:Y:S02]  /*0050*/  LDC R3, c[0x0][0x360] ;  /* 0x0000d800ff037b82 */ /* 0x000e640000000800 */
[----:B-1----:R-:W-:-:S05]  /*0060*/  IMAD R3, R3, UR4, R0 ;  /* 0x0000000403037c24 */ /* 0x002fca000f8e0200 */
[----:B--2---:R-:W-:-:S13]  /*0070*/  ISETP.GE.AND P0, PT, R3, UR5, PT ;  /* 0x0000000503007c0c */ /* 0x004fda000bf06270 */
[----:B------:R-:W-:Y:S05]  /*0080*/  @P0 EXIT ;  /* 0x000000000000094d */ /* 0x000fea0003800000 */
[----:B------:R-:W0:Y:S01]  /*0090*/  LDCU UR4, c[0x0][0x3a0] ;  /* 0x00007400ff0477ac */ /* 0x000e220008000800 */
[----:B------:R-:W-:Y:S01]  /*00a0*/  IMAD.MOV.U32 R7, RZ, RZ, RZ ;  /* 0x000000ffff077224 */ /* 0x000fe200078e00ff */
[----:B------:R-:W1:Y:S01]  /*00b0*/  LDCU.64 UR10, c[0x0][0x358] ;  /* 0x00006b00ff0a77ac */ /* 0x000e620008000a00 */
[----:B0-----:R-:W-:-:S09]  /*00c0*/  UISETP.GE.AND UP0, UPT, UR4, 0x1, UPT ;  /* 0x000000010400788c */ /* 0x001fd2000bf06270 */
[----:B-1----:R-:W-:Y:S05]  /*00d0*/  BRA.U !UP0, `(.L_x_21) ;  /* 0x0000003108807547 */ /* 0x002fea000b800000 */
[----:B------:R-:W0:Y:S01]  /*00e0*/  LDCU UR5, c[0x0][0x3a0] ;  /* 0x00007400ff0577ac */ /* 0x000e220008000800 */
[----:B------:R-:W-:Y:S02]  /*00f0*/  HFMA2 R7, -RZ, RZ, 0, 0 ;  /* 0x00000000ff077431 */ /* 0x000fe400000001ff */
[----:B------:R-:W-:Y:S01]  /*0100*/  IMAD.MOV.U32 R26, RZ, RZ, 0x1 ;  /* 0x00000001ff1a7424 */ /* 0x000fe200078e00ff */
[----:B------:R-:W-:Y:S02]  /*0110*/  UISETP.GE.U32.AND UP0, UPT, UR4, 0x8, UPT ;  /* 0x000000080400788c */ /* 0x000fe4000bf06070 */
[----:B------:R-:W-:Y:S01]  /*0120*/  ULOP3.LUT UR6, UR4, 0x7, URZ, 0xc0, !UPT ;  /* 0x0000000704067892 */ /* 0x000fe2000f8ec0ff */
[----:B0-----:R-:W-:-:S06]  /*0130*/  IMAD.U32 R2, RZ, RZ, UR5 ;  /* 0x00000005ff027e24 */ /* 0x001fcc000f8e00ff */
[----:B------:R-:W-:Y:S05]  /*0140*/  BRA.U !UP0, `(.L_x_22) ;  /* 0x0000001908747547 */ /* 0x000fea000b800000 */
[----:B------:R-:W0:Y:S01]  /*0150*/  LDC.64 R12, c[0x0][0x398] ;  /* 0x0000e600ff0c7b82 */ /* 0x000e220000000a00 */
[----:B------:R-:W-:Y:S01]  /*0160*/  ULOP3.LUT UR5, UR4, 0x7ffffff8, URZ, 0xc0, !UPT ;  /* 0x7ffffff804057892 */ /* 0x000fe2000f8ec0ff */
[----:B------:R-:W-:Y:S01]  /*0170*/  IABS R0, R3 ;  /* 0x0000000300007213 */ /* 0x000fe20000000000 */
[----:B------:R-:W-:Y:S01]  /*0180*/  UIADD3 UR4, UPT, UPT, UR4, -0x4, URZ ;  /* 0xfffffffc04047890 */ /* 0x000fe2000fffe0ff */
[----:B------:R-:W-:Y:S01]  /*0190*/  MOV R7, RZ ;  /* 0x000000ff00077202 */ /* 0x000fe20000000f00 */
[----:B------:R-:W-:Y:S01]  /*01a0*/  IMAD.MOV.U32 R26, RZ, RZ, 0x1 ;  /* 0x00000001ff1a7424 */ /* 0x000fe200078e00ff */
[----:B------:R-:W-:-:S03]  /*01b0*/  UIADD3 UR5, UPT, UPT, -UR5, URZ, URZ ;  /* 0x000000ff05057290 */ /* 0x000fc6000fffe1ff */
[----:B------:R-:W-:-:S09]  /*01c0*/  IMAD.U32 R2, RZ, RZ, UR4 ;  /* 0x00000004ff027e24 */ /* 0x000fd2000f8e00ff */
.L_x_23:
[C---:B------:R-:W-:Y:S01]  /*01d0*/  IADD3 R5, PT, PT, R2.reuse, 0x3, RZ ;  /* 0x0000000302057810 */ /* 0x040fe20007ffe0ff */
[----:B------:R-:W-:-:S04]  /*01e0*/  VIADD R11, R2, 0x2 ;  /* 0x00000002020b7836 */ /* 0x000fc80000000000 */
[----:B0-----:R-:W-:-:S04]  /*01f0*/  IMAD.WIDE.U32 R4, R5, 0x4, R12 ;  /* 0x0000000405047825 */ /* 0x001fc800078e000c */
[----:B------:R-:W-:Y:S02]  /*0200*/  IMAD.WIDE.U32 R10, R11, 0x4, R12 ;  /* 0x000000040b0a7825 */ /* 0x000fe400078e000c */
[----:B------:R-:W2:Y:S04]  /*0210*/  LDG.E R4, desc[UR10][R4.64] ;  /* 0x0000000a04047981 */ /* 0x000ea8000c1e1900 */
[----:B------:R-:W3:Y:S01]  /*0220*/  LDG.E R8, desc[UR10][R10.64] ;  /* 0x0000000a0a087981 */ /* 0x000ee2000c1e1900 */
[----:B------:R-:W-:-:S04]  /*0230*/  IABS R20, R26 ;  /* 0x0000001a00147213 */ /* 0x000fc80000000000 */
[----:B------:R-:W0:Y:S08]  /*0240*/  I2F.RP R14, R20 ;  /* 0x00000014000e7306 */ /* 0x000e300000209400 */
[----:B0-----:R-:W0:Y:S02]  /*0250*/  MUFU.RCP R14, R14 ;  /* 0x0000000e000e7308 */ /* 0x001e240000001000 */
[----:B0-----:R-:W-:-:S06]  /*0260*/  VIADD R18, R14, 0xffffffe ;  /* 0x0ffffffe0e127836 */ /* 0x001fcc0000000000 */
[----:B------:R-:W0:Y:S02]  /*0270*/  F2I.FTZ.U32.TRUNC.NTZ R19, R18 ;  /* 0x0000001200137305 */ /* 0x000e24000021f000 */
[----:B0-----:R-:W-:-:S04]  /*0280*/  IMAD.MOV R21, RZ, RZ, -R19 ;  /* 0x000000ffff157224 */ /* 0x001fc800078e0a13 */
[----:B------:R-:W-:Y:S01]  /*0290*/  IMAD R21, R21, R20, RZ ;  /* 0x0000001415157224 */ /* 0x000fe200078e02ff */
[----:B--2---:R-:W-:Y:S01]  /*02a0*/  IABS R6, R4 ;  /* 0x0000000400067213 */ /* 0x004fe20000000000 */
[----:B------:R-:W-:-:S03]  /*02b0*/  IMAD R9, R4, R26, RZ ;  /* 0x0000001a04097224 */ /* 0x000fc600078e02ff */
[----:B------:R-:W0:Y:S01]  /*02c0*/  I2F.RP R15, R6 ;  /* 0x00000006000f7306 */ /* 0x000e220000209400 */
[-C--:B---3--:R-:W-:Y:S01]  /*02d0*/  IABS R5, R8.reuse ;  /* 0x0000000800057213 */ /* 0x088fe20000000000 */
[----:B------:R-:W-:Y:S01]  /*02e0*/  IMAD R10, R9, R8, RZ ;  /* 0x00000008090a7224 */ /* 0x000fe200078e02ff */
[----:B------:R-:W-:-:S04]  /*02f0*/  IABS R11, R9 ;  /* 0x00000009000b7213 */ /* 0x000fc80000000000 */
[----:B------:R-:W-:Y:S01]  /*0300*/  IABS R23, R10 ;  /* 0x0000000a00177213 */ /* 0x000fe20000000000 */
[----:B------:R-:W1:Y:S08]  /*0310*/  I2F.RP R17, R11 ;  /* 0x0000000b00117306 */ /* 0x000e700000209400 */
[----:B------:R-:W2:Y:S08]  /*0320*/  I2F.RP R22, R5 ;  /* 0x0000000500167306 */ /* 0x000eb00000209400 */
[----:B0-----:R-:W0:Y:S08]  /*0330*/  MUFU.RCP R15, R15 ;  /* 0x0000000f000f7308 */ /* 0x001e300000001000 */
[----:B-1----:R-:W1:Y:S08]  /*0340*/  MUFU.RCP R17, R17 ;  /* 0x0000001100117308 */ /* 0x002e700000001000 */
[----:B--2---:R-:W2:Y:S01]  /*0350*/  MUFU.RCP R16, R22 ;  /* 0x0000001600107308 */ /* 0x004ea20000001000 */
[----:B0-----:R-:W-:-:S07]  /*0360*/  IADD3 R24, PT, PT, R15, 0xffffffe, RZ ;  /* 0x0ffffffe0f187810 */ /* 0x001fce0007ffe0ff */
[----:B------:R-:W0:Y:S01]  /*0370*/  I2F.RP R27, R23 ;  /* 0x00000017001b7306 */ /* 0x000e220000209400 */
[----:B-1----:R-:W-:-:S07]  /*0380*/  VIADD R18, R17, 0xffffffe ;  /* 0x0ffffffe11127836 */ /* 0x002fce0000000000 */
[----:B------:R1:W3:Y:S01]  /*0390*/  F2I.FTZ.U32.TRUNC.NTZ R25, R24 ;  /* 0x0000001800197305 */ /* 0x0002e2000021f000 */
[----:B--2---:R-:W-:-:S07]  /*03a0*/  IADD3 R17, PT, PT, R16, 0xffffffe, RZ ;  /* 0x0ffffffe10117810 */ /* 0x004fce0007ffe0ff */
[----:B0-----:R-:W0:Y:S01]  /*03b0*/  MUFU.RCP R14, R27 ;  /* 0x0000001b000e7308 */ /* 0x001e220000001000 */
[----:B-1----:R-:W-:Y:S01]  /*03c0*/  MOV R24, RZ ;  /* 0x000000ff00187202 */ /* 0x002fe20000000f00 */
[----:B---3--:R-:W-:-:S06]  /*03d0*/  IMAD.MOV R16, RZ, RZ, -R25 ;  /* 0x000000ffff107224 */ /* 0x008fcc00078e0a19 */
[----:B------:R1:W2:Y:S08]  /*03e0*/  F2I.FTZ.U32.TRUNC.NTZ R15, R18 ;  /* 0x00000012000f7305 */ /* 0x0002b0000021f000 */
[----:B------:R-:W3:Y:S01]  /*03f0*/  F2I.FTZ.U32.TRUNC.NTZ R17, R17 ;  /* 0x0000001100117305 */ /* 0x000ee2000021f000 */
[----:B-1----:R-:W-:Y:S02]  /*0400*/  IMAD.MOV.U32 R18, RZ, RZ, RZ ;  /* 0x000000ffff127224 */ /* 0x002fe400078e00ff */
[----:B0-----:R-:W-:-:S02]  /*0410*/  VIADD R14, R14, 0xffffffe ;  /* 0x0ffffffe0e0e7836 */ /* 0x001fc40000000000 */
[----:B------:R-:W-:-:S04]  /*0420*/  IMAD.HI.U32 R27, R19, R21, R18 ;  /* 0x00000015131b7227 */ /* 0x000fc800078e0012 */
[----:B------:R-:W-:Y:S02]  /*0430*/  IMAD R19, R16, R6, RZ ;  /* 0x0000000610137224 */ /* 0x000fe400078e02ff */
[----:B--2---:R-:W-:Y:S02]  /*0440*/  IMAD.MOV R16, RZ, RZ, -R15 ;  /* 0x000000ffff107224 */ /* 0x004fe400078e0a0f */
[----:B------:R-:W-:Y:S02]  /*0450*/  IMAD.HI.U32 R24, R25, R19, R24 ;  /* 0x0000001319187227 */ /* 0x000fe400078e0018 */
[----:B------:R0:W1:Y:S01]  /*0460*/  F2I.FTZ.U32.TRUNC.NTZ R19, R14 ;  /* 0x0000000e00137305 */ /* 0x000062000021f000 */
[----:B---3--:R-:W-:Y:S01]  /*0470*/  IADD3 R18, PT, PT, RZ, -R17, RZ ;  /* 0x80000011ff127210 */ /* 0x008fe20007ffe0ff */
[----:B------:R-:W-:Y:S02]  /*0480*/  IMAD R25, R16, R11, RZ ;  /* 0x0000000b10197224 */ /* 0x000fe400078e02ff */
[----:B------:R-:W-:-:S02]  /*0490*/  IMAD.MOV.U32 R16, RZ, RZ, RZ ;  /* 0x000000ffff107224 */ /* 0x000fc400078e00ff */
[----:B0-----:R-:W-:-:S04]  /*04a0*/  IMAD.MOV.U32 R14, RZ, RZ, RZ ;  /* 0x000000ffff0e7224 */ /* 0x001fc800078e00ff */
[----:B------:R-:W-:-:S04]  /*04b0*/  IMAD.HI.U32 R25, R15, R25, R14 ;  /* 0x000000190f197227 */ /* 0x000fc800078e000e */
[----:B------:R-:W-:Y:S02]  /*04c0*/  IMAD R15, R18, R5, RZ ;  /* 0x00000005120f7224 */ /* 0x000fe400078e02ff */
[----:B------:R-:W-:Y:S02]  /*04d0*/  IMAD.MOV.U32 R18, RZ, RZ, RZ ;  /* 0x000000ffff127224 */ /* 0x000fe400078e00ff */
[----:B------:R-:W-:Y:S01]  /*04e0*/  IMAD.HI.U32 R22, R17, R15, R16 ;  /* 0x0000000f11167227 */ /* 0x000fe200078e0010 */
[----:B-1----:R-:W-:-:S03]  /*04f0*/  IADD3 R16, PT, PT, RZ, -R19, RZ ;  /* 0x80000013ff107210 */ /* 0x002fc60007ffe0ff */
[----:B------:R-:W-:Y:S02]  /*0500*/  VIADD R15, R2, 0x1 ;  /* 0x00000001020f7836 */ /* 0x000fe40000000000 */
[----:B------:R-:W-:Y:S02]  /*0510*/  IMAD R17, R16, R23, RZ ;  /* 0x0000001710117224 */ /* 0x000fe400078e02ff */
[----:B------:R-:W-:Y:S01]  /*0520*/  IMAD.WIDE.U32 R14, R15, 0x4, R12 ;  /* 0x000000040f0e7825 */ /* 0x000fe200078e000c */
[----:B------:R-:W-:-:S03]  /*0530*/  IABS R16, R26 ;  /* 0x0000001a00107213 */ /* 0x000fc60000000000 */
[----:B------:R-:W-:Y:S01]  /*0540*/  IMAD.HI.U32 R17, R19, R17, R18 ;  /* 0x0000001113117227 */ /* 0x000fe200078e0012 */
[----:B------:R0:W2:Y:S03]  /*0550*/  LDG.E R21, desc[UR10][R14.64] ;  /* 0x0000000a0e157981 */ /* 0x0000a6000c1e1900 */
[----:B------:R-:W-:Y:S01]  /*0560*/  IMAD.HI.U32 R19, R27, R0, RZ ;  /* 0x000000001b137227 */ /* 0x000fe200078e00ff */
[----:B------:R-:W-:Y:S02]  /*0570*/  IABS R0, R3 ;  /* 0x0000000300007213 */ /* 0x000fe40000000000 */
[----:B------:R-:W-:-:S03]  /*0580*/  IADD3 R27, PT, PT, RZ, -R16, RZ ;  /* 0x80000010ff1b7210 */ /* 0x000fc60007ffe0ff */
[----:B------:R-:W-:Y:S01]  /*0590*/  IMAD.HI.U32 R18, R25, R0, RZ ;  /* 0x0000000019127227 */ /* 0x000fe200078e00ff */
[----:B0-----:R-:W-:Y:S02]  /*05a0*/  IABS R14, R9 ;  /* 0x00000009000e7213 */ /* 0x001fe40000000000 */
[----:B------:R-:W-:Y:S01]  /*05b0*/  IABS R25, R4 ;  /* 0x0000000400197213 */ /* 0x000fe20000000000 */
[----:B------:R-:W-:Y:S02]  /*05c0*/  IMAD R27, R19, R27, R0 ;  /* 0x0000001b131b7224 */ /* 0x000fe400078e0200 */
[----:B------:R-:W-:Y:S01]  /*05d0*/  IMAD.MOV R15, RZ, RZ, -R14 ;  /* 0x000000ffff0f7224 */ /* 0x000fe200078e0a0e */
[----:B------:R-:W-:Y:S02]  /*05e0*/  IADD3 R25, PT, PT, RZ, -R25, RZ ;  /* 0x80000019ff197210 */ /* 0x000fe40007ffe0ff */
[----:B------:R-:W-:Y:S01]  /*05f0*/  ISETP.GT.U32.AND P1, PT, R20, R27, PT ;  /* 0x0000001b1400720c */ /* 0x000fe20003f24070 */
[----:B------:R-:W-:-:S05]  /*0600*/  IMAD R14, R18, R15, R0 ;  /* 0x0000000f120e7224 */ /* 0x000fca00078e0200 */
[----:B------:R-:W-:-:S07]  /*0610*/  ISETP.GT.U32.AND P3, PT, R11, R14, PT ;  /* 0x0000000e0b00720c */ /* 0x000fce0003f64070 */
[----:B------:R-:W-:Y:S02]  /*0620*/  @!P1 IMAD.IADD R27, R27, 0x1, -R20 ;  /* 0x000000011b1b9824 */ /* 0x000fe400078e0a14 */
[----:B------:R-:W-:Y:S01]  /*0630*/  @!P1 VIADD R19, R19, 0x1 ;  /* 0x0000000113139836 */ /* 0x000fe20000000000 */
[----:B------:R-:W-:Y:S02]  /*0640*/  ISETP.NE.AND P1, PT, R26, RZ, PT ;  /* 0x000000ff1a00720c */ /* 0x000fe40003f25270 */
[----:B------:R-:W-:Y:S01]  /*0650*/  ISETP.GE.U32.AND P0, PT, R27, R20, PT ;  /* 0x000000141b00720c */ /* 0x000fe20003f06070 */
[----:B------:R-:W-:Y:S01]  /*0660*/  @!P3 VIADD R18, R18, 0x1 ;  /* 0x000000011212b836 */ /* 0x000fe20000000000 */
[-C--:B------:R-:W-:Y:S02]  /*0670*/  @!P3 IADD3 R14, PT, PT, R14, -R11.reuse, RZ ;  /* 0x8000000b0e0eb210 */ /* 0x080fe40007ffe0ff */
[----:B------:R-:W-:Y:S02]  /*0680*/  ISETP.NE.AND P3, PT, R9, RZ, PT ;  /* 0x000000ff0900720c */ /* 0x000fe40003f65270 */
[----:B------:R-:W-:-:S02]  /*0690*/  ISETP.GE.U32.AND P2, PT, R14, R11, PT ;  /* 0x0000000b0e00720c */ /* 0x000fc40003f46070 */
[----:B------:R-:W-:-:S04]  /*06a0*/  LOP3.LUT R11, R3, R26, RZ, 0x3c, !PT ;  /* 0x0000001a030b7212 */ /* 0x000fc800078e3cff */
[----:B------:R-:W-:Y:S01]  /*06b0*/  ISETP.GE.AND P4, PT, R11, RZ, PT ;  /* 0x000000ff0b00720c */ /* 0x000fe20003f86270 */
[----:B------:R-:W-:Y:S01]  /*06c0*/  @P0 VIADD R19, R19, 0x1 ;  /* 0x0000000113130836 */ /* 0x000fe20000000000 */
[----:B------:R-:W-:-:S05]  /*06d0*/  IABS R11, R10 ;  /* 0x0000000a000b7213 */ /* 0x000fca0000000000 */
[----:B------:R-:W-:Y:S02]  /*06e0*/  IMAD.MOV R14, RZ, RZ, -R11 ;  /* 0x000000ffff0e7224 */ /* 0x000fe400078e0a0b */
[----:B------:R-:W-:-:S04]  /*06f0*/  IMAD.HI.U32 R11, R17, R0, RZ ;  /* 0x00000000110b7227 */ /* 0x000fc800078e00ff */
[----:B------:R-:W-:Y:S01]  /*0700*/  IMAD R14, R11, R14, R0 ;  /* 0x0000000e0b0e7224 */ /* 0x000fe200078e0200 */
[----:B------:R-:W-:Y:S01]  /*0710*/  @!P4 IADD3 R19, PT, PT, -R19, RZ, RZ ;  /* 0x000000ff1313c210 */ /* 0x000fe20007ffe1ff */
[----:B------:R-:W-:Y:S01]  /*0720*/  @P2 VIADD R18, R18, 0x1 ;  /* 0x0000000112122836 */ /* 0x000fe20000000000 */
[----:B------:R-:W-:Y:S02]  /*0730*/  @!P1 LOP3.LUT R19, RZ, R26, RZ, 0x33, !PT ;  /* 0x0000001aff139212 */ /* 0x000fe400078e33ff */
[----:B------:R-:W-:Y:S02]  /*0740*/  ISETP.GT.U32.AND P0, PT, R23, R14, PT ;  /* 0x0000000e1700720c */ /* 0x000fe40003f04070 */
[----:B------:R-:W-:Y:S02]  /*0750*/  IABS R17, R19 ;  /* 0x0000001300117213 */ /* 0x000fe40000000000 */
[----:B------:R-:W-:Y:S02]  /*0760*/  IABS R26, R8 ;  /* 0x00000008001a7213 */ /* 0x000fe40000000000 */
[----:B------:R-:W-:Y:S01]  /*0770*/  ISETP.GE.AND P2, PT, R19, RZ, PT ;  /* 0x000000ff1300720c */ /* 0x000fe20003f46270 */
[----:B------:R-:W-:-:S04]  /*0780*/  IMAD.HI.U32 R24, R24, R17, RZ ;  /* 0x0000001118187227 */ /* 0x000fc800078e00ff */
[----:B------:R-:W-:Y:S02]  /*0790*/  IMAD R17, R24, R25, R17 ;  /* 0x0000001918117224 */ /* 0x000fe400078e0211 */
[----:B------:R-:W-:-:S05]  /*07a0*/  @!P0 IMAD.IADD R14, R14, 0x1, -R23 ;  /* 0x000000010e0e8824 */ /* 0x000fca00078e0a17 */
[----:B------:R-:W-:Y:S01]  /*07b0*/  ISETP.GE.U32.AND P1, PT, R14, R23, PT ;  /* 0x000000170e00720c */ /* 0x000fe20003f26070 */
[----:B------:R-:W-:Y:S01]  /*07c0*/  HFMA2 R14, -RZ, RZ, 0, 0 ;  /* 0x00000000ff0e7431 */ /* 0x000fe200000001ff */
[----:B--2---:R-:W-:-:S04]  /*07d0*/  IABS R20, R21 ;  /* 0x0000001500147213 */ /* 0x004fc80000000000 */
[----:B------:R-:W0:Y:S08]  /*07e0*/  I2F.RP R15, R20 ;  /* 0x00000014000f7306 */ /* 0x000e300000209400 */
[----:B0-----:R-:W0:Y:S02]  /*07f0*/  MUFU.RCP R15, R15 ;  /* 0x0000000f000f7308 */ /* 0x001e240000001000 */
[----:B0-----:R-:W-:-:S06]  /*0800*/  VIADD R16, R15, 0xffffffe ;  /* 0x0ffffffe0f107836 */ /* 0x001fcc0000000000 */
[----:B------:R0:W1:Y:S02]  /*0810*/  F2I.FTZ.U32.TRUNC.NTZ R15, R16 ;  /* 0x00000010000f7305 */ /* 0x000064000021f000 */
[----:B0-----:R-:W-:-:S05]  /*0820*/  IMAD R16, R10, R21, RZ ;  /* 0x000000150a107224 */ /* 0x001fca00078e02ff */
[----:B------:R-:W-:Y:S01]  /*0830*/  IABS R24, R16 ;  /* 0x0000001000187213 */ /* 0x000fe20000000000 */
[----:B-1----:R-:W-:-:S04]  /*0840*/  IMAD.MOV R25, RZ, RZ, -R15 ;  /* 0x000000ffff197224 */ /* 0x002fc800078e0a0f */
[----:B------:R-:W-:Y:S02]  /*0850*/  IMAD R23, R25, R20, RZ ;  /* 0x0000001419177224 */ /* 0x000fe400078e02ff */
[----:B------:R-:W0:Y:S02]  /*0860*/  I2F.RP R25, R24 ;  /* 0x0000001800197306 */ /* 0x000e240000209400 */
[----:B------:R-:W-:Y:S01]  /*0870*/  IMAD.HI.U32 R23, R15, R23, R14 ;  /* 0x000000170f177227 */ /* 0x000fe200078e000e */
[----:B------:R-:W-:-:S04]  /*0880*/  LOP3.LUT R14, R3, R9, RZ, 0x3c, !PT ;  /* 0x00000009030e7212 */ /* 0x000fc800078e3cff */
[----:B------:R-:W-:Y:S01]  /*0890*/  ISETP.GE.AND P4, PT, R14, RZ, PT ;  /* 0x000000ff0e00720c */ /* 0x000fe20003f86270 */
[----:B0-----:R-:W0:-:S12]  /*08a0*/  MUFU.RCP R25, R25 ;  /* 0x0000001900197308 */ /* 0x001e180000001000 */
[----:B------:R-:W-:Y:S02]  /*08b0*/  @!P4 IADD3 R18, PT, PT, -R18, RZ, RZ ;  /* 0x000000ff1212c210 */ /* 0x000fe40007ffe1ff */
[----:B------:R-:W-:-:S04]  /*08c0*/  @!P3 LOP3.LUT R18, RZ, R9, RZ, 0x33, !PT ;  /* 0x00000009ff12b212 */ /* 0x000fc800078e33ff */
[----:B------:R-:W-:-:S05]  /*08d0*/  IABS R9, R18 ;  /* 0x0000001200097213 */ /* 0x000fca0000000000 */
[----:B------:R-:W-:-:S04]  /*08e0*/  IMAD.HI.U32 R22, R22, R9, RZ ;  /* 0x0000000916167227 */ /* 0x000fc800078e00ff */
[----:B0-----:R-:W-:Y:S02]  /*08f0*/  VIADD R14, R25, 0xffffffe ;  /* 0x0ffffffe190e7836 */ /* 0x001fe40000000000 */
[----:B------:R-:W-:Y:S02]  /*0900*/  IMAD.MOV R25, RZ, RZ, -R26 ;  /* 0x000000ffff197224 */ /* 0x000fe400078e0a1a */
[----:B------:R0:W1:Y:S02]  /*0910*/  F2I.FTZ.U32.TRUNC.NTZ R15, R14 ;  /* 0x0000000e000f7305 */ /* 0x000064000021f000 */
[----:B------:R-:W-:Y:S02]  /*0920*/  IMAD R22, R22, R25, R9 ;  /* 0x0000001916167224 */ /* 0x000fe400078e0209 */
[----:B0-----:R-:W-:Y:S01]  /*0930*/  IMAD.MOV.U32 R14, RZ, RZ, RZ ;  /* 0x000000ffff0e7224 */ /* 0x001fe200078e00ff */
[----:B-1----:R-:W-:-:S05]  /*0940*/  IADD3 R9, PT, PT, RZ, -R15, RZ ;  /* 0x8000000fff097210 */ /* 0x002fca0007ffe0ff */
[----:B------:R-:W-:-:S04]  /*0950*/  IMAD R9, R9, R24, RZ ;  /* 0x0000001809097224 */ /* 0x000fc800078e02ff */
[----:B------:R-:W-:-:S04]  /*0960*/  IMAD.HI.U32 R9, R15, R9, R14 ;  /* 0x000000090f097227 */ /* 0x000fc800078e000e */
[----:B------:R-:W-:-:S06]  /*0970*/  IMAD.WIDE.U32 R14, R2, 0x4, R12 ;  /* 0x00000004020e7825 */ /* 0x000fcc00078e000c */
[----:B------:R-:W2:Y:S01]  /*0980*/  LDG.E R15, desc[UR10][R14.64] ;  /* 0x0000000a0e0f7981 */ /* 0x000ea2000c1e1900 */
[----:B------:R-:W-:Y:S02]  /*0990*/  ISETP.GT.U32.AND P4, PT, R6, R17, PT ;  /* 0x000000110600720c */ /* 0x000fe40003f84070 */
[----:B------:R-:W-:Y:S01]  /*09a0*/  ISETP.GE.AND P3, PT, R18, RZ, PT ;  /* 0x000000ff1200720c */ /* 0x000fe20003f66270 */
[----:B------:R-:W-:Y:S01]  /*09b0*/  IMAD.MOV.U32 R18, RZ, RZ, RZ ;  /* 0x000000ffff127224 */ /* 0x000fe200078e00ff */
[----:B------:R-:W-:-:S09]  /*09c0*/  ISETP.GT.U32.AND P5, PT, R5, R22, PT ;  /* 0x000000160500720c */ /* 0x000fd20003fa4070 */
[----:B------:R-:W-:-:S04]  /*09d0*/  @!P4 IADD3 R17, PT, PT, R17, -R6, RZ ;  /* 0x800000061111c210 */ /* 0x000fc80007ffe0ff */
[----:B------:R-:W-:Y:S01]  /*09e0*/  ISETP.GT.U32.AND P4, PT, R6, R17, PT ;  /* 0x000000110600720c */ /* 0x000fe20003f84070 */
[----:B------:R-:W-:-:S05]  /*09f0*/  @!P5 IMAD.IADD R22, R22, 0x1, -R5 ;  /* 0x000000011616d824 */ /* 0x000fca00078e0a05 */
[----:B------:R-:W-:-:S07]  /*0a00*/  ISETP.GT.U32.AND P5, PT, R5, R22, PT ;  /* 0x000000160500720c */ /* 0x000fce0003fa4070 */
[----:B------:R-:W-:Y:S02]  /*0a10*/  @!P4 IADD3 R17, PT, PT, R17, -R6, RZ ;  /* 0x800000061111c210 */ /* 0x000fe40007ffe0ff */
[----:B------:R-:W-:-:S03]  /*0a20*/  ISETP.NE.AND P4, PT, R4, RZ, PT ;  /* 0x000000ff0400720c */ /* 0x000fc60003f85270 */
[----:B------:R-:W-:Y:S02]  /*0a30*/  @!P2 IMAD.MOV R17, RZ, RZ, -R17 ;  /* 0x000000ffff11a224 */ /* 0x000fe400078e0a11 */
[----:B------:R-:W-:Y:S01]  /*0a40*/  @!P5 IMAD.IADD R22, R22, 0x1, -R5 ;  /* 0x000000011616d824 */ /* 0x000fe200078e0a05 */
[----:B------:R-:W-:-:S03]  /*0a50*/  ISETP.NE.AND P5, PT, R8, RZ, PT ;  /* 0x000000ff0800720c */ /* 0x000fc60003fa5270 */
[----:B------:R-:W-:-:S04]  /*0a60*/  @!P3 IMAD.MOV R22, RZ, RZ, -R22 ;  /* 0x000000ffff16b224 */ /* 0x000fc800078e0a16 */
[----:B------:R-:W-:Y:S01]  /*0a70*/  @!P4 LOP3.LUT R17, RZ, R4, RZ, 0x33, !PT ;  /* 0x00000004ff11c212 */ /* 0x000fe200078e33ff */
[----:B------:R-:W-:-:S05]  /*0a80*/  IMAD.MOV.U32 R4, RZ, RZ, RZ ;  /* 0x000000ffff047224 */ /* 0x000fca00078e00ff */
[----:B------:R-:W-:-:S04]  /*0a90*/  @!P5 LOP3.LUT R22, RZ, R8, RZ, 0x33, !PT ;  /* 0x00000008ff16d212 */ /* 0x000fc800078e33ff */
[----:B------:R-:W-:Y:S01]  /*0aa0*/  IADD3 R7, PT, PT, R22, R17, R7 ;  /* 0x0000001116077210 */ /* 0x000fe20007ffe007 */
[----:B------:R-:W-:Y:S01]  /*0ab0*/  VIADD R17, R2, 0xffffffff ;  /* 0xffffffff02117836 */ /* 0x000fe20000000000 */
[-C--:B--2---:R-:W-:Y:S01]  /*0ac0*/  IABS R25, R15.reuse ;  /* 0x0000000f00197213 */ /* 0x084fe20000000000 */
[----:B------:R-:W-:-:S03]  /*0ad0*/  IMAD R6, R16, R15, RZ ;  /* 0x0000000f10067224 */ /* 0x000fc600078e02ff */
[----:B------:R-:W0:Y:S08]  /*0ae0*/  I2F.RP R26, R25 ;  /* 0x00000019001a7306 */ /* 0x000e300000209400 */
[----:B0-----:R-:W0:Y:S02]  /*0af0*/  MUFU.RCP R26, R26 ;  /* 0x0000001a001a7308 */ /* 0x001e240000001000 */
[----:B0-----:R-:W-:-:S06]  /*0b00*/  VIADD R19, R26, 0xffffffe ;  /* 0x0ffffffe1a137836 */ /* 0x001fcc0000000000 */
[----:B------:R-:W0:Y:S02]  /*0b10*/  F2I.FTZ.U32.TRUNC.NTZ R19, R19 ;  /* 0x0000001300137305 */ /* 0x000e24000021f000 */
[----:B0-----:R-:W-:-:S04]  /*0b20*/  IMAD.MOV R14, RZ, RZ, -R19 ;  /* 0x000000ffff0e7224 */ /* 0x001fc800078e0a13 */
[----:B------:R-:W-:Y:S01]  /*0b30*/  IMAD R27, R14, R25, RZ ;  /* 0x000000190e1b7224 */ /* 0x000fe200078e02ff */
[----:B------:R-:W-:-:S03]  /*0b40*/  IABS R14, R6 ;  /* 0x00000006000e7213 */ /* 0x000fc60000000000 */
[----:B------:R-:W-:Y:S02]  /*0b50*/  IMAD.HI.U32 R18, R19, R27, R18 ;  /* 0x0000001b13127227 */ /* 0x000fe400078e0012 */
[----:B------:R-:W0:Y:S08]  /*0b60*/  I2F.RP R19, R14 ;  /* 0x0000000e00137306 */ /* 0x000e300000209400 */
[----:B0-----:R-:W0:Y:S02]  /*0b70*/  MUFU.RCP R19, R19 ;  /* 0x0000001300137308 */ /* 0x001e240000001000 */
[----:B0-----:R-:W-:-:S06]  /*0b80*/  IADD3 R5, PT, PT, R19, 0xffffffe, RZ ;  /* 0x0ffffffe13057810 */ /* 0x001fcc0007ffe0ff */
[----:B------:R-:W0:Y:S02]  /*0b90*/  F2I.FTZ.U32.TRUNC.NTZ R5, R5 ;  /* 0x0000000500057305 */ /* 0x000e24000021f000 */
[----:B0-----:R-:W-:-:S05]  /*0ba0*/  IADD3 R27, PT, PT, RZ, -R5, RZ ;  /* 0x80000005ff1b7210 */ /* 0x001fca0007ffe0ff */
[----:B------:R-:W-:-:S04]  /*0bb0*/  IMAD R27, R27, R14, RZ ;  /* 0x0000000e1b1b7224 */ /* 0x000fc800078e02ff */
[----:B------:R-:W-:-:S04]  /*0bc0*/  IMAD.HI.U32 R27, R5, R27, R4 ;  /* 0x0000001b051b7227 */ /* 0x000fc800078e0004 */
[----:B------:R-:W-:-:S05]  /*0bd0*/  IMAD.WIDE.U32 R4, R17, 0x4, R12 ;  /* 0x0000000411047825 */ /* 0x000fca00078e000c */
[----:B------:R0:W2:Y:S01]  /*0be0*/  LDG.E R17, desc[UR10][R4.64] ;  /* 0x0000000a04117981 */ /* 0x0000a2000c1e1900 */
[----:B------:R-:W-:Y:S01]  /*0bf0*/  IABS R8, R16 ;  /* 0x0000001000087213 */ /* 0x000fe20000000000 */
[----:B------:R-:W-:-:S03]  /*0c00*/  IMAD.HI.U32 R19, R9, R0, RZ ;  /* 0x0000000009137227 */ /* 0x000fc600078e00ff */
[----:B------:R-:W-:Y:S01]  /*0c10*/  IADD3 R8, PT, PT, RZ, -R8, RZ ;  /* 0x80000008ff087210 */ /* 0x000fe20007ffe0ff */
[----:B------:R-:W-:Y:S01]  /*0c20*/  @!P0 VIADD R11, R11, 0x1 ;  /* 0x000000010b0b8836 */ /* 0x000fe20000000000 */
[----:B------:R-:W-:Y:S01]  /*0c30*/  ISETP.NE.AND P0, PT, R10, RZ, PT ;  /* 0x000000ff0a00720c */ /* 0x000fe20003f05270 */
[----:B------:R-:W-:Y:S01]  /*0c40*/  IMAD.HI.U32 R27, R27, R0, RZ ;  /* 0x000000001b1b7227 */ /* 0x000fe200078e00ff */
[----:B0-----:R-:W-:-:S03]  /*0c50*/  LOP3.LUT R4, R3, R10, RZ, 0x3c, !PT ;  /* 0x0000000a03047212 */ /* 0x001fc600078e3cff */
[----:B------:R-:W-:Y:S01]  /*0c60*/  IMAD R9, R19, R8, R0 ;  /* 0x0000000813097224 */ /* 0x000fe200078e0200 */
[----:B------:R-:W-:Y:S02]  /*0c70*/  @P1 IADD3 R11, PT, PT, R11, 0x1, RZ ;  /* 0x000000010b0b1810 */ /* 0x000fe40007ffe0ff */
[----:B------:R-:W-:Y:S02]  /*0c80*/  ISETP.GE.AND P4, PT, R4, RZ, PT ;  /* 0x000000ff0400720c */ /* 0x000fe40003f86270 */
[----:B------:R-:W-:Y:S02]  /*0c90*/  ISETP.GT.U32.AND P3, PT, R24, R9, PT ;  /* 0x000000091800720c */ /* 0x000fe40003f64070 */
[----:B------:R-:W-:-:S05]  /*0ca0*/  IABS R4, R6 ;  /* 0x0000000600047213 */ /* 0x000fca0000000000 */
[----:B------:R-:W-:-:S04]  /*0cb0*/  IMAD.MOV R29, RZ, RZ, -R4 ;  /* 0x000000ffff1d7224 */ /* 0x000fc800078e0a04 */
[----:B------:R-:W-:Y:S01]  /*0cc0*/  @!P4 IMAD.MOV R11, RZ, RZ, -R11 ;  /* 0x000000ffff0bc224 */ /* 0x000fe200078e0a0b */
[----:B------:R-:W-:Y:S01]  /*0cd0*/  @!P0 LOP3.LUT R11, RZ, R10, RZ, 0x33, !PT ;  /* 0x0000000aff0b8212 */ /* 0x000fe200078e33ff */
[----:B------:R-:W-:Y:S02]  /*0ce0*/  @!P3 IMAD.IADD R9, R9, 0x1, -R24 ;  /* 0x000000010909b824 */ /* 0x000fe400078e0a18 */
[----:B------:R-:W-:Y:S01]  /*0cf0*/  IMAD R29, R27, R29, R0 ;  /* 0x0000001d1b1d7224 */ /* 0x000fe200078e0200 */
[----:B------:R-:W-:Y:S01]  /*0d00*/  IABS R10, R11 ;  /* 0x0000000b000a7213 */ /* 0x000fe20000000000 */
[----:B------:R-:W-:Y:S01]  /*0d10*/  @!P3 VIADD R19, R19, 0x1 ;  /* 0x000000011313b836 */ /* 0x000fe20000000000 */
[----:B------:R-:W-:Y:S02]  /*0d20*/  ISETP.GE.U32.AND P2, PT, R9, R24, PT ;  /* 0x000000180900720c */ /* 0x000fe40003f46070 */
[----:B------:R-:W-:Y:S01]  /*0d30*/  IABS R9, R21 ;  /* 0x0000001500097213 */ /* 0x000fe20000000000 */
[----:B------:R-:W-:Y:S01]  /*0d40*/  IMAD.HI.U32 R23, R23, R10, RZ ;  /* 0x0000000a17177227 */ /* 0x000fe200078e00ff */
[----:B------:R-:W-:-:S02]  /*0d50*/  ISETP.GT.U32.AND P5, PT, R14, R29, PT ;  /* 0x0000001d0e00720c */ /* 0x000fc40003fa4070 */
[----:B------:R-:W-:Y:S01]  /*0d60*/  ISETP.NE.AND P3, PT, R16, RZ, PT ;  /* 0x000000ff1000720c */ /* 0x000fe20003f65270 */
[----:B------:R-:W-:-:S04]  /*0d70*/  IMAD.MOV R9, RZ, RZ, -R9 ;  /* 0x000000ffff097224 */ /* 0x000fc800078e0a09 */
[----:B------:R-:W-:Y:S02]  /*0d80*/  IMAD R9, R23, R9, R10 ;  /* 0x0000000917097224 */ /* 0x000fe400078e020a */
[----:B------:R-:W-:Y:S01]  /*0d90*/  @P2 VIADD R19, R19, 0x1 ;  /* 0x0000000113132836 */ /* 0x000fe20000000000 */
[----:B------:R-:W-:-:S03]  /*0da0*/  ISETP.NE.AND P2, PT, R6, RZ, PT ;  /* 0x000000ff0600720c */ /* 0x000fc60003f45270 */
[-C--:B------:R-:W-:Y:S02]  /*0db0*/  @!P5 IADD3 R29, PT, PT, R29, -R14.reuse, RZ ;  /* 0x8000000e1d1dd210 */ /* 0x080fe40007ffe0ff */
[----:B------:R-:W-:Y:S02]  /*0dc0*/  @!P5 IADD3 R27, PT, PT, R27, 0x1, RZ ;  /* 0x000000011b1bd810 */ /* 0x000fe40007ffe0ff */
[----:B------:R-:W-:-:S13]  /*0dd0*/  ISETP.GE.U32.AND P0, PT, R29, R14, PT ;  /* 0x0000000e1d00720c */ /* 0x000fda0003f06070 */
[----:B------:R-:W-:-:S05]  /*0de0*/  @P0 VIADD R27, R27, 0x1 ;  /* 0x000000011b1b0836 */ /* 0x000fca0000000000 */
[----:B------:R-:W-:Y:S02]  /*0df0*/  MOV R14, R27 ;  /* 0x0000001b000e7202 */ /* 0x000fe40000000f00 */
[-C--:B--2---:R-:W-:Y:S01]  /*0e00*/  IABS R8, R17.reuse ;  /* 0x0000001100087213 */ /* 0x084fe20000000000 */
[----:B------:R-:W-:-:S03]  /*0e10*/  IMAD R10, R6, R17, RZ ;  /* 0x00000011060a7224 */ /* 0x000fc600078e02ff */
[----:B------:R-:W0:Y:S08]  /*0e20*/  I2F.RP R22, R8 ;  /* 0x0000000800167306 */ /* 0x000e300000209400 */
[----:B0-----:R-:W0:Y:S02]  /*0e30*/  MUFU.RCP R22, R22 ;  /* 0x0000001600167308 */ /* 0x001e240000001000 */
[----:B0-----:R-:W-:-:S02]  /*0e40*/  IADD3 R4, PT, PT, R22, 0xffffffe, RZ ;  /* 0x0ffffffe16047810 */ /* 0x001fc40007ffe0ff */
[----:B------:R-:W-:-:S04]  /*0e50*/  IABS R22, R10 ;  /* 0x0000000a00167213 */ /* 0x000fc80000000000 */
[----:B------:R0:W1:Y:S02]  /*0e60*/  F2I.FTZ.U32.TRUNC.NTZ R5, R4 ;  /* 0x0000000400057305 */ /* 0x000064000021f000 */
[----:B0-----:R-:W-:Y:S02]  /*0e70*/  IMAD.MOV.U32 R4, RZ, RZ, RZ ;  /* 0x000000ffff047224 */ /* 0x001fe400078e00ff */
[----:B-1----:R-:W-:-:S04]  /*0e80*/  IMAD.MOV R23, RZ, RZ, -R5 ;  /* 0x000000ffff177224 */ /* 0x002fc800078e0a05 */
[----:B------:R-:W-:-:S04]  /*0e90*/  IMAD R23, R23, R8, RZ ;  /* 0x0000000817177224 */ /* 0x000fc800078e02ff */
[----:B------:R-:W-:Y:S01]  /*0ea0*/  IMAD.HI.U32 R4, R5, R23, R4 ;  /* 0x0000001705047227 */ /* 0x000fe200078e0004 */
[----:B------:R-:W-:Y:S01]  /*0eb0*/  LOP3.LUT R5, R3, R16, RZ, 0x3c, !PT ;  /* 0x0000001003057212 */ /* 0x000fe200078e3cff */
[----:B------:R-:W0:Y:S03]  /*0ec0*/  I2F.RP R23, R22 ;  /* 0x0000001600177306 */ /* 0x000e260000209400 */
[----:B------:R-:W-:Y:S02]  /*0ed0*/  ISETP.GE.AND P1, PT, R5, RZ, PT ;  /* 0x000000ff0500720c */ /* 0x000fe40003f26270 */
[----:B------:R-:W-:-:S04]  /*0ee0*/  LOP3.LUT R5, R3, R6, RZ, 0x3c, !PT ;  /* 0x0000000603057212 */ /* 0x000fc800078e3cff */
[----:B------:R-:W-:Y:S01]  /*0ef0*/  ISETP.GE.AND P4, PT, R5, RZ, PT ;  /* 0x000000ff0500720c */ /* 0x000fe20003f86270 */
[----:B0-----:R-:W0:Y:S06]  /*0f00*/  MUFU.RCP R23, R23 ;  /* 0x0000001700177308 */ /* 0x001e2c0000001000 */
[----:B------:R-:W-:Y:S01]  /*0f10*/  @!P1 IMAD.MOV R19, RZ, RZ, -R19 ;  /* 0x000000ffff139224 */ /* 0x000fe200078e0a13 */
[----:B------:R-:W-:Y:S02]  /*0f20*/  @!P3 LOP3.LUT R19, RZ, R16, RZ, 0x33, !PT ;  /* 0x00000010ff13b212 */ /* 0x000fe400078e33ff */
[----:B------:R-:W-:-:S03]  /*0f30*/  IABS R16, R15 ;  /* 0x0000000f00107213 */ /* 0x000fc60000000000 */
[----:B------:R-:W-:Y:S01]  /*0f40*/  @!P4 IMAD.MOV R14, RZ, RZ, -R14 ;  /* 0x000000ffff0ec224 */ /* 0x000fe200078e0a0e */
[----:B------:R-:W-:Y:S01]  /*0f50*/  @!P2 LOP3.LUT R14, RZ, R6, RZ, 0x33, !PT ;  /* 0x00000006ff0ea212 */ /* 0x000fe200078e33ff */
[----:B------:R-:W-:Y:S01]  /*0f60*/  IMAD.MOV R16, RZ, RZ, -R16 ;  /* 0x000000ffff107224 */ /* 0x000fe200078e0a10 */
[----:B------:R-:W-:Y:S02]  /*0f70*/  IABS R6, R19 ;  /* 0x0000001300067213 */ /* 0x000fe40000000000 */
[----:B0-----:R-:W-:-:S03]  /*0f80*/  IADD3 R5, PT, PT, R23, 0xffffffe, RZ ;  /* 0x0ffffffe17057810 */ /* 0x001fc60007ffe0ff */
[----:B------:R-:W-:Y:S01]  /*0f90*/  IMAD.MOV.U32 R23, RZ, RZ, R6 ;  /* 0x000000ffff177224 */ /* 0x000fe200078e0006 */
[----:B------:R-:W-:Y:S02]  /*0fa0*/  MOV R6, R16 ;  /* 0x0000001000067202 */ /* 0x000fe40000000f00 */
[----:B------:R-:W-:Y:S01]  /*0fb0*/  IABS R16, R17 ;  /* 0x0000001100107213 */ /* 0x000fe20000000000 */
[----:B------:R-:W-:Y:S01]  /*0fc0*/  IMAD.HI.U32 R18, R18, R23, RZ ;  /* 0x0000001712127227 */ /* 0x000fe200078e00ff */
[----:B------:R-:W0:Y:S03]  /*0fd0*/  F2I.FTZ.U32.TRUNC.NTZ R5, R5 ;  /* 0x0000000500057305 */ /* 0x000e26000021f000 */
[----:B------:R-:W-:Y:S01]  /*0fe0*/  IMAD R6, R18, R6, R23 ;  /* 0x0000000612067224 */ /* 0x000fe200078e0217 */
[----:B------:R-:W-:Y:S01]  /*0ff0*/  IABS R23, R14 ;  /* 0x0000000e00177213 */ /* 0x000fe20000000000 */
[----:B------:R-:W-:-:S04]  /*1000*/  IMAD.MOV R16, RZ, RZ, -R16 ;  /* 0x000000ffff107224 */ /* 0x000fc800078e0a10 */
[----:B------:R-:W-:-:S04]  /*1010*/  IMAD.HI.U32 R4, R4, R23, RZ ;  /* 0x0000001704047227 */ /* 0x000fc800078e00ff */
[----:B------:R-:W-:Y:S02]  /*1020*/  IMAD R23, R4, R16, R23 ;  /* 0x0000001004177224 */ /* 0x000fe400078e0217 */
[----:B------:R-:W-:Y:S02]  /*1030*/  HFMA2 R4, -RZ, RZ, 0, 0 ;  /* 0x00000000ff047431 */ /* 0x000fe400000001ff */
[----:B0-----:R-:W-:-:S04]  /*1040*/  IMAD.MOV R29, RZ, RZ, -R5 ;  /* 0x000000ffff1d7224 */ /* 0x001fc800078e0a05 */
[----:B------:R-:W-:-:S04]  /*1050*/  IMAD R29, R29, R22, RZ ;  /* 0x000000161d1d7224 */ /* 0x000fc800078e02ff */
[----:B------:R-:W-:-:S04]  /*1060*/  IMAD.HI.U32 R29, R5, R29, R4 ;  /* 0x0000001d051d7227 */ /* 0x000fc800078e0004 */
[----:B------:R-:W-:-:S04]  /*1070*/  VIADD R5, R2, 0xfffffffe ;  /* 0xfffffffe02057836 */ /* 0x000fc80000000000 */
[----:B------:R-:W-:-:S05]  /*1080*/  IMAD.WIDE.U32 R4, R5, 0x4, R12 ;  /* 0x0000000405047825 */ /* 0x000fca00078e000c */
[----:B------:R0:W2:Y:S01]  /*1090*/  LDG.E R27, desc[UR10][R4.64] ;  /* 0x0000000a041b7981 */ /* 0x0000a2000c1e1900 */
[----:B------:R-:W-:Y:S01]  /*10a0*/  IABS R16, R10 ;  /* 0x0000000a00107213 */ /* 0x000fe20000000000 */
[----:B------:R-:W-:Y:S01]  /*10b0*/  IMAD.HI.U32 R29, R29, R0, RZ ;  /* 0x000000001d1d7227 */ /* 0x000fe200078e00ff */
[----:B------:R-:W-:Y:S02]  /*10c0*/  ISETP.GT.U32.AND P1, PT, R20, R9, PT ;  /* 0x000000091400720c */ /* 0x000fe40003f24070 */
[----:B------:R-:W-:Y:S01]  /*10d0*/  ISETP.GE.AND P2, PT, R11, RZ, PT ;  /* 0x000000ff0b00720c */ /* 0x000fe20003f46270 */
[----:B------:R-:W-:-:S04]  /*10e0*/  IMAD.MOV R16, RZ, RZ, -R16 ;  /* 0x000000ffff107224 */ /* 0x000fc800078e0a10 */
[----:B------:R-:W-:Y:S01]  /*10f0*/  IMAD R16, R29, R16, R0 ;  /* 0x000000101d107224 */ /* 0x000fe200078e0200 */
[----:B0-----:R-:W-:-:S04]  /*1100*/  LOP3.LUT R4, R3, R10, RZ, 0x3c, !PT ;  /* 0x0000000a03047212 */ /* 0x001fc800078e3cff */
[----:B------:R-:W-:Y:S01]  /*1110*/  ISETP.GT.U32.AND P3, PT, R22, R16, PT ;  /* 0x000000101600720c */ /* 0x000fe20003f64070 */
[----:B------:R-:W-:Y:S01]  /*1120*/  @!P1 IMAD.IADD R9, R9, 0x1, -R20 ;  /* 0x0000000109099824 */ /* 0x000fe200078e0a14 */
[----:B------:R-:W-:Y:S01]  /*1130*/  ISETP.GE.AND P4, PT, R4, RZ, PT ;  /* 0x000000ff0400720c */ /* 0x000fe20003f86270 */
[----:B------:R-:W-:-:S03]  /*1140*/  IMAD.MOV.U32 R4, RZ, RZ, RZ ;  /* 0x000000ffff047224 */ /* 0x000fc600078e00ff */
[----:B------:R-:W-:-:S07]  /*1150*/  ISETP.GT.U32.AND P1, PT, R20, R9, PT ;  /* 0x000000091400720c */ /* 0x000fce0003f24070 */
[-C--:B------:R-:W-:Y:S02]  /*1160*/  @!P3 IADD3 R16, PT, PT, R16, -R22.reuse, RZ ;  /* 0x800000161010b210 */ /* 0x080fe40007ffe0ff */
[----:B------:R-:W-:Y:S02]  /*1170*/  @!P3 IADD3 R29, PT, PT, R29, 0x1, RZ ;  /* 0x000000011d1db810 */ /* 0x000fe40007ffe0ff */
[----:B------:R-:W-:Y:S02]  /*1180*/  ISETP.GE.U32.AND P0, PT, R16, R22, PT ;  /* 0x000000161000720c */ /* 0x000fe40003f06070 */
[----:B------:R-:W-:Y:S01]  /*1190*/  @!P1 IMAD.IADD R9, R9, 0x1, -R20 ;  /* 0x0000000109099824 */ /* 0x000fe200078e0a14 */
[----:B------:R-:W-:-:S03]  /*11a0*/  ISETP.NE.AND P1, PT, R10, RZ, PT ;  /* 0x000000ff0a00720c */ /* 0x000fc60003f25270 */
[----:B------:R-:W-:-:S07]  /*11b0*/  @!P2 IMAD.MOV R9, RZ, RZ, -R9 ;  /* 0x000000ffff09a224 */ /* 0x000fce00078e0a09 */
[----:B------:R-:W-:Y:S01]  /*11c0*/  @P0 VIADD R29, R29, 0x1 ;  /* 0x000000011d1d0836 */ /* 0x000fe20000000000 */
[----:B------:R-:W-:-:S13]  /*11d0*/  ISETP.NE.AND P0, PT, R21, RZ, PT ;  /* 0x000000ff1500720c */ /* 0x000fda0003f05270 */
[----:B------:R-:W-:Y:S02]  /*11e0*/  @!P0 LOP3.LUT R9, RZ, R21, RZ, 0x33, !PT ;  /* 0x00000015ff098212 */ /* 0x000fe400078e33ff */
[----:B--2---:R-:W-:-:S04]  /*11f0*/  IABS R16, R27 ;  /* 0x0000001b00107213 */ /* 0x004fc80000000000 */
[----:B------:R-:W0:Y:S08]  /*1200*/  I2F.RP R18, R16 ;  /* 0x0000001000127306 */ /* 0x000e300000209400 */
[----:B0-----:R-:W0:Y:S02]  /*1210*/  MUFU.RCP R18, R18 ;  /* 0x0000001200127308 */ /* 0x001e240000001000 */
[----:B0-----:R-:W-:-:S02]  /*1220*/  VIADD R5, R18, 0xffffffe ;  /* 0x0ffffffe12057836 */ /* 0x001fc40000000000 */
[----:B------:R-:W-:-:S04]  /*1230*/  IMAD R18, R10, R27, RZ ;  /* 0x0000001b0a127224 */ /* 0x000fc800078e02ff */
[----:B------:R-:W0:Y:S01]  /*1240*/  F2I.FTZ.U32.TRUNC.NTZ R5, R5 ;  /* 0x0000000500057305 */ /* 0x000e22000021f000 */
[----:B------:R-:W-:-:S07]  /*1250*/  IABS R20, R18 ;  /* 0x0000001200147213 */ /* 0x000fce0000000000 */
[----:B------:R-:W1:Y:S01]  /*1260*/  I2F.RP R22, R20 ;  /* 0x0000001400167306 */ /* 0x000e620000209400 */
[----:B0-----:R-:W-:-:S05]  /*1270*/  IADD3 R11, PT, PT, RZ, -R5, RZ ;  /* 0x80000005ff0b7210 */ /* 0x001fca0007ffe0ff */
[----:B------:R-:W-:Y:S02]  /*1280*/  IMAD R11, R11, R16, RZ ;  /* 0x000000100b0b7224 */ /* 0x000fe400078e02ff */
[----:B-1----:R-:W0:Y:S02]  /*1290*/  MUFU.RCP R22, R22 ;  /* 0x0000001600167308 */ /* 0x002e240000001000 */
[----:B------:R-:W-:Y:S01]  /*12a0*/  IMAD.HI.U32 R4, R5, R11, R4 ;  /* 0x0000000b05047227 */ /* 0x000fe200078e0004 */
[----:B------:R-:W-:-:S05]  /*12b0*/  MOV R11, R29 ;  /* 0x0000001d000b7202 */ /* 0x000fca0000000f00 */
[----:B------:R-:W-:Y:S01]  /*12c0*/  @!P4 IMAD.MOV R11, RZ, RZ, -R11 ;  /* 0x000000ffff0bc224 */ /* 0x000fe200078e0a0b */
[----:B------:R-:W-:Y:S02]  /*12d0*/  @!P1 LOP3.LUT R11, RZ, R10, RZ, 0x33, !PT ;  /* 0x0000000aff0b9212 */ /* 0x000fe400078e33ff */
[----:B------:R-:W-:Y:S02]  /*12e0*/  ISETP.GE.AND P1, PT, R19, RZ, PT ;  /* 0x000000ff1300720c */ /* 0x000fe40003f26270 */
[----:B------:R-:W-:Y:S02]  /*12f0*/  IABS R10, R27 ;  /* 0x0000001b000a7213 */ /* 0x000fe40000000000 */
[----:B------:R-:W-:Y:S02]  /*1300*/  IABS R19, R11 ;  /* 0x0000000b00137213 */ /* 0x000fe40000000000 */
[----:B------:R-:W-:Y:S01]  /*1310*/  IADD3 R10, PT, PT, RZ, -R10, RZ ;  /* 0x8000000aff0a7210 */ /* 0x000fe20007ffe0ff */
[----:B0-----:R-:W-:-:S02]  /*1320*/  VIADD R5, R22, 0xffffffe ;  /* 0x0ffffffe16057836 */ /* 0x001fc40000000000 */
[----:B------:R-:W-:-:S04]  /*1330*/  IMAD.HI.U32 R4, R4, R19, RZ ;  /* 0x0000001304047227 */ /* 0x000fc800078e00ff */
[----:B------:R-:W0:Y:S01]  /*1340*/  F2I.FTZ.U32.TRUNC.NTZ R5, R5 ;  /* 0x0000000500057305 */ /* 0x000e22000021f000 */
[----:B------:R-:W-:Y:S02]  /*1350*/  IMAD R19, R4, R10, R19 ;  /* 0x0000000a04137224 */ /* 0x000fe400078e0213 */
[----:B------:R-:W-:Y:S02]  /*1360*/  IMAD.MOV.U32 R4, RZ, RZ, RZ ;  /* 0x000000ffff047224 */ /* 0x000fe400078e00ff */
[----:B0-----:R-:W-:-:S04]  /*1370*/  IMAD.MOV R29, RZ, RZ, -R5 ;  /* 0x000000ffff1d7224 */ /* 0x001fc800078e0a05 */
[----:B------:R-:W-:-:S04]  /*1380*/  IMAD R29, R29, R20, RZ ;  /* 0x000000141d1d7224 */ /* 0x000fc800078e02ff */
[----:B------:R-:W-:Y:S01]  /*1390*/  IMAD.HI.U32 R29, R5, R29, R4 ;  /* 0x0000001d051d7227 */ /* 0x000fe200078e0004 */
[----:B------:R-:W-:-:S05]  /*13a0*/  IADD3 R5, PT, PT, R2, -0x3, RZ ;  /* 0xfffffffd02057810 */ /* 0x000fca0007ffe0ff */
[----:B------:R-:W-:-:S05]  /*13b0*/  IMAD.WIDE.U32 R4, R5, 0x4, R12 ;  /* 0x0000000405047825 */ /* 0x000fca00078e000c */
[----:B------:R-:W2:Y:S01]  /*13c0*/  LDG.E R21, desc[UR10][R4.64] ;  /* 0x0000000a04157981 */ /* 0x000ea2000c1e1900 */
[----:B------:R-:W-:Y:S01]  /*13d0*/  IABS R10, R18 ;  /* 0x00000012000a7213 */ /* 0x000fe20000000000 */
[----:B------:R-:W-:Y:S01]  /*13e0*/  IMAD.HI.U32 R29, R29, R0, RZ ;  /* 0x000000001d1d7227 */ /* 0x000fe200078e00ff */
[----:B------:R-:W-:Y:S02]  /*13f0*/  ISETP.GT.U32.AND P0, PT, R25, R6, PT ;  /* 0x000000061900720c */ /* 0x000fe40003f04070 */
[----:B------:R-:W-:Y:S01]  /*1400*/  ISETP.GT.U32.AND P5, PT, R8, R23, PT ;  /* 0x000000170800720c */ /* 0x000fe20003fa4070 */
[----:B------:R-:W-:-:S04]  /*1410*/  IMAD.MOV R10, RZ, RZ, -R10 ;  /* 0x000000ffff0a7224 */ /* 0x000fc800078e0a0a */
[----:B------:R-:W-:-:S05]  /*1420*/  IMAD R10, R29, R10, R0 ;  /* 0x0000000a1d0a7224 */ /* 0x000fca00078e0200 */
[----:B------:R-:W-:Y:S01]  /*1430*/  ISETP.GT.U32.AND P2, PT, R20, R10, PT ;  /* 0x0000000a1400720c */ /* 0x000fe20003f44070 */
[----:B------:R-:W-:Y:S01]  /*1440*/  @!P0 IMAD.IADD R6, R6, 0x1, -R25 ;  /* 0x0000000106068824 */ /* 0x000fe200078e0a19 */
[----:B------:R-:W-:Y:S02]  /*1450*/  ISETP.GE.AND P0, PT, R14, RZ, PT ;  /* 0x000000ff0e00720c */ /* 0x000fe40003f06270 */
[----:B------:R-:W-:Y:S02]  /*1460*/  @!P5 IADD3 R23, PT, PT, R23, -R8, RZ ;  /* 0x800000081717d210 */ /* 0x000fe40007ffe0ff */
[----:B------:R-:W-:Y:S02]  /*1470*/  ISETP.GT.U32.AND P3, PT, R25, R6, PT ;  /* 0x000000061900720c */ /* 0x000fe40003f64070 */
[----:B------:R-:W-:-:S05]  /*1480*/  ISETP.GT.U32.AND P5, PT, R8, R23, PT ;  /* 0x000000170800720c */ /* 0x000fca0003fa4070 */
[----:B------:R-:W-:-:S05]  /*1490*/  @!P2 IMAD.IADD R10, R10, 0x1, -R20 ;  /* 0x000000010a0aa824 */ /* 0x000fca00078e0a14 */
[----:B------:R-:W-:Y:S02]  /*14a0*/  ISETP.GE.U32.AND P4, PT, R10, R20, PT ;  /* 0x000000140a00720c */ /* 0x000fe40003f86070 */
[----:B------:R-:W-:Y:S02]  /*14b0*/  @!P3 IADD3 R6, PT, PT, R6, -R25, RZ ;  /* 0x800000190606b210 */ /* 0x000fe40007ffe0ff */
[----:B------:R-:W-:Y:S02]  /*14c0*/  ISETP.NE.AND P3, PT, R15, RZ, PT ;  /* 0x000000ff0f00720c */ /* 0x000fe40003f65270 */
[----:B------:R-:W-:Y:S01]  /*14d0*/  @!P5 IADD3 R23, PT, PT, R23, -R8, RZ ;  /* 0x800000081717d210 */ /* 0x000fe20007ffe0ff */
[----:B------:R-:W-:Y:S01]  /*14e0*/  @!P1 IMAD.MOV R6, RZ, RZ, -R6 ;  /* 0x000000ffff069224 */ /* 0x000fe200078e0a06 */
[----:B------:R-:W-:-:S09]  /*14f0*/  ISETP.GE.AND P1, PT, R11, RZ, PT ;  /* 0x000000ff0b00720c */ /* 0x000fd20003f26270 */
[----:B------:R-:W-:Y:S02]  /*1500*/  @!P3 LOP3.LUT R6, RZ, R15, RZ, 0x33, !PT ;  /* 0x0000000fff06b212 */ /* 0x000fe400078e33ff */
        /* <DEDUP_REMOVED lines=9> */
[----:B------:R-:W-:Y:S02]  /*15a0*/  IMAD R14, R22, R10, RZ ;  /* 0x0000000a160e7224 */ /* 0x000fe400078e02ff */
[----:B------:R-:W0:Y:S02]  /*15b0*/  I2F.RP R22, R20 ;  /* 0x0000001400167306 */ /* 0x000e240000209400 */
[----:B------:R-:W-:Y:S01]  /*15c0*/  IMAD.HI.U32 R14, R5, R14, R4 ;  /* 0x0000000e050e7227 */ /* 0x000fe200078e0004 */
[----:B------:R-:W-:-:S04]  /*15d0*/  LOP3.LUT R4, R3, R18, RZ, 0x3c, !PT ;  /* 0x0000001203047212 */ /* 0x000fc800078e3cff */
[----:B------:R-:W-:Y:S01]  /*15e0*/  ISETP.GE.AND P6, PT, R4, RZ, PT ;  /* 0x000000ff0400720c */ /* 0x000fe20003fc6270 */
[----:B------:R-:W-:Y:S01]  /*15f0*/  IMAD.MOV.U32 R4, RZ, RZ, RZ ;  /* 0x000000ffff047224 */ /* 0x000fe200078e00ff */
[----:B0-----:R-:W0:Y:S02]  /*1600*/  MUFU.RCP R22, R22 ;  /* 0x0000001600167308 */ /* 0x001e240000001000 */
[----:B0-----:R-:W-:-:S06]  /*1610*/  VIADD R5, R22, 0xffffffe ;  /* 0x0ffffffe16057836 */ /* 0x001fcc0000000000 */
[----:B------:R-:W0:Y:S02]  /*1620*/  F2I.FTZ.U32.TRUNC.NTZ R5, R5 ;  /* 0x0000000500057305 */ /* 0x000e24000021f000 */
        /* <DEDUP_REMOVED lines=8> */
[----:B------:R-:W-:Y:S01]  /*16b0*/  ISETP.GT.U32.AND P3, PT, R16, R19, PT ;  /* 0x000000131000720c */ /* 0x000fe20003f64070 */
[----:B------:R-:W-:Y:S01]  /*16c0*/  UIADD3 UR5, UPT, UPT, UR5, 0x8, URZ ;  /* 0x0000000805057890 */ /* 0x000fe2000fffe0ff */
[----:B------:R-:W-:Y:S01]  /*16d0*/  IADD3 R25, PT, PT, RZ, -R8, RZ ;  /* 0x80000008ff197210 */ /* 0x000fe20007ffe0ff */
[----:B------:R-:W-:Y:S01]  /*16e0*/  @!P0 IMAD.MOV R23, RZ, RZ, -R23 ;  /* 0x000000ffff178224 */ /* 0x000fe200078e0a17 */
[----:B------:R-:W-:Y:S01]  /*16f0*/  @!P2 IADD3 R29, PT, PT, R29, 0x1, RZ ;  /* 0x000000011d1da810 */ /* 0x000fe20007ffe0ff */
[----:B------:R-:W-:Y:S01]  /*1700*/  UISETP.NE.AND UP0, UPT, UR5, URZ, UPT ;  /* 0x000000ff0500728c */ /* 0x000fe2000bf05270 */
[----:B------:R-:W-:Y:S01]  /*1710*/  ISETP.NE.AND P2, PT, R18, RZ, PT ;  /* 0x000000ff1200720c */ /* 0x000fe20003f45270 */
[----:B------:R-:W-:Y:S01]  /*1720*/  IMAD R25, R15, R25, R0 ;  /* 0x000000190f197224 */ /* 0x000fe200078e0200 */
[----:B0-----:R-:W-:Y:S01]  /*1730*/  LOP3.LUT R4, R3, R26, RZ, 0x3c, !PT ;  /* 0x0000001a03047212 */ /* 0x001fe200078e3cff */
[----:B------:R-:W-:Y:S01]  /*1740*/  @P4 VIADD R29, R29, 0x1 ;  /* 0x000000011d1d4836 */ /* 0x000fe20000000000 */
[----:B------:R-:W-:Y:S01]  /*1750*/  IADD3 R6, PT, PT, R6, R9, R7 ;  /* 0x0000000906067210 */ /* 0x000fe20007ffe007 */
[----:B------:R-:W-:Y:S01]  /*1760*/  VIADD R2, R2, 0xfffffff8 ;  /* 0xfffffff802027836 */ /* 0x000fe20000000000 */
[----:B------:R-:W-:Y:S01]  /*1770*/  ISETP.GT.U32.AND P5, PT, R20, R25, PT ;  /* 0x000000191400720c */ /* 0x000fe20003fa4070 */
[----:B------:R-:W-:Y:S01]  /*1780*/  @!P3 IMAD.IADD R19, R19, 0x1, -R16 ;  /* 0x000000011313b824 */ /* 0x000fe200078e0a10 */
[----:B------:R-:W-:-:S02]  /*1790*/  @!P6 IADD3 R29, PT, PT, -R29, RZ, RZ ;  /* 0x000000ff1d1de210 */ /* 0x000fc40007ffe1ff */
[----:B------:R-:W-:Y:S02]  /*17a0*/  ISETP.GE.AND P6, PT, R4, RZ, PT ;  /* 0x000000ff0400720c */ /* 0x000fe40003fc6270 */
[----:B------:R-:W-:Y:S02]  /*17b0*/  ISETP.GT.U32.AND P4, PT, R16, R19, PT ;  /* 0x000000131000720c */ /* 0x000fe40003f84070 */
[----:B------:R-:W-:Y:S02]  /*17c0*/  @!P2 LOP3.LUT R29, RZ, R18, RZ, 0x33, !PT ;  /* 0x00000012ff1da212 */ /* 0x000fe400078e33ff */
[----:B------:R-:W-:Y:S02]  /*17d0*/  IABS R18, R21 ;  /* 0x0000001500127213 */ /* 0x000fe40000000000 */
[----:B------:R-:W-:Y:S01]  /*17e0*/  ISETP.GE.AND P2, PT, R29, RZ, PT ;  /* 0x000000ff1d00720c */ /* 0x000fe20003f46270 */
[----:B------:R-:W-:Y:S01]  /*17f0*/  @!P5 IMAD.IADD R25, R25, 0x1, -R20 ;  /* 0x000000011919d824 */ /* 0x000fe200078e0a14 */
[----:B------:R-:W-:Y:S01]  /*1800*/  @!P5 IADD3 R15, PT, PT, R15, 0x1, RZ ;  /* 0x000000010f0fd810 */ /* 0x000fe20007ffe0ff */
[----:B------:R-:W-:Y:S01]  /*1810*/  IMAD.MOV R4, RZ, RZ, -R18 ;  /* 0x000000ffff047224 */ /* 0x000fe200078e0a12 */
[----:B------:R-:W-:-:S02]  /*1820*/  ISETP.NE.AND P5, PT, R27, RZ, PT ;  /* 0x000000ff1b00720c */ /* 0x000fc40003fa5270 */
[----:B------:R-:W-:Y:S01]  /*1830*/  ISETP.GE.U32.AND P3, PT, R25, R20, PT ;  /* 0x000000141900720c */ /* 0x000fe20003f66070 */
[----:B------:R-:W-:Y:S01]  /*1840*/  @!P4 IMAD.IADD R19, R19, 0x1, -R16 ;  /* 0x000000011313c824 */ /* 0x000fe200078e0a10 */
[----:B------:R-:W-:Y:S02]  /*1850*/  ISETP.NE.AND P4, PT, R26, RZ, PT ;  /* 0x000000ff1a00720c */ /* 0x000fe40003f85270 */
[----:B------:R-:W-:Y:S01]  /*1860*/  IABS R25, R29 ;  /* 0x0000001d00197213 */ /* 0x000fe20000000000 */
[----:B------:R-:W-:Y:S01]  /*1870*/  @!P1 IMAD.MOV R19, RZ, RZ, -R19 ;  /* 0x000000ffff139224 */ /* 0x000fe200078e0a13 */
[----:B------:R-:W-:-:S03]  /*1880*/  ISETP.NE.AND P1, PT, R21, RZ, PT ;  /* 0x000000ff1500720c */ /* 0x000fc60003f25270 */
[----:B------:R-:W-:Y:S02]  /*1890*/  IMAD.HI.U32 R14, R14, R25, RZ ;  /* 0x000000190e0e7227 */ /* 0x000fe400078e00ff */
[----:B------:R-:W-:Y:S02]  /*18a0*/  @!P5 LOP3.LUT R19, RZ, R27, RZ, 0x33, !PT ;  /* 0x0000001bff13d212 */ /* 0x000fe400078e33ff */
[----:B------:R-:W-:Y:S02]  /*18b0*/  @P3 VIADD R15, R15, 0x1 ;  /* 0x000000010f0f3836 */ /* 0x000fe40000000000 */
[----:B------:R-:W-:Y:S02]  /*18c0*/  IMAD R25, R14, R4, R25 ;  /* 0x000000040e197224 */ /* 0x000fe400078e0219 */
[----:B------:R-:W-:Y:S01]  /*18d0*/  IMAD.MOV.U32 R4, RZ, RZ, RZ ;  /* 0x000000ffff047224 */ /* 0x000fe200078e00ff */
[----:B------:R-:W-:Y:S02]  /*18e0*/  @!P6 IADD3 R15, PT, PT, -R15, RZ, RZ ;  /* 0x000000ff0f0fe210 */ /* 0x000fe40007ffe1ff */
[----:B------:R-:W-:-:S02]  /*18f0*/  @!P4 LOP3.LUT R15, RZ, R26, RZ, 0x33, !PT ;  /* 0x0000001aff0fc212 */ /* 0x000fc400078e33ff */
[----:B------:R-:W-:Y:S02]  /*1900*/  ISETP.GT.U32.AND P3, PT, R10, R25, PT ;  /* 0x000000190a00720c */ /* 0x000fe40003f64070 */
[----:B------:R-:W-:-:S11]  /*1910*/  ISETP.GE.AND P0, PT, R15, RZ, PT ;  /* 0x000000ff0f00720c */ /* 0x000fd60003f06270 */
[----:B------:R-:W-:-:S04]  /*1920*/  @!P3 IADD3 R25, PT, PT, R25, -R10, RZ ;  /* 0x8000000a1919b210 */ /* 0x000fc80007ffe0ff */
[----:B------:R-:W-:-:S13]  /*1930*/  ISETP.GT.U32.AND P6, PT, R10, R25, PT ;  /* 0x000000190a00720c */ /* 0x000fda0003fc4070 */
[----:B------:R-:W-:-:S04]  /*1940*/  @!P6 IADD3 R25, PT, PT, R25, -R10, RZ ;  /* 0x8000000a1919e210 */ /* 0x000fc80007ffe0ff */
[----:B------:R-:W-:Y:S02]  /*1950*/  @!P2 IADD3 R25, PT, PT, -R25, RZ, RZ ;  /* 0x000000ff1919a210 */ /* 0x000fe40007ffe1ff */
[----:B------:R-:W-:Y:S02]  /*1960*/  @!P1 LOP3.LUT R25, RZ, R21, RZ, 0x33, !PT ;  /* 0x00000015ff199212 */ /* 0x000fe400078e33ff */
[-C--:B--2---:R-:W-:Y:S01]  /*1970*/  IABS R8, R11.reuse ;  /* 0x0000000b00087213 */ /* 0x084fe20000000000 */
[-C--:B------:R-:W-:Y:S01]  /*1980*/  IMAD R26, R26, R11.reuse, RZ ;  /* 0x0000000b1a1a7224 */ /* 0x080fe200078e02ff */
[----:B------:R-:W-:Y:S02]  /*1990*/  IABS R14, R11 ;  /* 0x0000000b000e7213 */ /* 0x000fe40000000000 */
[----:B------:R-:W0:Y:S01]  /*19a0*/  I2F.RP R22, R8 ;  /* 0x0000000800167306 */ /* 0x000e220000209400 */
[----:B------:R-:W-:Y:S02]  /*19b0*/  ISETP.NE.AND P6, PT, R11, RZ, PT ;  /* 0x000000ff0b00720c */ /* 0x000fe40003fc5270 */
[----:B------:R-:W-:-:S05]  /*19c0*/  IMAD.MOV R14, RZ, RZ, -R14 ;  /* 0x000000ffff0e7224 */ /* 0x000fca00078e0a0e */
[----:B0-----:R-:W0:Y:S02]  /*19d0*/  MUFU.RCP R22, R22 ;  /* 0x0000001600167308 */ /* 0x001e240000001000 */
[----:B0-----:R-:W-:-:S06]  /*19e0*/  VIADD R5, R22, 0xffffffe ;  /* 0x0ffffffe16057836 */ /* 0x001fcc0000000000 */
[----:B------:R-:W0:Y:S02]  /*19f0*/  F2I.FTZ.U32.TRUNC.NTZ R5, R5 ;  /* 0x0000000500057305 */ /* 0x000e24000021f000 */
[----:B0-----:R-:W-:-:S04]  /*1a00*/  IMAD.MOV R29, RZ, RZ, -R5 ;  /* 0x000000ffff1d7224 */ /* 0x001fc800078e0a05 */
[----:B------:R-:W-:-:S04]  /*1a10*/  IMAD R29, R29, R8, RZ ;  /* 0x000000081d1d7224 */ /* 0x000fc800078e02ff */
[----:B------:R-:W-:Y:S01]  /*1a20*/  IMAD.HI.U32 R4, R5, R29, R4 ;  /* 0x0000001d05047227 */ /* 0x000fe200078e0004 */
[----:B------:R-:W-:-:S05]  /*1a30*/  IABS R5, R15 ;  /* 0x0000000f00057213 */ /* 0x000fca0000000000 */
[----:B------:R-:W-:-:S04]  /*1a40*/  IMAD.HI.U32 R4, R4, R5, RZ ;  /* 0x0000000504047227 */ /* 0x000fc800078e00ff */
[----:B------:R-:W-:-:S05]  /*1a50*/  IMAD R5, R4, R14, R5 ;  /* 0x0000000e04057224 */ /* 0x000fca00078e0205 */
[----:B------:R-:W-:-:S13]  /*1a60*/  ISETP.GT.U32.AND P4, PT, R8, R5, PT ;  /* 0x000000050800720c */ /* 0x000fda0003f84070 */
[----:B------:R-:W-:Y:S01]  /*1a70*/  @!P4 IMAD.IADD R5, R5, 0x1, -R8 ;  /* 0x000000010505c824 */ /* 0x000fe200078e0a08 */
[----:B------:R-:W-:-:S04]  /*1a80*/  ISETP.NE.AND P4, PT, R17, RZ, PT ;  /* 0x000000ff1100720c */ /* 0x000fc80003f85270 */
[----:B------:R-:W-:-:S09]  /*1a90*/  ISETP.GT.U32.AND P3, PT, R8, R5, PT ;  /* 0x000000050800720c */ /* 0x000fd20003f64070 */
[----:B------:R-:W-:-:S04]  /*1aa0*/  @!P4 LOP3.LUT R23, RZ, R17, RZ, 0x33, !PT ;  /* 0x00000011ff17c212 */ /* 0x000fc800078e33ff */
[----:B------:R-:W-:Y:S01]  /*1ab0*/  @!P3 IMAD.IADD R5, R5, 0x1, -R8 ;  /* 0x000000010505b824 */ /* 0x000fe200078e0a08 */
[----:B------:R-:W-:-:S03]  /*1ac0*/  IADD3 R6, PT, PT, R19, R23, R6 ;  /* 0x0000001713067210 */ /* 0x000fc60007ffe006 */
[----:B------:R-:W-:Y:S01]  /*1ad0*/  @!P0 IMAD.MOV R5, RZ, RZ, -R5 ;  /* 0x000000ffff058224 */ /* 0x000fe200078e0a05 */
[----:B------:R-:W-:-:S04]  /*1ae0*/  @!P6 LOP3.LUT R5, RZ, R11, RZ, 0x33, !PT ;  /* 0x0000000bff05e212 */ /* 0x000fc800078e33ff */
[----:B------:R-:W-:Y:S01]  /*1af0*/  IADD3 R7, PT, PT, R5, R25, R6 ;  /* 0x0000001905077210 */ /* 0x000fe20007ffe006 */
[----:B------:R-:W-:Y:S06]  /*1b00*/  BRA.U UP0, `(.L_x_23) ;  /* 0xffffffe500b07547 */ /* 0x000fec000b83ffff */
[----:B------:R-:W-:-:S07]  /*1b10*/  IADD3 R2, PT, PT, R2, 0x4, RZ ;  /* 0x0000000402027810 */ /* 0x000fce0007ffe0ff */
.L_x_22:
[----:B------:R-:W-:-:S09]  /*1b20*/  UISETP.NE.AND UP0, UPT, UR6, URZ, UPT ;  /* 0x000000ff0600728c */ /* 0x000fd2000bf05270 */
[----:B------:R-:W-:Y:S05]  /*1b30*/  BRA.U !UP0, `(.L_x_24) ;  /* 0x0000001508dc7547 */ /* 0x000fea000b800000 */
[----:B------:R-:W0:Y:S01]  /*1b40*/  LDCU UR4, c[0x0][0x3a0] ;  /* 0x00007400ff0477ac */ /* 0x000e220008000800 */
[----:B------:R-:W-:Y:S02]  /*1b50*/  UISETP.GE.U32.AND UP0, UPT, UR6, 0x4, UPT ;  /* 0x000000040600788c */ /* 0x000fe4000bf06070 */
[----:B0-----:R-:W-:-:S04]  /*1b60*/  ULOP3.LUT UR5, UR4, 0x3, URZ, 0xc0, !UPT ;  /* 0x0000000304057892 */ /* 0x001fc8000f8ec0ff */
[----:B------:R-:W-:-:S03]  /*1b70*/  UISETP.NE.AND UP1, UPT, UR5, URZ, UPT ;  /* 0x000000ff0500728c */ /* 0x000fc6000bf25270 */
[----:B------:R-:W-:Y:S08]  /*1b80*/  BRA.U !UP0, `(.L_x_25) ;  /* 0x0000000d08287547 */ /* 0x000ff0000b800000 */
[----:B------:R-:W0:Y:S01]  /*1b90*/  LDC.64 R4, c[0x0][0x398] ;  /* 0x0000e600ff047b82 */ /* 0x000e220000000a00 */
[C---:B------:R-:W-:Y:S02]  /*1ba0*/  VIADD R9, R2.reuse, 0xffffffff ;  /* 0xffffffff02097836 */ /* 0x040fe40000000000 */
[----:B------:R-:W-:Y:S02]  /*1bb0*/  VIADD R15, R2, 0xfffffffe ;  /* 0xfffffffe020f7836 */ /* 0x000fe40000000000 */
[----:B0-----:R-:W-:-:S05]  /*1bc0*/  IMAD.WIDE.U32 R8, R9, 0x4, R4 ;  /* 0x0000000409087825 */ /* 0x001fca00078e0004 */
[----:B------:R0:W2:Y:S01]  /*1bd0*/  LDG.E R13, desc[UR10][R8.64] ;  /* 0x0000000a080d7981 */ /* 0x0000a2000c1e1900 */
[----:B------:R-:W-:-:S05]  /*1be0*/  IMAD.WIDE.U32 R14, R15, 0x4, R4 ;  /* 0x000000040f0e7825 */ /* 0x000fca00078e0004 */
[----:B------:R1:W3:Y:S01]  /*1bf0*/  LDG.E R6, desc[UR10][R14.64] ;  /* 0x0000000a0e067981 */ /* 0x0002e2000c1e1900 */
[----:B------:R-:W-:-:S05]  /*1c00*/  IADD3 R11, PT, PT, R2, -0x3, RZ ;  /* 0xfffffffd020b7810 */ /* 0x000fca0007ffe0ff */
[----:B------:R-:W-:-:S06]  /*1c10*/  IMAD.WIDE.U32 R10, R11, 0x4, R4 ;  /* 0x000000040b0a7825 */ /* 0x000fcc00078e0004 */
[----:B------:R4:W5:Y:S01]  /*1c20*/  LDG.E R10, desc[UR10][R10.64] ;  /* 0x0000000a0a0a7981 */ /* 0x000962000c1e1900 */
[----:B------:R-:W-:-:S04]  /*1c30*/  VIADD R2, R2, 0xfffffffc ;  /* 0xfffffffc02027836 */ /* 0x000fc80000000000 */
[----:B------:R-:W-:-:S05]  /*1c40*/  IMAD.WIDE.U32 R4, R2, 0x4, R4 ;  /* 0x0000000402047825 */ /* 0x000fca00078e0004 */
[----:B------:R4:W5:Y:S01]  /*1c50*/  LDG.E R0, desc[UR10][R4.64] ;  /* 0x0000000a04007981 */ /* 0x000962000c1e1900 */
[----:B------:R-:W-:-:S04]  /*1c60*/  IABS R18, R26 ;  /* 0x0000001a00127213 */ /* 0x000fc80000000000 */
[----:B------:R-:W0:Y:S08]  /*1c70*/  I2F.RP R17, R18 ;  /* 0x0000001200117306 */ /* 0x000e300000209400 */
[----:B0-----:R-:W0:Y:S02]  /*1c80*/  MUFU.RCP R17, R17 ;  /* 0x0000001100117308 */ /* 0x001e240000001000 */
[----:B0-----:R-:W-:-:S06]  /*1c90*/  VIADD R8, R17, 0xffffffe ;  /* 0x0ffffffe11087836 */ /* 0x001fcc0000000000 */
[----:B------:R0:W-:Y:S02]  /*1ca0*/  F2I.FTZ.U32.TRUNC.NTZ R9, R8 ;  /* 0x0000000800097305 */ /* 0x0001e4000021f000 */
[----:B0-----:R-:W-:Y:S01]  /*1cb0*/  HFMA2 R8, -RZ, RZ, 0, 0 ;  /* 0x00000000ff087431 */ /* 0x001fe200000001ff */
[-C--:B--2---:R-:W-:Y:S01]  /*1cc0*/  IABS R12, R13.reuse ;  /* 0x0000000d000c7213 */ /* 0x084fe20000000000 */
[----:B-1----:R-:W-:-:S04]  /*1cd0*/  IMAD R15, R26, R13, RZ ;  /* 0x0000000d1a0f7224 */ /* 0x002fc800078e02ff */
[----:B------:R-:W0:Y:S01]  /*1ce0*/  I2F.RP R19, R12 ;  /* 0x0000000c00137306 */ /* 0x000e220000209400 */
[----:B------:R-:W-:Y:S01]  /*1cf0*/  IABS R16, R15 ;  /* 0x0000000f00107213 */ /* 0x000fe20000000000 */
[-C--:B---3--:R-:W-:Y:S01]  /*1d00*/  IMAD R14, R15, R6.reuse, RZ ;  /* 0x000000060f0e7224 */ /* 0x088fe200078e02ff */
[----:B----4-:R-:W-:-:S05]  /*1d10*/  IABS R11, R6 ;  /* 0x00000006000b7213 */ /* 0x010fca0000000000 */
[----:B------:R-:W1:Y:S01]  /*1d20*/  I2F.RP R21, R16 ;  /* 0x0000001000157306 */ /* 0x000e620000209400 */
[----:B------:R-:W-:-:S07]  /*1d30*/  IABS R17, R14 ;  /* 0x0000000e00117213 */ /* 0x000fce0000000000 */
[----:B0-----:R-:W0:Y:S08]  /*1d40*/  MUFU.RCP R19, R19 ;  /* 0x0000001300137308 */ /* 0x001e300000001000 */
[----:B------:R-:W2:Y:S08]  /*1d50*/  I2F.RP R22, R11 ;  /* 0x0000000b00167306 */ /* 0x000eb00000209400 */
[----:B-1----:R-:W1:Y:S01]  /*1d60*/  MUFU.RCP R21, R21 ;  /* 0x0000001500157308 */ /* 0x002e620000001000 */
[----:B0-----:R-:W-:Y:S01]  /*1d70*/  IADD3 R5, PT, PT, R19, 0xffffffe, RZ ;  /* 0x0ffffffe13057810 */ /* 0x001fe20007ffe0ff */
[----:B------:R-:W-:-:S04]  /*1d80*/  IMAD.MOV R19, RZ, RZ, -R9 ;  /* 0x000000ffff137224 */ /* 0x000fc800078e0a09 */
[----:B------:R-:W-:Y:S02]  /*1d90*/  IMAD R19, R19, R18, RZ ;  /* 0x0000001213137224 */ /* 0x000fe400078e02ff */
[----:B------:R-:W-:Y:S08]  /*1da0*/  I2F.RP R20, R17 ;  /* 0x0000001100147306 */ /* 0x000ff00000209400 */
[----:B--2---:R0:W2:Y:S01]  /*1db0*/  MUFU.RCP R4, R22 ;  /* 0x0000001600047308 */ /* 0x0040a20000001000 */
[----:B-1----:R-:W-:-:S07]  /*1dc0*/  VIADD R23, R21, 0xffffffe ;  /* 0x0ffffffe15177836 */ /* 0x002fce0000000000 */
[----:B------:R-:W1:Y:S01]  /*1dd0*/  F2I.FTZ.U32.TRUNC.NTZ R5, R5 ;  /* 0x0000000500057305 */ /* 0x000e62000021f000 */
[----:B0-----:R-:W-:-:S07]  /*1de0*/  IMAD.HI.U32 R22, R9, R19, R8 ;  /* 0x0000001309167227 */ /* 0x001fce00078e0008 */
[----:B------:R-:W0:Y:S01]  /*1df0*/  F2I.FTZ.U32.TRUNC.NTZ R9, R23 ;  /* 0x0000001700097305 */ /* 0x000e22000021f000 */
[----:B--2---:R-:W-:Y:S01]  /*1e00*/  VIADD R21, R4, 0xffffffe ;  /* 0x0ffffffe04157836 */ /* 0x004fe20000000000 */
[----:B------:R-:W-:Y:S01]  /*1e10*/  MOV R4, RZ ;  /* 0x000000ff00047202 */ /* 0x000fe20000000f00 */
[----:B-1----:R-:W-:-:S05]  /*1e20*/  IMAD.MOV R19, RZ, RZ, -R5 ;  /* 0x000000ffff137224 */ /* 0x002fca00078e0a05 */
[----:B------:R-:W1:Y:S01]  /*1e30*/  MUFU.RCP R20, R20 ;  /* 0x0000001400147308 */ /* 0x000e620000001000 */
[----:B------:R-:W-:-:S04]  /*1e40*/  IMAD R19, R19, R12, RZ ;  /* 0x0000000c13137224 */ /* 0x000fc800078e02ff */
[----:B------:R-:W-:-:S03]  /*1e50*/  IMAD.HI.U32 R19, R5, R19, R4 ;  /* 0x0000001305137227 */ /* 0x000fc600078e0004 */
[----:B------:R-:W2:Y:S01]  /*1e60*/  F2I.FTZ.U32.TRUNC.NTZ R5, R21 ;  /* 0x0000001500057305 */ /* 0x000ea2000021f000 */
[----:B0-----:R-:W-:-:S04]  /*1e70*/  IMAD.MOV R25, RZ, RZ, -R9 ;  /* 0x000000ffff197224 */ /* 0x001fc800078e0a09 */
[----:B------:R-:W-:Y:S02]  /*1e80*/  IMAD R25, R25, R16, RZ ;  /* 0x0000001019197224 */ /* 0x000fe400078e02ff */
[----:B-1----:R-:W-:Y:S02]  /*1e90*/  VIADD R23, R20, 0xffffffe ;  /* 0x0ffffffe14177836 */ /* 0x002fe40000000000 */
[----:B------:R-:W-:Y:S02]  /*1ea0*/  IMAD.HI.U32 R24, R9, R25, R8 ;  /* 0x0000001909187227 */ /* 0x000fe400078e0008 */
[----:B------:R-:W0:Y:S01]  /*1eb0*/  F2I.FTZ.U32.TRUNC.NTZ R9, R23 ;  /* 0x0000001700097305 */ /* 0x000e22000021f000 */
[----:B--2---:R-:W-:-:S05]  /*1ec0*/  IADD3 R4, PT, PT, RZ, -R5, RZ ;  /* 0x80000005ff047210 */ /* 0x004fca0007ffe0ff */
[----:B------:R-:W-:Y:S02]  /*1ed0*/  IMAD R25, R4, R11, RZ ;  /* 0x0000000b04197224 */ /* 0x000fe400078e02ff */
[----:B------:R-:W-:-:S04]  /*1ee0*/  IMAD.MOV.U32 R4, RZ, RZ, RZ ;  /* 0x000000ffff047224 */ /* 0x000fc800078e00ff */
[----:B------:R-:W-:-:S04]  /*1ef0*/  IMAD.HI.U32 R20, R5, R25, R4 ;  /* 0x0000001905147227 */ /* 0x000fc800078e0004 */
[----:B0-----:R-:W-:-:S04]  /*1f00*/  IMAD.MOV R4, RZ, RZ, -R9 ;  /* 0x000000ffff047224 */ /* 0x001fc800078e0a09 */
[----:B------:R-:W-:-:S04]  /*1f10*/  IMAD R5, R4, R17, RZ ;  /* 0x0000001104057224 */ /* 0x000fc800078e02ff */
[----:B------:R-:W-:Y:S01]  /*1f20*/  IMAD.HI.U32 R4, R9, R5, R8 ;  /* 0x0000000509047227 */ /* 0x000fe200078e0008 */
[----:B------:R-:W-:Y:S02]  /*1f30*/  IABS R9, R3 ;  /* 0x0000000300097213 */ /* 0x000fe40000000000 */
[----:B------:R-:W-:-:S03]  /*1f40*/  IABS R5, R26 ;  /* 0x0000001a00057213 */ /* 0x000fc60000000000 */
[----:B------:R-:W-:Y:S01]  /*1f50*/  IMAD.HI.U32 R21, R22, R9, RZ ;  /* 0x0000000916157227 */ /* 0x000fe200078e00ff */
[----:B------:R-:W-:Y:S02]  /*1f60*/  IADD3 R8, PT, PT, RZ, -R5, RZ ;  /* 0x80000005ff087210 */ /* 0x000fe40007ffe0ff */
[----:B-----5:R-:W-:-:S03]  /*1f70*/  IABS R22, R10 ;  /* 0x0000000a00167213 */ /* 0x020fc60000000000 */
[----:B------:R-:W-:Y:S02]  /*1f80*/  IMAD R5, R21, R8, R9 ;  /* 0x0000000815057224 */ /* 0x000fe400078e0209 */
[----:B------:R-:W-:Y:S02]  /*1f90*/  IMAD.MOV.U32 R8, RZ, RZ, R22 ;  /* 0x000000ffff087224 */ /* 0x000fe400078e0016 */
[----:B------:R-:W-:Y:S01]  /*1fa0*/  IMAD.HI.U32 R22, R24, R9, RZ ;  /* 0x0000000918167227 */ /* 0x000fe200078e00ff */
[----:B------:R-:W-:Y:S01]  /*1fb0*/  ISETP.GT.U32.AND P6, PT, R18, R5, PT ;  /* 0x000000051200720c */ /* 0x000fe20003fc4070 */
[----:B------:R-:W0:-:S12]  /*1fc0*/  I2F.RP R25, R8 ;  /* 0x0000000800197306 */ /* 0x000e180000209400 */
[----:B------:R-:W-:Y:S02]  /*1fd0*/  @!P6 IMAD.IADD R5, R5, 0x1, -R18 ;  /* 0x000000010505e824 */ /* 0x000fe400078e0a12 */
[----:B------:R-:W-:Y:S01]  /*1fe0*/  @!P6 VIADD R21, R21, 0x1 ;  /* 0x000000011515e836 */ /* 0x000fe20000000000 */
[----:B------:R-:W-:Y:S02]  /*1ff0*/  ISETP.NE.AND P6, PT, R26, RZ, PT ;  /* 0x000000ff1a00720c */ /* 0x000fe40003fc5270 */
[----:B------:R-:W-:Y:S02]  /*2000*/  ISETP.GE.U32.AND P4, PT, R5, R18, PT ;  /* 0x000000120500720c */ /* 0x000fe40003f86070 */
[----:B------:R-:W-:Y:S01]  /*2010*/  IABS R18, R15 ;  /* 0x0000000f00127213 */ /* 0x000fe20000000000 */
[----:B0-----:R-:W0:Y:S03]  /*2020*/  MUFU.RCP R5, R25 ;  /* 0x0000001900057308 */ /* 0x001e260000001000 */
[----:B------:R-:W-:-:S02]  /*2030*/  IADD3 R23, PT, PT, RZ, -R18, RZ ;  /* 0x80000012ff177210 */ /* 0x000fc40007ffe0ff */
[----:B------:R-:W-:-:S03]  /*2040*/  IABS R18, R14 ;  /* 0x0000000e00127213 */ /* 0x000fc60000000000 */
[----:B------:R-:W-:Y:S02]  /*2050*/  IMAD R23, R22, R23, R9 ;  /* 0x0000001716177224 */ /* 0x000fe400078e0209 */
[----:B------:R-:W-:Y:S02]  /*2060*/  IMAD.MOV R24, RZ, RZ, -R18 ;  /* 0x000000ffff187224 */ /* 0x000fe400078e0a12 */
[----:B------:R-:W-:Y:S01]  /*2070*/  IMAD.HI.U32 R18, R4, R9, RZ ;  /* 0x0000000904127227 */ /* 0x000fe200078e00ff */
[----:B------:R-:W-:-:S03]  /*2080*/  ISETP.GT.U32.AND P3, PT, R16, R23, PT ;  /* 0x000000171000720c */ /* 0x000fc60003f64070 */
[----:B------:R-:W-:Y:S02]  /*2090*/  IMAD R4, R18, R24, R9 ;  /* 0x0000001812047224 */ /* 0x000fe400078e0209 */
[----:B0-----:R-:W-:Y:S02]  /*20a0*/  VIADD R5, R5, 0xffffffe ;  /* 0x0ffffffe05057836 */ /* 0x001fe40000000000 */
[----:B------:R-:W-:Y:S01]  /*20b0*/  @P4 VIADD R21, R21, 0x1 ;  /* 0x0000000115154836 */ /* 0x000fe20000000000 */
[----:B------:R-:W-:Y:S02]  /*20c0*/  ISETP.GT.U32.AND P1, PT, R17, R4, PT ;  /* 0x000000041100720c */ /* 0x000fe40003f24070 */
[----:B------:R-:W-:Y:S01]  /*20d0*/  ISETP.NE.AND P4, PT, R15, RZ, PT ;  /* 0x000000ff0f00720c */ /* 0x000fe20003f85270 */
[----:B------:R-:W0:Y:S02]  /*20e0*/  F2I.FTZ.U32.TRUNC.NTZ R5, R5 ;  /* 0x0000000500057305 */ /* 0x000e24000021f000 */
[----:B------:R-:W-:Y:S01]  /*20f0*/  @!P3 IADD3 R23, PT, PT, R23, -R16, RZ ;  /* 0x800000101717b210 */ /* 0x000fe20007ffe0ff */
[----:B------:R-:W-:-:S03]  /*2100*/  @!P3 VIADD R22, R22, 0x1 ;  /* 0x000000011616b836 */ /* 0x000fc60000000000 */
[----:B------:R-:W-:Y:S01]  /*2110*/  ISETP.GE.U32.AND P2, PT, R23, R16, PT ;  /* 0x000000101700720c */ /* 0x000fe20003f46070 */
[----:B------:R-:W-:-:S03]  /*2120*/  IMAD R16, R14, R10, RZ ;  /* 0x0000000a0e107224 */ /* 0x000fc600078e02ff */
[----:B------:R-:W-:Y:S02]  /*2130*/  @!P1 IMAD.IADD R4, R4, 0x1, -R17 ;  /* 0x0000000104049824 */ /* 0x000fe400078e0a11 */
[----:B------:R-:W-:Y:S01]  /*2140*/  @!P1 VIADD R18, R18, 0x1 ;  /* 0x0000000112129836 */ /* 0x000fe20000000000 */
[----:B------:R-:W-:Y:S02]  /*2150*/  ISETP.NE.AND P1, PT, R14, RZ, PT ;  /* 0x000000ff0e00720c */ /* 0x000fe40003f25270 */
[----:B------:R-:W-:Y:S01]  /*2160*/  ISETP.GE.U32.AND P0, PT, R4, R17, PT ;  /* 0x000000110400720c */ /* 0x000fe20003f06070 */
[----:B------:R-:W-:Y:S01]  /*2170*/  HFMA2 R4, -RZ, RZ, 0, 0 ;  /* 0x00000000ff047431 */ /* 0x000fe200000001ff */
[----:B------:R-:W-:Y:S01]  /*2180*/  LOP3.LUT R17, R3, R26, RZ, 0x3c, !PT ;  /* 0x0000001a03117212 */ /* 0x000fe200078e3cff */
[----:B0-----:R-:W-:Y:S01]  /*2190*/  IMAD.MOV R23, RZ, RZ, -R5 ;  /* 0x000000ffff177224 */ /* 0x001fe200078e0a05 */
[----:B------:R-:W-:Y:S02]  /*21a0*/  @P2 IADD3 R22, PT, PT, R22, 0x1, RZ ;  /* 0x0000000116162810 */ /* 0x000fe40007ffe0ff */
[----:B------:R-:W-:Y:S01]  /*21b0*/  ISETP.GE.AND P5, PT, R17, RZ, PT ;  /* 0x000000ff1100720c */ /* 0x000fe20003fa6270 */
[----:B------:R-:W-:Y:S01]  /*21c0*/  IMAD R23, R23, R8, RZ ;  /* 0x0000000817177224 */ /* 0x000fe200078e02ff */
[----:B------:R-:W-:-:S03]  /*21d0*/  IABS R17, R16 ;  /* 0x0000001000117213 */ /* 0x000fc60000000000 */
[----:B------:R-:W-:Y:S01]  /*21e0*/  IMAD.HI.U32 R4, R5, R23, R4 ;  /* 0x0000001705047227 */ /* 0x000fe200078e0004 */
[----:B------:R-:W0:Y:S01]  /*21f0*/  I2F.RP R24, R17 ;  /* 0x0000001100187306 */ /* 0x000e220000209400 */
[----:B------:R-:W-:Y:S02]  /*2200*/  LOP3.LUT R5, R3, R15, RZ, 0x3c, !PT ;  /* 0x0000000f03057212 */ /* 0x000fe400078e3cff */
[----:B------:R-:W-:-:S04]  /*2210*/  @P0 VIADD R18, R18, 0x1 ;  /* 0x0000000112120836 */ /* 0x000fc80000000000 */
[----:B------:R-:W-:Y:S02]  /*2220*/  @!P5 IADD3 R21, PT, PT, -R21, RZ, RZ ;  /* 0x000000ff1515d210 */ /* 0x000fe40007ffe1ff */
[----:B------:R-:W-:Y:S02]  /*2230*/  @!P6 LOP3.LUT R21, RZ, R26, RZ, 0x33, !PT ;  /* 0x0000001aff15e212 */ /* 0x000fe400078e33ff */
[----:B------:R-:W-:Y:S02]  /*2240*/  ISETP.GE.AND P5, PT, R5, RZ, PT ;  /* 0x000000ff0500720c */ /* 0x000fe40003fa6270 */
[----:B------:R-:W-:Y:S02]  /*2250*/  IABS R5, R13 ;  /* 0x0000000d00057213 */ /* 0x000fe40000000000 */
[----:B------:R-:W-:-:S03]  /*2260*/  IABS R26, R21 ;  /* 0x00000015001a7213 */ /* 0x000fc60000000000 */
[----:B------:R-:W-:Y:S02]  /*2270*/  IMAD.MOV R23, RZ, RZ, -R5 ;  /* 0x000000ffff177224 */ /* 0x000fe400078e0a05 */
[----:B0-----:R0:W1:Y:S01]  /*2280*/  MUFU.RCP R5, R24 ;  /* 0x0000001800057308 */ /* 0x0010620000001000 */
[----:B------:R-:W-:-:S04]  /*2290*/  IMAD.HI.U32 R19, R19, R26, RZ ;  /* 0x0000001a13137227 */ /* 0x000fc800078e00ff */
[----:B------:R-:W-:Y:S01]  /*22a0*/  IMAD R19, R19, R23, R26 ;  /* 0x0000001713137224 */ /* 0x000fe200078e021a */
[----:B------:R-:W-:Y:S01]  /*22b0*/  LOP3.LUT R23, R3, R14, RZ, 0x3c, !PT ;  /* 0x0000000e03177212 */ /* 0x000fe200078e3cff */
[----:B------:R-:W-:Y:S01]  /*22c0*/  @!P5 IMAD.MOV R22, RZ, RZ, -R22 ;  /* 0x000000ffff16d224 */ /* 0x000fe200078e0a16 */
[----:B------:R-:W-:Y:S01]  /*22d0*/  @!P4 LOP3.LUT R22, RZ, R15, RZ, 0x33, !PT ;  /* 0x0000000fff16c212 */ /* 0x000fe200078e33ff */
[----:B------:R-:W-:Y:S01]  /*22e0*/  IMAD R26, R16, R0, RZ ;  /* 0x00000000101a7224 */ /* 0x000fe200078e02ff */
[----:B------:R-:W-:Y:S02]  /*22f0*/  ISETP.GE.AND P2, PT, R23, RZ, PT ;  /* 0x000000ff1700720c */ /* 0x000fe40003f46270 */
[----:B------:R-:W-:Y:S02]  /*2300*/  IABS R23, R6 ;  /* 0x0000000600177213 */ /* 0x000fe40000000000 */
[----:B------:R-:W-:Y:S02]  /*2310*/  IABS R15, R22 ;  /* 0x00000016000f7213 */ /* 0x000fe40000000000 */
[----:B0-----:R-:W-:Y:S01]  /*2320*/  IABS R24, R10 ;  /* 0x0000000a00187213 */ /* 0x001fe20000000000 */
[----:B------:R-:W-:Y:S01]  /*2330*/  IMAD.MOV R23, RZ, RZ, -R23 ;  /* 0x000000ffff177224 */ /* 0x000fe200078e0a17 */
[----:B-1----:R-:W-:Y:S01]  /*2340*/  IADD3 R5, PT, PT, R5, 0xffffffe, RZ ;  /* 0x0ffffffe05057810 */ /* 0x002fe20007ffe0ff */
[----:B------:R-:W-:Y:S01]  /*2350*/  IMAD.HI.U32 R20, R20, R15, RZ ;  /* 0x0000000f14147227 */ /* 0x000fe200078e00ff */
[----:B------:R-:W-:-:S03]  /*2360*/  ISETP.NE.AND P5, PT, R13, RZ, PT ;  /* 0x000000ff0d00720c */ /* 0x000fc60003fa5270 */
[----:B------:R-:W-:Y:S01]  /*2370*/  @!P2 IADD3 R18, PT, PT, -R18, RZ, RZ ;  /* 0x000000ff1212a210 */ /* 0x000fe20007ffe1ff */
[----:B------:R-:W0:Y:S01]  /*2380*/  F2I.FTZ.U32.TRUNC.NTZ R5, R5 ;  /* 0x0000000500057305 */ /* 0x000e22000021f000 */
[----:B------:R-:W-:Y:S01]  /*2390*/  @!P1 LOP3.LUT R18, RZ, R14, RZ, 0x33, !PT ;  /* 0x0000000eff129212 */ /* 0x000fe200078e33ff */
[----:B------:R-:W-:Y:S02]  /*23a0*/  IMAD R14, R20, R23, R15 ;  /* 0x00000017140e7224 */ /* 0x000fe400078e020f */
[----:B------:R-:W-:Y:S01]  /*23b0*/  IMAD.MOV R15, RZ, RZ, -R24 ;  /* 0x000000ffff0f7224 */ /* 0x000fe200078e0a18 */
[----:B------:R-:W-:Y:S02]  /*23c0*/  IABS R23, R18 ;  /* 0x0000001200177213 */ /* 0x000fe40000000000 */
[----:B------:R-:W-:Y:S02]  /*23d0*/  IABS R24, R0 ;  /* 0x0000000000187213 */ /* 0x000fe40000000000 */
[----:B------:R-:W-:Y:S01]  /*23e0*/  ISETP.GT.U32.AND P3, PT, R11, R14, PT ;  /* 0x0000000e0b00720c */ /* 0x000fe20003f64070 */
[----:B------:R-:W-:-:S04]  /*23f0*/  IMAD.HI.U32 R4, R4, R23, RZ ;  /* 0x0000001704047227 */ /* 0x000fc800078e00ff */
[----:B------:R-:W-:Y:S01]  /*2400*/  IMAD R23, R4, R15, R23 ;  /* 0x0000000f04177224 */ /* 0x000fe200078e0217 */
[----:B------:R-:W-:Y:S01]  /*2410*/  MOV R15, R24 ;  /* 0x00000018000f7202 */ /* 0x000fe20000000f00 */
[----:B0-----:R-:W-:Y:S02]  /*2420*/  IMAD.MOV R20, RZ, RZ, -R5 ;  /* 0x000000ffff147224 */ /* 0x001fe400078e0a05 */
[----:B------:R-:W-:Y:S01]  /*2430*/  IMAD.MOV.U32 R4, RZ, RZ, RZ ;  /* 0x000000ffff047224 */ /* 0x000fe200078e00ff */
[----:B------:R-:W0:Y:S01]  /*2440*/  I2F.RP R24, R15 ;  /* 0x0000000f00187306 */ /* 0x000e220000209400 */
[----:B------:R-:W-:Y:S01]  /*2450*/  IMAD R25, R20, R17, RZ ;  /* 0x0000001114197224 */ /* 0x000fe200078e02ff */
[----:B------:R-:W-:Y:S01]  /*2460*/  ISETP.GT.U32.AND P6, PT, R8, R23, PT ;  /* 0x000000170800720c */ /* 0x000fe20003fc4070 */
[----:B------:R-:W-:Y:S01]  /*2470*/  @!P3 IMAD.IADD R14, R14, 0x1, -R11 ;  /* 0x000000010e0eb824 */ /* 0x000fe200078e0a0b */
[----:B------:R-:W-:Y:S01]  /*2480*/  ISETP.GE.AND P3, PT, R22, RZ, PT ;  /* 0x000000ff1600720c */ /* 0x000fe20003f66270 */
[----:B------:R-:W-:Y:S01]  /*2490*/  IMAD.HI.U32 R4, R5, R25, R4 ;  /* 0x0000001905047227 */ /* 0x000fe200078e0004 */
[----:B------:R-:W-:-:S02]  /*24a0*/  IABS R5, R16 ;  /* 0x0000001000057213 */ /* 0x000fc40000000000 */
[----:B------:R-:W-:-:S03]  /*24b0*/  ISETP.GT.U32.AND P4, PT, R11, R14, PT ;  /* 0x0000000e0b00720c */ /* 0x000fc60003f84070 */
[----:B------:R-:W-:Y:S02]  /*24c0*/  IMAD.MOV R20, RZ, RZ, -R5 ;  /* 0x000000ffff147224 */ /* 0x000fe400078e0a05 */
[----:B------:R-:W-:Y:S01]  /*24d0*/  IMAD.HI.U32 R4, R4, R9, RZ ;  /* 0x0000000904047227 */ /* 0x000fe200078e00ff */
[----:B0-----:R-:W0:Y:S01]  /*24e0*/  MUFU.RCP R24, R24 ;  /* 0x0000001800187308 */ /* 0x001e220000001000 */
[----:B------:R-:W-:Y:S02]  /*24f0*/  @!P6 IADD3 R23, PT, PT, R23, -R8, RZ ;  /* 0x800000081717e210 */ /* 0x000fe40007ffe0ff */
[----:B------:R-:W-:Y:S01]  /*2500*/  IMAD R20, R4, R20, R9 ;  /* 0x0000001404147224 */ /* 0x000fe200078e0209 */
[----:B------:R-:W-:Y:S02]  /*2510*/  LOP3.LUT R9, R3, R16, RZ, 0x3c, !PT ;  /* 0x0000001003097212 */ /* 0x000fe400078e3cff */
[----:B------:R-:W-:Y:S02]  /*2520*/  ISETP.NE.AND P6, PT, R6, RZ, PT ;  /* 0x000000ff0600720c */ /* 0x000fe40003fc5270 */
[----:B------:R-:W-:-:S02]  /*2530*/  ISETP.GT.U32.AND P1, PT, R17, R20, PT ;  /* 0x000000141100720c */ /* 0x000fc40003f24070 */
[----:B------:R-:W-:Y:S02]  /*2540*/  ISETP.GE.AND P2, PT, R9, RZ, PT ;  /* 0x000000ff0900720c */ /* 0x000fe40003f46270 */
[----:B------:R-:W-:-:S04]  /*2550*/  @!P4 IADD3 R14, PT, PT, R14, -R11, RZ ;  /* 0x8000000b0e0ec210 */ /* 0x000fc80007ffe0ff */
[----:B------:R-:W-:Y:S02]  /*2560*/  @!P3 IADD3 R14, PT, PT, -R14, RZ, RZ ;  /* 0x000000ff0e0eb210 */ /* 0x000fe40007ffe1ff */
[----:B0-----:R-:W-:Y:S02]  /*2570*/  IADD3 R5, PT, PT, R24, 0xffffffe, RZ ;  /* 0x0ffffffe18057810 */ /* 0x001fe40007ffe0ff */
[----:B------:R-:W-:Y:S01]  /*2580*/  @!P6 LOP3.LUT R14, RZ, R6, RZ, 0x33, !PT ;  /* 0x00000006ff0ee212 */ /* 0x000fe200078e33ff */
[----:B------:R-:W-:Y:S02]  /*2590*/  @!P1 IMAD.IADD R20, R20, 0x1, -R17 ;  /* 0x0000000114149824 */ /* 0x000fe400078e0a11 */
[----:B------:R-:W-:Y:S01]  /*25a0*/  @!P1 VIADD R4, R4, 0x1 ;  /* 0x0000000104049836 */ /* 0x000fe20000000000 */
[----:B------:R-:W0:Y:S01]  /*25b0*/  F2I.FTZ.U32.TRUNC.NTZ R5, R5 ;  /* 0x0000000500057305 */ /* 0x000e22000021f000 */
[----:B------:R-:W-:Y:S02]  /*25c0*/  ISETP.NE.AND P1, PT, R16, RZ, PT ;  /* 0x000000ff1000720c */ /* 0x000fe40003f25270 */
[----:B------:R-:W-:-:S02]  /*25d0*/  ISETP.GE.U32.AND P0, PT, R20, R17, PT ;  /* 0x000000111400720c */ /* 0x000fc40003f06070 */
[----:B0-----:R-:W-:-:S11]  /*25e0*/  IADD3 R20, PT, PT, RZ, -R5, RZ ;  /* 0x80000005ff147210 */ /* 0x001fd60007ffe0ff */
[----:B------:R-:W-:Y:S01]  /*25f0*/  @P0 VIADD R4, R4, 0x1 ;  /* 0x0000000104040836 */ /* 0x000fe20000000000 */
[----:B------:R-:W-:-:S03]  /*2600*/  ISETP.GT.U32.AND P0, PT, R12, R19, PT ;  /* 0x000000130c00720c */ /* 0x000fc60003f04070 */
[----:B------:R-:W-:Y:S02]  /*2610*/  IMAD.MOV.U32 R9, RZ, RZ, R4 ;  /* 0x000000ffff097224 */ /* 0x000fe400078e0004 */
[----:B------:R-:W-:Y:S02]  /*2620*/  IMAD R17, R20, R15, RZ ;  /* 0x0000000f14117224 */ /* 0x000fe400078e02ff */
[----:B------:R-:W-:Y:S01]  /*2630*/  IMAD.MOV.U32 R4, RZ, RZ, RZ ;  /* 0x000000ffff047224 */ /* 0x000fe200078e00ff */
[----:B------:R-:W-:Y:S02]  /*2640*/  @!P2 IADD3 R9, PT, PT, -R9, RZ, RZ ;  /* 0x000000ff0909a210 */ /* 0x000fe40007ffe1ff */
[----:B------:R-:W-:Y:S01]  /*2650*/  @!P1 LOP3.LUT R9, RZ, R16, RZ, 0x33, !PT ;  /* 0x00000010ff099212 */ /* 0x000fe200078e33ff */
[----:B------:R-:W-:Y:S01]  /*2660*/  IMAD.HI.U32 R4, R5, R17, R4 ;  /* 0x0000001105047227 */ /* 0x000fe200078e0004 */
[----:B------:R-:W-:Y:S02]  /*2670*/  IABS R17, R0 ;  /* 0x0000000000117213 */ /* 0x000fe40000000000 */
[----:B------:R-:W-:-:S02]  /*2680*/  IABS R5, R9 ;  /* 0x0000000900057213 */ /* 0x000fc40000000000 */
[----:B------:R-:W-:Y:S01]  /*2690*/  @!P0 IADD3 R19, PT, PT, R19, -R12, RZ ;  /* 0x8000000c13138210 */ /* 0x000fe20007ffe0ff */
[----:B------:R-:W-:Y:S01]  /*26a0*/  IMAD.MOV R17, RZ, RZ, -R17 ;  /* 0x000000ffff117224 */ /* 0x000fe200078e0a11 */
[----:B------:R-:W-:Y:S01]  /*26b0*/  ISETP.GE.AND P2, PT, R21, RZ, PT ;  /* 0x000000ff1500720c */ /* 0x000fe20003f46270 */
[----:B------:R-:W-:Y:S01]  /*26c0*/  IMAD.HI.U32 R4, R4, R5, RZ ;  /* 0x0000000504047227 */ /* 0x000fe200078e00ff */
[----:B------:R-:W-:Y:S02]  /*26d0*/  ISETP.GT.U32.AND P1, PT, R12, R19, PT ;  /* 0x000000130c00720c */ /* 0x000fe40003f24070 */
[----:B------:R-:W-:Y:S01]  /*26e0*/  ISETP.GE.AND P4, PT, R9, RZ, PT ;  /* 0x000000ff0900720c */ /* 0x000fe20003f86270 */
[----:B------:R-:W-:-:S05]  /*26f0*/  IMAD R4, R4, R17, R5 ;  /* 0x0000001104047224 */ /* 0x000fca00078e0205 */
[----:B------:R-:W-:-:S05]  /*2700*/  ISETP.GT.U32.AND P0, PT, R15, R4, PT ;  /* 0x000000040f00720c */ /* 0x000fca0003f04070 */
[----:B------:R-:W-:Y:S01]  /*2710*/  @!P1 IMAD.IADD R19, R19, 0x1, -R12 ;  /* 0x0000000113139824 */ /* 0x000fe200078e0a0c */
[----:B------:R-:W-:-:S03]  /*2720*/  ISETP.GT.U32.AND P1, PT, R8, R23, PT ;  /* 0x000000170800720c */ /* 0x000fc60003f24070 */
[----:B------:R-:W-:Y:S01]  /*2730*/  @!P2 IMAD.MOV R19, RZ, RZ, -R19 ;  /* 0x000000ffff13a224 */ /* 0x000fe200078e0a13 */
[----:B------:R-:W-:Y:S02]  /*2740*/  @!P5 LOP3.LUT R19, RZ, R13, RZ, 0x33, !PT ;  /* 0x0000000dff13d212 */ /* 0x000fe400078e33ff */
[----:B------:R-:W-:Y:S01]  /*2750*/  ISETP.GE.AND P2, PT, R18, RZ, PT ;  /* 0x000000ff1200720c */ /* 0x000fe20003f46270 */
[----:B------:R-:W-:Y:S01]  /*2760*/  @!P0 IMAD.IADD R4, R4, 0x1, -R15 ;  /* 0x0000000104048824 */ /* 0x000fe200078e0a0f */
[----:B------:R-:W-:-:S04]  /*2770*/  ISETP.NE.AND P5, PT, R10, RZ, PT ;  /* 0x000000ff0a00720c */ /* 0x000fc80003fa5270 */
[----:B------:R-:W-:Y:S01]  /*2780*/  ISETP.GT.U32.AND P0, PT, R15, R4, PT ;  /* 0x000000040f00720c */ /* 0x000fe20003f04070 */
[----:B------:R-:W-:Y:S01]  /*2790*/  @!P1 IMAD.IADD R23, R23, 0x1, -R8 ;  /* 0x0000000117179824 */ /* 0x000fe200078e0a08 */
[----:B------:R-:W-:Y:S01]  /*27a0*/  ISETP.NE.AND P1, PT, R0, RZ, PT ;  /* 0x000000ff0000720c */ /* 0x000fe20003f25270 */
[----:B------:R-:W-:-:S04]  /*27b0*/  IMAD.IADD R8, R7, 0x1, R19 ;  /* 0x0000000107087824 */ /* 0x000fc800078e0213 */
[----:B------:R-:W-:Y:S02]  /*27c0*/  @!P2 IMAD.MOV R23, RZ, RZ, -R23 ;  /* 0x000000ffff17a224 */ /* 0x000fe400078e0a17 */
[----:B------:R-:W-:-:S04]  /*27d0*/  @!P5 LOP3.LUT R23, RZ, R10, RZ, 0x33, !PT ;  /* 0x0000000aff17d212 */ /* 0x000fc800078e33ff */
[----:B------:R-:W-:Y:S01]  /*27e0*/  @!P0 IMAD.IADD R4, R4, 0x1, -R15 ;  /* 0x0000000104048824 */ /* 0x000fe200078e0a0f */
[----:B------:R-:W-:-:S04]  /*27f0*/  IADD3 R7, PT, PT, R23, R14, R8 ;  /* 0x0000000e17077210 */ /* 0x000fc80007ffe008 */
[----:B------:R-:W-:Y:S02]  /*2800*/  @!P4 IADD3 R4, PT, PT, -R4, RZ, RZ ;  /* 0x000000ff0404c210 */ /* 0x000fe40007ffe1ff */
[----:B------:R-:W-:-:S05]  /*2810*/  @!P1 LOP3.LUT R4, RZ, R0, RZ, 0x33, !PT ;  /* 0x00000000ff049212 */ /* 0x000fca00078e33ff */
[----:B------:R-:W-:-:S07]  /*2820*/  IMAD.IADD R7, R7, 0x1, R4 ;  /* 0x0000000107077824 */ /* 0x000fce00078e0204 */
.L_x_25:
[----:B------:R-:W-:Y:S05]  /*2830*/  BRA.U !UP1, `(.L_x_24) ;  /* 0x00000009099c7547 */ /* 0x000fea000b800000 */
[----:B------:R-:W-:Y:S02]  /*2840*/  UISETP.NE.AND UP0, UPT, UR5, 0x1, UPT ;  /* 0x000000010500788c */ /* 0x000fe4000bf05270 */
[----:B------:R-:W-:-:S04]  /*2850*/  ULOP3.LUT UR4, UR4, 0x1, URZ, 0xc0, !UPT ;  /* 0x0000000104047892 */ /* 0x000fc8000f8ec0ff */
[----:B------:R-:W-:-:S03]  /*2860*/  UISETP.NE.U32.AND UP1, UPT, UR4, 0x1, UPT ;  /* 0x000000010400788c */ /* 0x000fc6000bf25070 */
[----:B------:R-:W-:Y:S08]  /*2870*/  BRA.U !UP0, `(.L_x_26) ;  /* 0x0000000508ac7547 */ /* 0x000ff0000b800000 */
[----:B------:R-:W0:Y:S01]  /*2880*/  LDC.64 R8, c[0x0][0x398] ;  /* 0x0000e600ff087b82 */ /* 0x000e220000000a00 */
[----:B------:R-:W-:-:S04]  /*2890*/  VIADD R5, R2, 0xffffffff ;  /* 0xffffffff02057836 */ /* 0x000fc80000000000 */
[----:B0-----:R-:W-:-:S05]  /*28a0*/  IMAD.WIDE.U32 R4, R5, 0x4, R8 ;  /* 0x0000000405047825 */ /* 0x001fca00078e0008 */
[----:B------:R-:W2:Y:S01]  /*28b0*/  LDG.E R11, desc[UR10][R4.64] ;  /* 0x0000000a040b7981 */ /* 0x000ea2000c1e1900 */
[----:B------:R-:W-:-:S05]  /*28c0*/  IADD3 R2, PT, PT, R2, -0x2, RZ ;  /* 0xfffffffe02027810 */ /* 0x000fca0007ffe0ff */
[----:B------:R-:W-:-:S05]  /*28d0*/  IMAD.WIDE.U32 R12, R2, 0x4, R8 ;  /* 0x00000004020c7825 */ /* 0x000fca00078e0008 */
[----:B------:R0:W3:Y:S01]  /*28e0*/  LDG.E R0, desc[UR10][R12.64] ;  /* 0x0000000a0c007981 */ /* 0x0000e2000c1e1900 */
[----:B------:R-:W-:Y:S02]  /*28f0*/  IABS R9, R26 ;  /* 0x0000001a00097213 */ /* 0x000fe40000000000 */
[----:B------:R-:W-:Y:S02]  /*2900*/  ISETP.NE.AND P4, PT, R26, RZ, PT ;  /* 0x000000ff1a00720c */ /* 0x000fe40003f85270 */
[----:B------:R-:W1:Y:S08]  /*2910*/  I2F.RP R14, R9 ;  /* 0x00000009000e7306 */ /* 0x000e700000209400 */
[----:B-1----:R-:W1:Y:S02]  /*2920*/  MUFU.RCP R14, R14 ;  /* 0x0000000e000e7308 */ /* 0x002e640000001000 */
[----:B-1----:R-:W-:-:S06]  /*2930*/  VIADD R15, R14, 0xffffffe ;  /* 0x0ffffffe0e0f7836 */ /* 0x002fcc0000000000 */
[----:B0-----:R0:W1:Y:S02]  /*2940*/  F2I.FTZ.U32.TRUNC.NTZ R13, R15 ;  /* 0x0000000f000d7305 */ /* 0x001064000021f000 */
[----:B0-----:R-:W-:Y:S01]  /*2950*/  IABS R15, R3 ;  /* 0x00000003000f7213 */ /* 0x001fe20000000000 */
[----:B-1----:R-:W-:-:S04]  /*2960*/  IMAD.MOV R12, RZ, RZ, -R13 ;  /* 0x000000ffff0c7224 */ /* 0x002fc800078e0a0d */
[----:B------:R-:W-:Y:S02]  /*2970*/  IMAD R17, R12, R9, RZ ;  /* 0x000000090c117224 */ /* 0x000fe400078e02ff */
[----:B------:R-:W-:-:S04]  /*2980*/  IMAD.MOV.U32 R12, RZ, RZ, RZ ;  /* 0x000000ffff0c7224 */ /* 0x000fc800078e00ff */
[----:B------:R-:W-:-:S04]  /*2990*/  IMAD.HI.U32 R14, R13, R17, R12 ;  /* 0x000000110d0e7227 */ /* 0x000fc800078e000c */
[-C--:B--2---:R-:W-:Y:S01]  /*29a0*/  IMAD R6, R26, R11.reuse, RZ ;  /* 0x0000000b1a067224 */ /* 0x084fe200078e02ff */
[----:B------:R-:W-:-:S04]  /*29b0*/  IABS R16, R11 ;  /* 0x0000000b00107213 */ /* 0x000fc80000000000 */
[----:B------:R-:W-:Y:S01]  /*29c0*/  IABS R8, R6 ;  /* 0x0000000600087213 */ /* 0x000fe20000000000 */
[----:B------:R-:W-:-:S03]  /*29d0*/  IMAD.MOV.U32 R12, RZ, RZ, R16 ;  /* 0x000000ffff0c7224 */ /* 0x000fc600078e0010 */
[----:B------:R-:W0:Y:S01]  /*29e0*/  I2F.RP R10, R8 ;  /* 0x00000008000a7306 */ /* 0x000e220000209400 */
[----:B---3--:R-:W-:-:S07]  /*29f0*/  IABS R13, R0 ;  /* 0x00000000000d7213 */ /* 0x008fce0000000000 */
[----:B------:R-:W1:Y:S08]  /*2a00*/  I2F.RP R16, R12 ;  /* 0x0000000c00107306 */ /* 0x000e700000209400 */
[----:B0-----:R-:W0:Y:S08]  /*2a10*/  MUFU.RCP R10, R10 ;  /* 0x0000000a000a7308 */ /* 0x001e300000001000 */
[----:B-1----:R-:W-:Y:S01]  /*2a20*/  MUFU.RCP R16, R16 ;  /* 0x0000001000107308 */ /* 0x002fe20000001000 */
[----:B0-----:R-:W-:-:S02]  /*2a30*/  IADD3 R4, PT, PT, R10, 0xffffffe, RZ ;  /* 0x0ffffffe0a047810 */ /* 0x001fc40007ffe0ff */
[----:B------:R-:W-:-:S05]  /*2a40*/  IABS R10, R26 ;  /* 0x0000001a000a7213 */ /* 0x000fca0000000000 */
[----:B------:R0:W1:Y:S02]  /*2a50*/  F2I.FTZ.U32.TRUNC.NTZ R5, R4 ;  /* 0x0000000400057305 */ /* 0x000064000021f000 */
[----:B0-----:R-:W-:Y:S02]  /*2a60*/  IMAD.MOV R4, RZ, RZ, -R10 ;  /* 0x000000ffff047224 */ /* 0x001fe400078e0a0a */
[----:B------:R-:W-:Y:S02]  /*2a70*/  IMAD.MOV.U32 R10, RZ, RZ, R13 ;  /* 0x000000ffff0a7224 */ /* 0x000fe400078e000d */
[----:B------:R-:W-:Y:S01]  /*2a80*/  IMAD.HI.U32 R13, R14, R15, RZ ;  /* 0x0000000f0e0d7227 */ /* 0x000fe200078e00ff */
[----:B------:R-:W-:Y:S01]  /*2a90*/  IABS R14, R6 ;  /* 0x00000006000e7213 */ /* 0x000fe20000000000 */
[----:B------:R-:W0:Y:S01]  /*2aa0*/  I2F.RP R17, R10 ;  /* 0x0000000a00117306 */ /* 0x000e220000209400 */
[----:B-1----:R-:W-:Y:S01]  /*2ab0*/  IADD3 R19, PT, PT, RZ, -R5, RZ ;  /* 0x80000005ff137210 */ /* 0x002fe20007ffe0ff */
[----:B------:R-:W-:-:S02]  /*2ac0*/  IMAD R18, R13, R4, R15 ;  /* 0x000000040d127224 */ /* 0x000fc400078e020f */
[----:B------:R-:W-:Y:S02]  /*2ad0*/  HFMA2 R4, -RZ, RZ, 0, 0 ;  /* 0x00000000ff047431 */ /* 0x000fe400000001ff */
[----:B------:R-:W-:Y:S01]  /*2ae0*/  IMAD R19, R19, R8, RZ ;  /* 0x0000000813137224 */ /* 0x000fe200078e02ff */
[----:B------:R-:W-:-:S03]  /*2af0*/  ISETP.GT.U32.AND P0, PT, R9, R18, PT ;  /* 0x000000120900720c */ /* 0x000fc60003f04070 */
[----:B------:R-:W-:Y:S01]  /*2b00*/  IMAD.HI.U32 R4, R5, R19, R4 ;  /* 0x0000001305047227 */ /* 0x000fe200078e0004 */
[----:B0-----:R-:W0:Y:S03]  /*2b10*/  MUFU.RCP R17, R17 ;  /* 0x0000001100117308 */ /* 0x001e260000001000 */
[----:B------:R-:W-:Y:S02]  /*2b20*/  IMAD.MOV R5, RZ, RZ, -R14 ;  /* 0x000000ffff057224 */ /* 0x000fe400078e0a0e */
[----:B------:R-:W-:Y:S01]  /*2b30*/  IMAD.HI.U32 R14, R4, R15, RZ ;  /* 0x0000000f040e7227 */ /* 0x000fe200078e00ff */
[----:B------:R-:W-:-:S03]  /*2b40*/  IADD3 R4, PT, PT, R16, 0xffffffe, RZ ;  /* 0x0ffffffe10047810 */ /* 0x000fc60007ffe0ff */
[----:B------:R-:W-:Y:S02]  /*2b50*/  @!P0 IMAD.IADD R18, R18, 0x1, -R9 ;  /* 0x0000000112128824 */ /* 0x000fe400078e0a09 */
[----:B------:R-:W-:Y:S02]  /*2b60*/  IMAD R15, R14, R5, R15 ;  /* 0x000000050e0f7224 */ /* 0x000fe400078e020f */
[----:B------:R1:W2:Y:S01]  /*2b70*/  F2I.FTZ.U32.TRUNC.NTZ R5, R4 ;  /* 0x0000000400057305 */ /* 0x0002a2000021f000 */
[----:B------:R-:W-:Y:S01]  /*2b80*/  ISETP.GE.U32.AND P2, PT, R18, R9, PT ;  /* 0x000000091200720c */ /* 0x000fe20003f46070 */
[----:B------:R-:W-:Y:S01]  /*2b90*/  @!P0 VIADD R13, R13, 0x1 ;  /* 0x000000010d0d8836 */ /* 0x000fe20000000000 */
[----:B------:R-:W-:Y:S02]  /*2ba0*/  LOP3.LUT R9, R3, R26, RZ, 0x3c, !PT ;  /* 0x0000001a03097212 */ /* 0x000fe400078e3cff */
[----:B------:R-:W-:Y:S02]  /*2bb0*/  ISETP.GT.U32.AND P1, PT, R8, R15, PT ;  /* 0x0000000f0800720c */ /* 0x000fe40003f24070 */
[----:B------:R-:W-:-:S02]  /*2bc0*/  ISETP.GE.AND P3, PT, R9, RZ, PT ;  /* 0x000000ff0900720c */ /* 0x000fc40003f66270 */
[----:B0-----:R-:W-:Y:S01]  /*2bd0*/  IADD3 R9, PT, PT, R17, 0xffffffe, RZ ;  /* 0x0ffffffe11097810 */ /* 0x001fe20007ffe0ff */
[----:B-1----:R-:W-:Y:S01]  /*2be0*/  IMAD.MOV.U32 R4, RZ, RZ, RZ ;  /* 0x000000ffff047224 */ /* 0x002fe200078e00ff */
[----:B------:R-:W-:-:S03]  /*2bf0*/  IABS R17, R0 ;  /* 0x0000000000117213 */ /* 0x000fc60000000000 */
[----:B------:R-:W-:Y:S01]  /*2c00*/  @P2 VIADD R13, R13, 0x1 ;  /* 0x000000010d0d2836 */ /* 0x000fe20000000000 */
[----:B------:R-:W0:Y:S01]  /*2c10*/  F2I.FTZ.U32.TRUNC.NTZ R9, R9 ;  /* 0x0000000900097305 */ /* 0x000e22000021f000 */
[----:B------:R-:W-:Y:S02]  /*2c20*/  IMAD.MOV R17, RZ, RZ, -R17 ;  /* 0x000000ffff117224 */ /* 0x000fe400078e0a11 */
[----:B------:R-:W-:Y:S02]  /*2c30*/  @!P1 IMAD.IADD R15, R15, 0x1, -R8 ;  /* 0x000000010f0f9824 */ /* 0x000fe400078e0a08 */
[----:B------:R-:W-:Y:S01]  /*2c40*/  @!P1 VIADD R14, R14, 0x1 ;  /* 0x000000010e0e9836 */ /* 0x000fe20000000000 */
[----:B------:R-:W-:Y:S02]  /*2c50*/  ISETP.NE.AND P1, PT, R6, RZ, PT ;  /* 0x000000ff0600720c */ /* 0x000fe40003f25270 */
[----:B------:R-:W-:Y:S01]  /*2c60*/  ISETP.GE.U32.AND P0, PT, R15, R8, PT ;  /* 0x000000080f00720c */ /* 0x000fe20003f06070 */
[----:B--2---:R-:W-:Y:S01]  /*2c70*/  IMAD.MOV R15, RZ, RZ, -R5 ;  /* 0x000000ffff0f7224 */ /* 0x004fe200078e0a05 */
[----:B------:R-:W-:-:S02]  /*2c80*/  LOP3.LUT R8, R3, R6, RZ, 0x3c, !PT ;  /* 0x0000000603087212 */ /* 0x000fc400078e3cff */
[----:B------:R-:W-:Y:S01]  /*2c90*/  @!P3 IADD3 R13, PT, PT, -R13, RZ, RZ ;  /* 0x000000ff0d0db210 */ /* 0x000fe20007ffe1ff */
[----:B------:R-:W-:Y:S01]  /*2ca0*/  IMAD R15, R15, R12, RZ ;  /* 0x0000000c0f0f7224 */ /* 0x000fe200078e02ff */
[----:B------:R-:W-:Y:S02]  /*2cb0*/  ISETP.GE.AND P2, PT, R8, RZ, PT ;  /* 0x000000ff0800720c */ /* 0x000fe40003f46270 */
[----:B0-----:R-:W-:Y:S01]  /*2cc0*/  IADD3 R16, PT, PT, RZ, -R9, RZ ;  /* 0x80000009ff107210 */ /* 0x001fe20007ffe0ff */
[----:B------:R-:W-:Y:S01]  /*2cd0*/  IMAD.HI.U32 R4, R5, R15, R4 ;  /* 0x0000000f05047227 */ /* 0x000fe200078e0004 */
[----:B------:R-:W-:Y:S02]  /*2ce0*/  IABS R8, R11 ;  /* 0x0000000b00087213 */ /* 0x000fe40000000000 */
[----:B------:R-:W-:Y:S01]  /*2cf0*/  @!P4 LOP3.LUT R13, RZ, R26, RZ, 0x33, !PT ;  /* 0x0000001aff0dc212 */ /* 0x000fe200078e33ff */
[----:B------:R-:W-:Y:S01]  /*2d00*/  IMAD.MOV.U32 R15, RZ, RZ, R16 ;  /* 0x000000ffff0f7224 */ /* 0x000fe200078e0010 */
[----:B------:R-:W-:Y:S01]  /*2d10*/  IADD3 R16, PT, PT, RZ, -R8, RZ ;  /* 0x80000008ff107210 */ /* 0x000fe20007ffe0ff */
[----:B------:R-:W-:Y:S01]  /*2d20*/  @P0 VIADD R14, R14, 0x1 ;  /* 0x000000010e0e0836 */ /* 0x000fe20000000000 */
[----:B------:R-:W-:Y:S01]  /*2d30*/  IABS R5, R13 ;  /* 0x0000000d00057213 */ /* 0x000fe20000000000 */
[----:B------:R-:W-:-:S02]  /*2d40*/  IMAD R15, R15, R10, RZ ;  /* 0x0000000a0f0f7224 */ /* 0x000fc400078e02ff */
[----:B------:R-:W-:Y:S02]  /*2d50*/  IMAD.MOV.U32 R8, RZ, RZ, RZ ;  /* 0x000000ffff087224 */ /* 0x000fe400078e00ff */
[----:B------:R-:W-:Y:S01]  /*2d60*/  @!P2 IMAD.MOV R14, RZ, RZ, -R14 ;  /* 0x000000ffff0ea224 */ /* 0x000fe200078e0a0e */
[----:B------:R-:W-:Y:S01]  /*2d70*/  @!P1 LOP3.LUT R14, RZ, R6, RZ, 0x33, !PT ;  /* 0x00000006ff0e9212 */ /* 0x000fe200078e33ff */
[----:B------:R-:W-:Y:S01]  /*2d80*/  IMAD.HI.U32 R8, R9, R15, R8 ;  /* 0x0000000f09087227 */ /* 0x000fe200078e0008 */
[----:B------:R-:W-:Y:S02]  /*2d90*/  MOV R9, R16 ;  /* 0x0000001000097202 */ /* 0x000fe40000000f00 */
[----:B------:R-:W-:Y:S01]  /*2da0*/  IABS R15, R14 ;  /* 0x0000000e000f7213 */ /* 0x000fe20000000000 */
[----:B------:R-:W-:Y:S01]  /*2db0*/  IMAD.HI.U32 R4, R4, R5, RZ ;  /* 0x0000000504047227 */ /* 0x000fe200078e00ff */
[----:B------:R-:W-:-:S03]  /*2dc0*/  ISETP.GE.AND P4, PT, R14, RZ, PT ;  /* 0x000000ff0e00720c */ /* 0x000fc60003f86270 */
[----:B------:R-:W-:Y:S02]  /*2dd0*/  IMAD R5, R4, R9, R5 ;  /* 0x0000000904057224 */ /* 0x000fe400078e0205 */
[----:B------:R-:W-:Y:S02]  /*2de0*/  IMAD.MOV.U32 R9, RZ, RZ, R17 ;  /* 0x000000ffff097224 */ /* 0x000fe400078e0011 */
[----:B------:R-:W-:Y:S01]  /*2df0*/  IMAD.HI.U32 R8, R8, R15, RZ ;  /* 0x0000000f08087227 */ /* 0x000fe200078e00ff */
[----:B------:R-:W-:-:S03]  /*2e00*/  ISETP.GT.U32.AND P0, PT, R12, R5, PT ;  /* 0x000000050c00720c */ /* 0x000fc60003f04070 */
[----:B------:R-:W-:Y:S02]  /*2e10*/  IMAD R9, R8, R9, R15 ;  /* 0x0000000908097224 */ /* 0x000fe400078e020f */
[----:B------:R-:W-:-:S03]  /*2e20*/  IMAD R26, R6, R0, RZ ;  /* 0x00000000061a7224 */ /* 0x000fc600078e02ff */
[----:B------:R-:W-:-:S05]  /*2e30*/  ISETP.GT.U32.AND P2, PT, R10, R9, PT ;  /* 0x000000090a00720c */ /* 0x000fca0003f44070 */
[----:B------:R-:W-:Y:S02]  /*2e40*/  @!P0 IADD3 R5, PT, PT, R5, -R12, RZ ;  /* 0x8000000c05058210 */ /* 0x000fe40007ffe0ff */
[----:B------:R-:W-:Y:S02]  /*2e50*/  ISETP.NE.AND P0, PT, R11, RZ, PT ;  /* 0x000000ff0b00720c */ /* 0x000fe40003f05270 */
[----:B------:R-:W-:-:S04]  /*2e60*/  ISETP.GT.U32.AND P1, PT, R12, R5, PT ;  /* 0x000000050c00720c */ /* 0x000fc80003f24070 */
[----:B------:R-:W-:Y:S01]  /*2e70*/  @!P2 IMAD.IADD R9, R9, 0x1, -R10 ;  /* 0x000000010909a824 */ /* 0x000fe200078e0a0a */
[----:B------:R-:W-:-:S04]  /*2e80*/  ISETP.GE.AND P2, PT, R13, RZ, PT ;  /* 0x000000ff0d00720c */ /* 0x000fc80003f46270 */
[----:B------:R-:W-:-:S04]  /*2e90*/  ISETP.GT.U32.AND P3, PT, R10, R9, PT ;  /* 0x000000090a00720c */ /* 0x000fc80003f64070 */
[----:B------:R-:W-:Y:S01]  /*2ea0*/  @!P1 IMAD.IADD R5, R5, 0x1, -R12 ;  /* 0x0000000105059824 */ /* 0x000fe200078e0a0c */
[----:B------:R-:W-:-:S04]  /*2eb0*/  ISETP.NE.AND P1, PT, R0, RZ, PT ;  /* 0x000000ff0000720c */ /* 0x000fc80003f25270 */
[----:B------:R-:W-:Y:S01]  /*2ec0*/  @!P2 IMAD.MOV R5, RZ, RZ, -R5 ;  /* 0x000000ffff05a224 */ /* 0x000fe200078e0a05 */
[----:B------:R-:W-:-:S03]  /*2ed0*/  @!P0 LOP3.LUT R5, RZ, R11, RZ, 0x33, !PT ;  /* 0x0000000bff058212 */ /* 0x000fc600078e33ff */
[----:B------:R-:W-:Y:S02]  /*2ee0*/  @!P3 IADD3 R9, PT, PT, R9, -R10, RZ ;  /* 0x8000000a0909b210 */ /* 0x000fe40007ffe0ff */
[----:B------:R-:W-:-:S03]  /*2ef0*/  IADD3 R4, PT, PT, R7, R5, RZ ;  /* 0x0000000507047210 */ /* 0x000fc60007ffe0ff */
[----:B------:R-:W-:Y:S01]  /*2f00*/  @!P4 IMAD.MOV R9, RZ, RZ, -R9 ;  /* 0x000000ffff09c224 */ /* 0x000fe200078e0a09 */
[----:B------:R-:W-:-:S05]  /*2f10*/  @!P1 LOP3.LUT R9, RZ, R0, RZ, 0x33, !PT ;  /* 0x00000000ff099212 */ /* 0x000fca00078e33ff */
[----:B------:R-:W-:-:S07]  /*2f20*/  IMAD.IADD R7, R4, 0x1, R9 ;  /* 0x0000000104077824 */ /* 0x000fce00078e0209 */
.L_x_26:
[----:B------:R-:W-:Y:S05]  /*2f30*/  BRA.U UP1, `(.L_x_24) ;  /* 0x0000000101dc7547 */ /* 0x000fea000b800000 */
[----:B------:R-:W0:Y:S01]  /*2f40*/  LDC.64 R4, c[0x0][0x398] ;  /* 0x0000e600ff047b82 */ /* 0x000e220000000a00 */
[----:B------:R-:W-:-:S04]  /*2f50*/  VIADD R9, R2, 0xffffffff ;  /* 0xffffffff02097836 */ /* 0x000fc80000000000 */
[----:B0-----:R-:W-:-:S05]  /*2f60*/  IMAD.WIDE.U32 R4, R9, 0x4, R4 ;  /* 0x0000000409047825 */ /* 0x001fca00078e0004 */
[----:B------:R0:W2:Y:S01]  /*2f70*/  LDG.E R0, desc[UR10][R4.64] ;  /* 0x0000000a04007981 */ /* 0x0000a2000c1e1900 */
[-C--:B------:R-:W-:Y:S02]  /*2f80*/  IABS R11, R26.reuse ;  /* 0x0000001a000b7213 */ /* 0x080fe40000000000 */
[----:B------:R-:W-:Y:S02]  /*2f90*/  IABS R10, R3 ;  /* 0x00000003000a7213 */ /* 0x000fe40000000000 */
[----:B------:R-:W1:Y:S01]  /*2fa0*/  I2F.RP R6, R11 ;  /* 0x0000000b00067306 */ /* 0x000e620000209400 */
[----:B0-----:R-:W-:-:S05]  /*2fb0*/  IABS R4, R26 ;  /* 0x0000001a00047213 */ /* 0x001fca0000000000 */
[----:B------:R-:W-:Y:S02]  /*2fc0*/  IMAD.MOV R4, RZ, RZ, -R4 ;  /* 0x000000ffff047224 */ /* 0x000fe400078e0a04 */
[----:B-1----:R-:W0:Y:S02]  /*2fd0*/  MUFU.RCP R6, R6 ;  /* 0x0000000600067308 */ /* 0x002e240000001000 */
[----:B0-----:R-:W-:-:S06]  /*2fe0*/  IADD3 R8, PT, PT, R6, 0xffffffe, RZ ;  /* 0x0ffffffe06087810 */ /* 0x001fcc0007ffe0ff */
[----:B------:R0:W1:Y:S02]  /*2ff0*/  F2I.FTZ.U32.TRUNC.NTZ R9, R8 ;  /* 0x0000000800097305 */ /* 0x000064000021f000 */
[----:B0-----:R-:W-:Y:S02]  /*3000*/  HFMA2 R8, -RZ, RZ, 0, 0 ;  /* 0x00000000ff087431 */ /* 0x001fe400000001ff */
[----:B-1----:R-:W-:-:S04]  /*3010*/  IMAD.MOV R2, RZ, RZ, -R9 ;  /* 0x000000ffff027224 */ /* 0x002fc800078e0a09 */
[----:B------:R-:W-:-:S04]  /*3020*/  IMAD R5, R2, R11, RZ ;  /* 0x0000000b02057224 */ /* 0x000fc800078e02ff */
[----:B------:R-:W-:-:S04]  /*3030*/  IMAD.HI.U32 R9, R9, R5, R8 ;  /* 0x0000000509097227 */ /* 0x000fc800078e0008 */
[----:B------:R-:W-:-:S04]  /*3040*/  IMAD.MOV.U32 R8, RZ, RZ, R10 ;  /* 0x000000ffff087224 */ /* 0x000fc800078e000a */
        /* <DEDUP_REMOVED lines=11> */
[----:B------:R-:W-:-:S04]  /*3100*/  @!P1 LOP3.LUT R9, RZ, R26, RZ, 0x33, !PT ;  /* 0x0000001aff099212 */ /* 0x000fc800078e33ff */
[----:B------:R-:W-:Y:S02]  /*3110*/  ISETP.GE.AND P2, PT, R9, RZ, PT ;  /* 0x000000ff0900720c */ /* 0x000fe40003f46270 */
[-C--:B--2---:R-:W-:Y:S02]  /*3120*/  IABS R12, R0.reuse ;  /* 0x00000000000c7213 */ /* 0x084fe40000000000 */
[----:B------:R-:W-:-:S03]  /*3130*/  IABS R4, R0 ;  /* 0x0000000000047213 */ /* 0x000fc60000000000 */
[----:B------:R-:W-:Y:S01]  /*3140*/  IMAD.MOV.U32 R2, RZ, RZ, R12 ;  /* 0x000000ffff027224 */ /* 0x000fe200078e000c */
[----:B------:R-:W-:Y:S01]  /*3150*/  IADD3 R8, PT, PT, RZ, -R4, RZ ;  /* 0x80000004ff087210 */ /* 0x000fe20007ffe0ff */
[----:B------:R-:W-:Y:S02]  /*3160*/  IMAD.MOV.U32 R4, RZ, RZ, RZ ;  /* 0x000000ffff047224 */ /* 0x000fe400078e00ff */
[----:B------:R-:W0:Y:S08]  /*3170*/  I2F.RP R6, R2 ;  /* 0x0000000200067306 */ /* 0x000e300000209400 */
[----:B0-----:R-:W0:Y:S02]  /*3180*/  MUFU.RCP R6, R6 ;  /* 0x0000000600067308 */ /* 0x001e240000001000 */
[----:B0-----:R-:W-:Y:S01]  /*3190*/  VIADD R5, R6, 0xffffffe ;  /* 0x0ffffffe06057836 */ /* 0x001fe20000000000 */
[----:B------:R-:W-:-:S05]  /*31a0*/  IABS R6, R9 ;  /* 0x0000000900067213 */ /* 0x000fca0000000000 */
[----:B------:R-:W0:Y:S02]  /*31b0*/  F2I.FTZ.U32.TRUNC.NTZ R5, R5 ;  /* 0x0000000500057305 */ /* 0x000e24000021f000 */
[----:B0-----:R-:W-:-:S04]  /*31c0*/  IMAD.MOV R11, RZ, RZ, -R5 ;  /* 0x000000ffff0b7224 */ /* 0x001fc800078e0a05 */
[----:B------:R-:W-:-:S04]  /*31d0*/  IMAD R11, R11, R2, RZ ;  /* 0x000000020b0b7224 */ /* 0x000fc800078e02ff */
[----:B------:R-:W-:-:S04]  /*31e0*/  IMAD.HI.U32 R4, R5, R11, R4 ;  /* 0x0000000b05047227 */ /* 0x000fc800078e0004 */
[----:B------:R-:W-:Y:S01]  /*31f0*/  IMAD.MOV.U32 R5, RZ, RZ, R6 ;  /* 0x000000ffff057224 */ /* 0x000fe200078e0006 */
[----:B------:R-:W-:-:S03]  /*3200*/  MOV R6, R8 ;  /* 0x0000000800067202 */ /* 0x000fc60000000f00 */
[----:B------:R-:W-:-:S04]  /*3210*/  IMAD.HI.U32 R4, R4, R5, RZ ;  /* 0x0000000504047227 */ /* 0x000fc800078e00ff */
[----:B------:R-:W-:-:S05]  /*3220*/  IMAD R5, R4, R6, R5 ;  /* 0x0000000604057224 */ /* 0x000fca00078e0205 */
[----:B------:R-:W-:-:S13]  /*3230*/  ISETP.GT.U32.AND P0, PT, R2, R5, PT ;  /* 0x000000050200720c */ /* 0x000fda0003f04070 */
[----:B------:R-:W-:Y:S01]  /*3240*/  @!P0 IMAD.IADD R5, R5, 0x1, -R2 ;  /* 0x0000000105058824 */ /* 0x000fe200078e0a02 */
[----:B------:R-:W-:-:S04]  /*3250*/  ISETP.NE.AND P0, PT, R0, RZ, PT ;  /* 0x000000ff0000720c */ /* 0x000fc80003f05270 */
[----:B------:R-:W-:-:S13]  /*3260*/  ISETP.GT.U32.AND P1, PT, R2, R5, PT ;  /* 0x000000050200720c */ /* 0x000fda0003f24070 */
[----:B------:R-:W-:-:S05]  /*3270*/  @!P1 IMAD.IADD R5, R5, 0x1, -R2 ;  /* 0x0000000105059824 */ /* 0x000fca00078e0a02 */
[----:B------:R-:W-:Y:S02]  /*3280*/  @!P2 IADD3 R5, PT, PT, -R5, RZ, RZ ;  /* 0x000000ff0505a210 */ /* 0x000fe40007ffe1ff */
[----:B------:R-:W-:-:S05]  /*3290*/  @!P0 LOP3.LUT R5, RZ, R0, RZ, 0x33, !PT ;  /* 0x00000000ff058212 */ /* 0x000fca00078e33ff */
[----:B------:R-:W-:-:S07]  /*32a0*/  IMAD.IADD R7, R7, 0x1, R5 ;  /* 0x0000000107077824 */ /* 0x000fce00078e0205 */
.L_x_24:
[----:B------:R-:W-:-:S04]  /*32b0*/  LEA.HI R0, R7, R7, RZ, 0x1 ;  /* 0x0000000707007211 */ /* 0x000fc800078f08ff */
[----:B------:R-:W-:-:S05]  /*32c0*/  LOP3.LUT R0, R0, 0xfffffffe, RZ, 0xc0, !PT ;  /* 0xfffffffe00007812 */ /* 0x000fca00078ec0ff */
[----:B------:R-:W-:-:S07]  /*32d0*/  IMAD.IADD R7, R7, 0x1, -R0 ;  /* 0x0000000107077824 */ /* 0x000fce00078e0a00 */
.L_x_21:
[----:B------:R-:W0:Y:S02]  /*32e0*/  LDCU UR4, c[0x0][0x3ac] ;  /* 0x00007580ff0477ac */ /* 0x000e240008000800 */
[----:B0-----:R-:W-:-:S13]  /*32f0*/  ISETP.NE.AND P0, PT, R7, UR4, PT ;  /* 0x0000000407007c0c */ /* 0x001fda000bf05270 */
[----:B------:R-:W-:Y:S05]  /*3300*/  @P0 EXIT ;  /* 0x000000000000094d */ /* 0x000fea0003800000 */
[----:B------:R-:W0:Y:S01]  /*3310*/  LDC R16, c[0x0][0x3a0] ;  /* 0x0000e800ff107b82 */ /* 0x000e220000000800 */
[----:B------:R-:W-:Y:S02]  /*3320*/  HFMA2 R5, -RZ, RZ, 0, 5.9604644775390625e-08 ;  /* 0x00000001ff057431 */ /* 0x000fe400000001ff */
[C---:B0-----:R-:W-:Y:S01]  /*3330*/  IMAD R0, R16.reuse, 0x4, R1 ;  /* 0x0000000410007824 */ /* 0x041fe200078e0201 */
[----:B------:R-:W-:-:S04]  /*3340*/  ISETP.GE.AND P0, PT, R16, 0x2, PT ;  /* 0x000000021000780c */ /* 0x000fc80003f06270 */
[----:B------:R0:W-:Y:S09]  /*3350*/  STL [R0+-0x4], R5 ;  /* 0xfffffc0500007387 */ /* 0x0001f20000100800 */
[----:B------:R-:W-:Y:S05]  /*3360*/  @!P0 BRA `(.L_x_27) ;  /* 0x0000000c00408947 */ /* 0x000fea0003800000 */
[C---:B------:R-:W-:Y:S01]  /*3370*/  VIADD R18, R16.reuse, 0xfffffffe ;  /* 0xfffffffe10127836 */ /* 0x040fe20000000000 */
[----:B0-----:R-:W-:-:S04]  /*3380*/  IADD3 R0, PT, PT, R16, -0x1, RZ ;  /* 0xffffffff10007810 */ /* 0x001fc80007ffe0ff */
[----:B------:R-:W-:Y:S02]  /*3390*/  ISETP.GE.U32.AND P0, PT, R18, 0xf, PT ;  /* 0x0000000f1200780c */ /* 0x000fe40003f06070 */
[----:B------:R-:W-:-:S11]  /*33a0*/  LOP3.LUT R2, R0, 0xf, RZ, 0xc0, !PT ;  /* 0x0000000f00027812 */ /* 0x000fd600078ec0ff */
[----:B------:R-:W-:Y:S05]  /*33b0*/  @!P0 BRA `(.L_x_28) ;  /* 0x0000000400a48947 */ /* 0x000fea0003800000 */
[C---:B------:R-:W-:Y:S01]  /*33c0*/  IMAD R7, R0.reuse, 0x4, R1 ;  /* 0x0000000400077824 */ /* 0x040fe200078e0201 */
[----:B------:R-:W0:Y:S05]  /*33d0*/  LDC.64 R12, c[0x0][0x398] ;  /* 0x0000e600ff0c7b82 */ /* 0x000e2a0000000a00 */
[----:B------:R-:W5:Y:S01]  /*33e0*/  LDL R7, [R7] ;  /* 0x0000000007077983 */ /* 0x000f620000100800 */
[----:B------:R-:W-:Y:S01]  /*33f0*/  LOP3.LUT R5, R0, 0xfffffff0, RZ, 0xc0, !PT ;  /* 0xfffffff000057812 */ /* 0x000fe200078ec0ff */
[----:B------:R-:W-:-:S03]  /*3400*/  VIADD R6, R16, 0xfffffff8 ;  /* 0xfffffff810067836 */ /* 0x000fc60000000000 */
[----:B------:R-:W-:-:S07]  /*3410*/  IADD3 R5, PT, PT, -R5, RZ, RZ ;  /* 0x000000ff05057210 */ /* 0x000fce0007ffe1ff */
.L_x_29:
[C---:B------:R-:W-:Y:S02]  /*3420*/  VIADD R10, R6.reuse, 0x6 ;  /* 0x00000006060a7836 */ /* 0x040fe40000000000 */
[----:B-1----:R-:W-:Y:S02]  /*3430*/  VIADD R9, R6, 0x5 ;  /* 0x0000000506097836 */ /* 0x002fe40000000000 */
[----:B0-----:R-:W-:Y:S01]  /*3440*/  IMAD.WIDE.U32 R18, R10, 0x4, R12 ;  /* 0x000000040a127825 */ /* 0x001fe200078e000c */
[----:B------:R-:W-:-:S04]  /*3450*/  IADD3 R11, PT, PT, R6, 0x4, RZ ;  /* 0x00000004060b7810 */ /* 0x000fc80007ffe0ff */
[----:B------:R-:W2:Y:S01]  /*3460*/  LDG.E R4, desc[UR10][R18.64+0x4] ;  /* 0x0000040a12047981 */ /* 0x000ea2000c1e1900 */
[----:B------:R-:W-:-:S03]  /*3470*/  IMAD.WIDE.U32 R24, R9, 0x4, R12 ;  /* 0x0000000409187825 */ /* 0x000fc600078e000c */
[----:B------:R0:W3:Y:S01]  /*3480*/  LDG.E R17, desc[UR10][R18.64] ;  /* 0x0000000a12117981 */ /* 0x0000e2000c1e1900 */
[----:B------:R-:W-:-:S03]  /*3490*/  IMAD.WIDE.U32 R20, R11, 0x4, R12 ;  /* 0x000000040b147825 */ /* 0x000fc600078e000c */
[----:B------:R1:W4:Y:S01]  /*34a0*/  LDG.E R26, desc[UR10][R24.64] ;  /* 0x0000000a181a7981 */ /* 0x000322000c1e1900 */
[----:B------:R-:W-:-:S03]  /*34b0*/  VIADD R8, R6, 0x3 ;  /* 0x0000000306087836 */ /* 0x000fc60000000000 */
[----:B------:R-:W4:Y:S01]  /*34c0*/  LDG.E R20, desc[UR10][R20.64] ;  /* 0x0000000a14147981 */ /* 0x000f22000c1e1900 */
[----:B------:R-:W-:Y:S01]  /*34d0*/  IMAD.WIDE.U32 R22, R8, 0x4, R12 ;  /* 0x0000000408167825 */ /* 0x000fe200078e000c */
[----:B------:R-:W-:-:S03]  /*34e0*/  IADD3 R28, PT, PT, R6, 0x1, RZ ;  /* 0x00000001061c7810 */ /* 0x000fc60007ffe0ff */
[----:B------:R-:W-:Y:S02]  /*34f0*/  VIADD R27, R6, 0x2 ;  /* 0x00000002061b7836 */ /* 0x000fe40000000000 */
[----:B------:R-:W4:Y:S01]  /*3500*/  LDG.E R22, desc[UR10][R22.64] ;  /* 0x0000000a16167981 */ /* 0x000f22000c1e1900 */
[----:B0-----:R-:W-:-:S04]  /*3510*/  IMAD.WIDE.U32 R18, R28, 0x4, R12 ;  /* 0x000000041c127825 */ /* 0x001fc800078e000c */
[--C-:B------:R-:W-:Y:S02]  /*3520*/  IMAD.WIDE.U32 R14, R27, 0x4, R12.reuse ;  /* 0x000000041b0e7825 */ /* 0x100fe400078e000c */
[----:B------:R-:W4:Y:S04]  /*3530*/  LDG.E R18, desc[UR10][R18.64] ;  /* 0x0000000a12127981 */ /* 0x000f28000c1e1900 */
[----:B------:R0:W4:Y:S01]  /*3540*/  LDG.E R14, desc[UR10][R14.64] ;  /* 0x0000000a0e0e7981 */ /* 0x000122000c1e1900 */
[----:B-1----:R-:W-:-:S06]  /*3550*/  IMAD.WIDE.U32 R24, R6, 0x4, R12 ;  /* 0x0000000406187825 */ /* 0x002fcc00078e000c */
[----:B------:R1:W4:Y:S01]  /*3560*/  LDG.E R24, desc[UR10][R24.64] ;  /* 0x0000000a18187981 */ /* 0x000322000c1e1900 */
[--C-:B------:R-:W-:Y:S01]  /*3570*/  IMAD R29, R10, 0x4, R1.reuse ;  /* 0x000000040a1d7824 */ /* 0x100fe200078e0201 */
[-C--:B------:R-:W-:Y:S01]  /*3580*/  LEA R11, R11, R1.reuse, 0x2 ;  /* 0x000000010b0b7211 */ /* 0x080fe200078e10ff */
[----:B0-----:R-:W-:Y:S02]  /*3590*/  VIADD R15, R6, 0xfffffffd ;  /* 0xfffffffd060f7836 */ /* 0x001fe40000000000 */
[--C-:B-1----:R-:W-:Y:S01]  /*35a0*/  IMAD R25, R9, 0x4, R1.reuse ;  /* 0x0000000409197824 */ /* 0x102fe200078e0201 */
[----:B------:R-:W-:Y:S01]  /*35b0*/  LEA R27, R27, R1, 0x2 ;  /* 0x000000011b1b7211 */ /* 0x000fe200078e10ff */
[----:B------:R-:W-:Y:S02]  /*35c0*/  IMAD R28, R28, 0x4, R1 ;  /* 0x000000041c1c7824 */ /* 0x000fe400078e0201 */
[----:B--2--5:R-:W-:-:S04]  /*35d0*/  IMAD R21, R4, R7, RZ ;  /* 0x0000000704157224 */ /* 0x024fc800078e02ff */
[----:B---3--:R-:W-:-:S04]  /*35e0*/  IMAD R23, R21, R17, RZ ;  /* 0x0000001115177224 */ /* 0x008fc800078e02ff */
[----:B----4-:R-:W-:Y:S01]  /*35f0*/  IMAD R26, R23, R26, RZ ;  /* 0x0000001a171a7224 */ /* 0x010fe200078e02ff */
[----:B------:R0:W-:Y:S03]  /*3600*/  STL [R29], R21 ;  /* 0x000000151d007387 */ /* 0x0001e60000100800 */
[----:B------:R-:W-:Y:S01]  /*3610*/  IMAD R19, R26, R20, RZ ;  /* 0x000000141a137224 */ /* 0x000fe200078e02ff */
[----:B------:R-:W-:Y:S01]  /*3620*/  LEA R20, R8, R1, 0x2 ;  /* 0x0000000108147211 */ /* 0x000fe200078e10ff */
[C---:B------:R-:W-:Y:S01]  /*3630*/  VIADD R4, R6.reuse, 0xffffffff ;  /* 0xffffffff06047836 */ /* 0x040fe20000000000 */
[----:B------:R-:W-:Y:S01]  /*3640*/  STL [R25], R23 ;  /* 0x0000001719007387 */ /* 0x000fe20000100800 */
[----:B------:R-:W-:-:S03]  /*3650*/  VIADD R7, R6, 0xfffffffe ;  /* 0xfffffffe06077836 */ /* 0x000fc60000000000 */
[----:B------:R1:W-:Y:S01]  /*3660*/  STL [R11], R26 ;  /* 0x0000001a0b007387 */ /* 0x0003e20000100800 */
[----:B0-----:R-:W-:-:S03]  /*3670*/  IMAD R29, R19, R22, RZ ;  /* 0x00000016131d7224 */ /* 0x001fc600078e02ff */
[----:B------:R0:W-:Y:S01]  /*3680*/  STL [R20], R19 ;  /* 0x0000001314007387 */ /* 0x0001e20000100800 */
[----:B------:R-:W-:-:S04]  /*3690*/  IMAD.WIDE.U32 R8, R7, 0x4, R12 ;  /* 0x0000000407087825 */ /* 0x000fc800078e000c */
[--C-:B-1----:R-:W-:Y:S01]  /*36a0*/  IMAD.WIDE.U32 R10, R4, 0x4, R12.reuse ;  /* 0x00000004040a7825 */ /* 0x102fe200078e000c */
[----:B------:R-:W2:Y:S03]  /*36b0*/  LDG.E R25, desc[UR10][R8.64] ;  /* 0x0000000a08197981 */ /* 0x000ea6000c1e1900 */
[----:B0-----:R-:W-:Y:S02]  /*36c0*/  IMAD.WIDE.U32 R20, R15, 0x4, R12 ;  /* 0x000000040f147825 */ /* 0x001fe400078e000c */
[----:B------:R-:W3:Y:S04]  /*36d0*/  LDG.E R10, desc[UR10][R10.64] ;  /* 0x0000000a0a0a7981 */ /* 0x000ee8000c1e1900 */
[----:B------:R0:W4:Y:S01]  /*36e0*/  LDG.E R26, desc[UR10][R20.64] ;  /* 0x0000000a141a7981 */ /* 0x000122000c1e1900 */
[----:B------:R-:W-:-:S03]  /*36f0*/  VIADD R17, R6, 0xfffffffc ;  /* 0xfffffffc06117836 */ /* 0x000fc60000000000 */
[----:B------:R1:W-:Y:S01]  /*3700*/  STL [R27], R29 ;  /* 0x0000001d1b007387 */ /* 0x0003e20000100800 */
[----:B0-----:R-:W-:Y:S02]  /*3710*/  IMAD R21, R29, R14, RZ ;  /* 0x0000000e1d157224 */ /* 0x001fe400078e02ff */
[C---:B------:R-:W-:Y:S02]  /*3720*/  IMAD R20, R6.reuse, 0x4, R1 ;  /* 0x0000000406147824 */ /* 0x040fe400078e0201 */
[----:B------:R-:W-:Y:S01]  /*3730*/  IMAD R19, R21, R18, RZ ;  /* 0x0000001215137224 */ /* 0x000fe200078e02ff */
[C---:B-1----:R-:W-:Y:S01]  /*3740*/  IADD3 R27, PT, PT, R6.reuse, -0x5, RZ ;  /* 0xfffffffb061b7810 */ /* 0x042fe20007ffe0ff */
[----:B------:R-:W-:Y:S01]  /*3750*/  IMAD.WIDE.U32 R22, R17, 0x4, R12 ;  /* 0x0000000411167825 */ /* 0x000fe200078e000c */
[----:B------:R-:W-:Y:S03]  /*3760*/  STL [R28], R21 ;  /* 0x000000151c007387 */ /* 0x000fe60000100800 */
[----:B------:R-:W-:Y:S01]  /*3770*/  IMAD R29, R19, R24, RZ ;  /* 0x00000018131d7224 */ /* 0x000fe200078e02ff */
[----:B------:R0:W-:Y:S01]  /*3780*/  STL [R20], R19 ;  /* 0x0000001314007387 */ /* 0x0001e20000100800 */
[----:B------:R-:W-:-:S02]  /*3790*/  VIADD R11, R6, 0xfffffffa ;  /* 0xfffffffa060b7836 */ /* 0x000fc40000000000 */
[----:B------:R-:W-:Y:S01]  /*37a0*/  IMAD R24, R4, 0x4, R1 ;  /* 0x0000000404187824 */ /* 0x000fe200078e0201 */
[----:B------:R1:W4:Y:S01]  /*37b0*/  LDG.E R14, desc[UR10][R22.64] ;  /* 0x0000000a160e7981 */ /* 0x000322000c1e1900 */
[----:B------:R-:W-:Y:S01]  /*37c0*/  IADD3 R4, PT, PT, R6, -0x7, RZ ;  /* 0xfffffff906047810 */ /* 0x000fe20007ffe0ff */
[----:B------:R-:W-:-:S04]  /*37d0*/  IMAD.WIDE.U32 R8, R11, 0x4, R12 ;  /* 0x000000040b087825 */ /* 0x000fc800078e000c */
[--C-:B0-----:R-:W-:Y:S01]  /*37e0*/  IMAD.WIDE.U32 R18, R27, 0x4, R12.reuse ;  /* 0x000000041b127825 */ /* 0x101fe200078e000c */
[----:B------:R0:W-:Y:S03]  /*37f0*/  STL [R24], R29 ;  /* 0x0000001d18007387 */ /* 0x0001e60000100800 */
[----:B-1----:R-:W-:Y:S01]  /*3800*/  IMAD.WIDE.U32 R22, R4, 0x4, R12 ;  /* 0x0000000404167825 */ /* 0x002fe200078e000c */
[----:B------:R1:W4:Y:S04]  /*3810*/  LDG.E R8, desc[UR10][R8.64] ;  /* 0x0000000a08087981 */ /* 0x000328000c1e1900 */
[----:B------:R-:W4:Y:S01]  /*3820*/  LDG.E R18, desc[UR10][R18.64] ;  /* 0x0000000a12127981 */ /* 0x000f22000c1e1900 */
[----:B0-----:R-:W-:-:S03]  /*3830*/  VIADD R24, R6, 0xfffffff8 ;  /* 0xfffffff806187836 */ /* 0x001fc60000000000 */
[----:B------:R-:W4:Y:S01]  /*3840*/  LDG.E R22, desc[UR10][R22.64] ;  /* 0x0000000a16167981 */ /* 0x000f22000c1e1900 */
[----:B------:R-:W-:-:S06]  /*3850*/  IMAD.WIDE.U32 R20, R24, 0x4, R12 ;  /* 0x0000000418147825 */ /* 0x000fcc00078e000c */
[----:B------:R-:W4:Y:S01]  /*3860*/  LDG.E R20, desc[UR10][R20.64] ;  /* 0x0000000a14147981 */ /* 0x000f22000c1e1900 */
[--C-:B------:R-:W-:Y:S02]  /*3870*/  IMAD R7, R7, 0x4, R1.reuse ;  /* 0x0000000407077824 */ /* 0x100fe400078e0201 */
[--C-:B------:R-:W-:Y:S02]  /*3880*/  IMAD R17, R17, 0x4, R1.reuse ;  /* 0x0000000411117824 */ /* 0x100fe400078e0201 */
[--C-:B------:R-:W-:Y:S01]  /*3890*/  IMAD R28, R11, 0x4, R1.reuse ;  /* 0x000000040b1c7824 */ /* 0x100fe200078e0201 */
[----:B------:R-:W-:Y:S01]  /*38a0*/  LEA R24, R24, R1, 0x2 ;  /* 0x0000000118187211 */ /* 0x000fe200078e10ff */
[----:B------:R-:W-:Y:S02]  /*38b0*/  IMAD R4, R4, 0x4, R1 ;  /* 0x0000000404047824 */ /* 0x000fe400078e0201 */
[----:B------:R-:W-:-:S05]  /*38c0*/  VIADD R5, R5, 0x10 ;  /* 0x0000001005057836 */ /* 0x000fca0000000000 */
[----:B------:R-:W-:Y:S01]  /*38d0*/  ISETP.NE.AND P0, PT, R5, RZ, PT ;  /* 0x000000ff0500720c */ /* 0x000fe20003f05270 */
[----:B---3--:R-:W-:-:S04]  /*38e0*/  IMAD R10, R29, R10, RZ ;  /* 0x0000000a1d0a7224 */ /* 0x008fc800078e02ff */
[----:B--2---:R-:W-:-:S04]  /*38f0*/  IMAD R25, R10, R25, RZ ;  /* 0x000000190a197224 */ /* 0x004fc800078e02ff */
[----:B----4-:R-:W-:Y:S01]  /*3900*/  IMAD R26, R25, R26, RZ ;  /* 0x0000001a191a7224 */ /* 0x010fe200078e02ff */
[----:B------:R0:W-:Y:S03]  /*3910*/  STL [R7], R10 ;  /* 0x0000000a07007387 */ /* 0x0001e60000100800 */
[----:B-1----:R-:W-:Y:S01]  /*3920*/  IMAD R9, R26, R14, RZ ;  /* 0x0000000e1a097224 */ /* 0x002fe200078e02ff */
[----:B------:R-:W-:-:S03]  /*3930*/  LEA R14, R15, R1, 0x2 ;  /* 0x000000010f0e7211 */ /* 0x000fc600078e10ff */
[----:B------:R-:W-:-:S04]  /*3940*/  IMAD R15, R9, R18, RZ ;  /* 0x00000012090f7224 */ /* 0x000fc800078e02ff */
[----:B------:R-:W-:Y:S01]  /*3950*/  IMAD R19, R15, R8, RZ ;  /* 0x000000080f137224 */ /* 0x000fe200078e02ff */
[----:B------:R-:W-:Y:S01]  /*3960*/  LEA R18, R27, R1, 0x2 ;  /* 0x000000011b127211 */ /* 0x000fe200078e10ff */
[----:B------:R-:W-:Y:S02]  /*3970*/  VIADD R8, R6, 0xfffffff7 ;  /* 0xfffffff706087836 */ /* 0x000fe40000000000 */
[----:B------:R-:W-:Y:S01]  /*3980*/  IMAD R11, R19, R22, RZ ;  /* 0x00000016130b7224 */ /* 0x000fe200078e02ff */
[----:B------:R1:W-:Y:S01]  /*3990*/  STL [R14], R25 ;  /* 0x000000190e007387 */ /* 0x0003e20000100800 */
[----:B------:R-:W-:Y:S02]  /*39a0*/  IMAD R8, R8, 0x4, R1 ;  /* 0x0000000408087824 */ /* 0x000fe400078e0201 */
[----:B0-----:R-:W-:Y:S01]  /*39b0*/  IMAD R7, R11, R20, RZ ;  /* 0x000000140b077224 */ /* 0x001fe200078e02ff */
[----:B------:R1:W-:Y:S04]  /*39c0*/  STL [R17], R26 ;  /* 0x0000001a11007387 */ /* 0x0003e80000100800 */
[----:B------:R1:W-:Y:S04]  /*39d0*/  STL [R18], R9 ;  /* 0x0000000912007387 */ /* 0x0003e80000100800 */
[----:B------:R1:W-:Y:S04]  /*39e0*/  STL [R28], R15 ;  /* 0x0000000f1c007387 */ /* 0x0003e80000100800 */
[----:B------:R1:W-:Y:S04]  /*39f0*/  STL [R4], R19 ;  /* 0x0000001304007387 */ /* 0x0003e80000100800 */
[----:B------:R1:W-:Y:S04]  /*3a00*/  STL [R24], R11 ;  /* 0x0000000b18007387 */ /* 0x0003e80000100800 */
[----:B------:R1:W-:Y:S01]  /*3a10*/  STL [R8], R7 ;  /* 0x0000000708007387 */ /* 0x0003e20000100800 */
[----:B------:R-:W-:Y:S01]  /*3a20*/  IADD3 R6, PT, PT, R6, -0x10, RZ ;  /* 0xfffffff006067810 */ /* 0x000fe20007ffe0ff */
[----:B------:R-:W-:Y:S06]  /*3a30*/  @P0 BRA `(.L_x_29) ;  /* 0xfffffff800780947 */ /* 0x000fec000383ffff */
[----:B-1----:R-:W-:-:S07]  /*3a40*/  VIADD R18, R6, 0x6 ;  /* 0x0000000606127836 */ /* 0x002fce0000000000 */
.L_x_28:
[----:B------:R-:W-:-:S13]  /*3a50*/  ISETP.NE.AND P0, PT, R2, RZ, PT ;  /* 0x000000ff0200720c */ /* 0x000fda0003f05270 */
[----:B------:R-:W-:Y:S05]  /*3a60*/  @!P0 BRA `(.L_x_27) ;  /* 0x0000000400808947 */ /* 0x000fea0003800000 */
[----:B------:R-:W-:Y:S02]  /*3a70*/  ISETP.GE.U32.AND P0, PT, R2, 0x8, PT ;  /* 0x000000080200780c */ /* 0x000fe40003f06070 */
[----:B------:R-:W-:-:S04]  /*3a80*/  LOP3.LUT R25, R0, 0x7, RZ, 0xc0, !PT ;  /* 0x0000000700197812 */ /* 0x000fc800078ec0ff */
[----:B------:R-:W-:-:S07]  /*3a90*/  ISETP.NE.AND P1, PT, R25, RZ, PT ;  /* 0x000000ff1900720c */ /* 0x000fce0003f25270 */
[----:B------:R-:W-:Y:S06]  /*3aa0*/  @!P0 BRA `(.L_x_30) ;  /* 0x0000000000c48947 */ /* 0x000fec0003800000 */
[----:B------:R-:W0:Y:S01]  /*3ab0*/  LDC.64 R4, c[0x0][0x398] ;  /* 0x0000e600ff047b82 */ /* 0x000e220000000a00 */
[C---:B------:R-:W-:Y:S01]  /*3ac0*/  IMAD R20, R18.reuse, 0x4, R1 ;  /* 0x0000000412147824 */ /* 0x040fe200078e0201 */
        /* <DEDUP_REMOVED lines=12> */
[----:B------:R-:W5:Y:S01]  /*3b90*/  LDG.E R6, desc[UR10][R6.64] ;  /* 0x0000000a06067981 */ /* 0x000f62000c1e1900 */
[----:B------:R-:W-:Y:S02]  /*3ba0*/  VIADD R26, R18, 0xfffffffb ;  /* 0xfffffffb121a7836 */ /* 0x000fe40000000000 */
[--C-:B------:R-:W-:Y:S01]  /*3bb0*/  IMAD.WIDE.U32 R10, R24, 0x4, R4.reuse ;  /* 0x00000004180a7825 */ /* 0x100fe200078e0004 */
[----:B------:R-:W5:Y:S03]  /*3bc0*/  LDG.E R8, desc[UR10][R8.64] ;  /* 0x0000000a08087981 */ /* 0x000f66000c1e1900 */
[----:B------:R-:W-:Y:S02]  /*3bd0*/  VIADD R27, R18, 0xfffffffa ;  /* 0xfffffffa121b7836 */ /* 0x000fe40000000000 */
[--C-:B0-----:R-:W-:Y:S01]  /*3be0*/  IMAD.WIDE.U32 R12, R26, 0x4, R4.reuse ;  /* 0x000000041a0c7825 */ /* 0x101fe200078e0004 */
[----:B------:R-:W5:Y:S03]  /*3bf0*/  LDG.E R10, desc[UR10][R10.64] ;  /* 0x0000000a0a0a7981 */ /* 0x000f66000c1e1900 */
[----:B------:R-:W-:-:S02]  /*3c00*/  IMAD.WIDE.U32 R4, R27, 0x4, R4 ;  /* 0x000000041b047825 */ /* 0x000fc400078e0004 */
[----:B------:R-:W5:Y:S04]  /*3c10*/  LDG.E R12, desc[UR10][R12.64] ;  /* 0x0000000a0c0c7981 */ /* 0x000f68000c1e1900 */
[----:B------:R0:W5:Y:S01]  /*3c20*/  LDG.E R4, desc[UR10][R4.64] ;  /* 0x0000000a04047981 */ /* 0x000162000c1e1900 */
[--C-:B------:R-:W-:Y:S02]  /*3c30*/  IMAD R24, R24, 0x4, R1.reuse ;  /* 0x0000000418187824 */ /* 0x100fe400078e0201 */
[----:B------:R-:W-:Y:S02]  /*3c40*/  IMAD R26, R26, 0x4, R1 ;  /* 0x000000041a1a7824 */ /* 0x000fe400078e0201 */
[----:B--2---:R-:W-:-:S04]  /*3c50*/  IMAD R21, R21, R2, RZ ;  /* 0x0000000215157224 */ /* 0x004fc800078e02ff */
[----:B---3--:R-:W-:-:S04]  /*3c60*/  IMAD R15, R21, R22, RZ ;  /* 0x00000016150f7224 */ /* 0x008fc800078e02ff */
[----:B----4-:R-:W-:-:S04]  /*3c70*/  IMAD R29, R15, R14, RZ ;  /* 0x0000000e0f1d7224 */ /* 0x010fc800078e02ff */
[----:B-----5:R-:W-:-:S04]  /*3c80*/  IMAD R7, R29, R6, RZ ;  /* 0x000000061d077224 */ /* 0x020fc800078e02ff */
[----:B------:R-:W-:Y:S01]  /*3c90*/  IMAD R9, R7, R8, RZ ;  /* 0x0000000807097224 */ /* 0x000fe200078e02ff */
[-C--:B------:R-:W-:Y:S01]  /*3ca0*/  LEA R2, R19, R1.reuse, 0x2 ;  /* 0x0000000113027211 */ /* 0x080fe200078e10ff */
[--C-:B------:R-:W-:Y:S02]  /*3cb0*/  IMAD R6, R23, 0x4, R1.reuse ;  /* 0x0000000417067824 */ /* 0x100fe400078e0201 */
[----:B0-----:R-:W-:Y:S01]  /*3cc0*/  IMAD R5, R9, R10, RZ ;  /* 0x0000000a09057224 */ /* 0x001fe200078e02ff */
[-C--:B------:R-:W-:Y:S01]  /*3cd0*/  LEA R8, R17, R1.reuse, 0x2 ;  /* 0x0000000111087211 */ /* 0x080fe200078e10ff */
[----:B------:R-:W-:Y:S01]  /*3ce0*/  VIADD R14, R18, 0xfffffff9 ;  /* 0xfffffff9120e7836 */ /* 0x000fe20000000000 */
[----:B------:R0:W-:Y:S01]  /*3cf0*/  STL [R20], R21 ;  /* 0x0000001514007387 */ /* 0x0001e20000100800 */
[----:B------:R-:W-:Y:S01]  /*3d00*/  IMAD R11, R5, R12, RZ ;  /* 0x0000000c050b7224 */ /* 0x000fe200078e02ff */
[----:B------:R-:W-:Y:S02]  /*3d10*/  LEA R10, R27, R1, 0x2 ;  /* 0x000000011b0a7211 */ /* 0x000fe400078e10ff */
[----:B------:R0:W-:Y:S01]  /*3d20*/  STL [R2], R15 ;  /* 0x0000000f02007387 */ /* 0x0001e20000100800 */
[----:B------:R-:W-:-:S02]  /*3d30*/  IMAD R13, R14, 0x4, R1 ;  /* 0x000000040e0d7824 */ /* 0x000fc400078e0201 */
[----:B------:R-:W-:Y:S01]  /*3d40*/  IMAD R4, R11, R4, RZ ;  /* 0x000000040b047224 */ /* 0x000fe200078e02ff */
[----:B------:R0:W-:Y:S04]  /*3d50*/  STL [R6], R29 ;  /* 0x0000001d06007387 */ /* 0x0001e80000100800 */
[----:B------:R0:W-:Y:S04]  /*3d60*/  STL [R8], R7 ;  /* 0x0000000708007387 */ /* 0x0001e80000100800 */
[----:B------:R0:W-:Y:S04]  /*3d70*/  STL [R24], R9 ;  /* 0x0000000918007387 */ /* 0x0001e80000100800 */
[----:B------:R0:W-:Y:S04]  /*3d80*/  STL [R26], R5 ;  /* 0x000000051a007387 */ /* 0x0001e80000100800 */
[----:B------:R0:W-:Y:S04]  /*3d90*/  STL [R10], R11 ;  /* 0x0000000b0a007387 */ /* 0x0001e80000100800 */
[----:B------:R0:W-:Y:S01]  /*3da0*/  STL [R13], R4 ;  /* 0x000000040d007387 */ /* 0x0001e20000100800 */
[----:B------:R-:W-:-:S07]  /*3db0*/  VIADD R18, R18, 0xfffffff8 ;  /* 0xfffffff812127836 */ /* 0x000fce0000000000 */
.L_x_30:
[----:B------:R-:W-:Y:S05]  /*3dc0*/  @!P1 BRA `(.L_x_27) ;  /* 0x0000000000a89947 */ /* 0x000fea0003800000 */
[----:B------:R-:W-:Y:S02]  /*3dd0*/  ISETP.GE.U32.AND P0, PT, R25, 0x4, PT ;  /* 0x000000041900780c */ /* 0x000fe40003f06070 */
[----:B------:R-:W-:-:S04]  /*3de0*/  LOP3.LUT R0, R0, 0x3, RZ, 0xc0, !PT ;  /* 0x0000000300007812 */ /* 0x000fc800078ec0ff */
[----:B------:R-:W-:-:S07]  /*3df0*/  ISETP.NE.AND P1, PT, R0, RZ, PT ;  /* 0x000000ff0000720c */ /* 0x000fce0003f25270 */
[----:B------:R-:W-:Y:S06]  /*3e00*/  @!P0 BRA `(.L_x_31) ;  /* 0x0000000000648947 */ /* 0x000fec0003800000 */
[----:B0-----:R-:W0:Y:S01]  /*3e10*/  LDC.64 R6, c[0x0][0x398] ;  /* 0x0000e600ff067b82 */ /* 0x001e220000000a00 */
        /* <DEDUP_REMOVED lines=12> */
[----:B------:R-:W-:-:S03]  /*3ee0*/  IMAD R14, R14, 0x4, R1 ;  /* 0x000000040e0e7824 */ /* 0x000fc600078e0201 */
[----:B------:R-:W-:Y:S01]  /*3ef0*/  LEA R17, R20, R1, 0x2 ;  /* 0x0000000114117211 */ /* 0x000fe200078e10ff */
[----:B------:R-:W-:Y:S02]  /*3f00*/  VIADD R18, R18, 0xfffffffc ;  /* 0xfffffffc12127836 */ /* 0x000fe40000000000 */
[----:B--2---:R-:W-:-:S04]  /*3f10*/  IMAD R2, R11, R2, RZ ;  /* 0x000000020b027224 */ /* 0x004fc800078e02ff */
[----:B---3--:R-:W-:Y:S02]  /*3f20*/  IMAD R10, R15, R2, RZ ;  /* 0x000000020f0a7224 */ /* 0x008fe400078e02ff */
[----:B------:R-:W-:Y:S02]  /*3f30*/  IMAD R15, R12, 0x4, R1 ;  /* 0x000000040c0f7824 */ /* 0x000fe400078e0201 */
[----:B----4-:R-:W-:Y:S01]  /*3f40*/  IMAD R11, R5, R10, RZ ;  /* 0x0000000a050b7224 */ /* 0x010fe200078e02ff */
[----:B------:R1:W-:Y:S03]  /*3f50*/  STL [R13], R2 ;  /* 0x000000020d007387 */ /* 0x0003e60000100800 */
[----:B-----5:R-:W-:Y:S01]  /*3f60*/  IMAD R8, R6, R11, RZ ;  /* 0x0000000b06087224 */ /* 0x020fe200078e02ff */
[----:B------:R1:W-:Y:S04]  /*3f70*/  STL [R15], R10 ;  /* 0x0000000a0f007387 */ /* 0x0003e80000100800 */
[----:B------:R1:W-:Y:S04]  /*3f80*/  STL [R14], R11 ;  /* 0x0000000b0e007387 */ /* 0x0003e80000100800 */
[----:B------:R1:W-:Y:S02]  /*3f90*/  STL [R17], R8 ;  /* 0x0000000811007387 */ /* 0x0003e40000100800 */
.L_x_31:
[----:B------:R-:W-:Y:S05]  /*3fa0*/  @!P1 BRA `(.L_x_27) ;  /* 0x0000000000309947 */ /* 0x000fea0003800000 */
[----:B0-----:R-:W0:Y:S01]  /*3fb0*/  LDC.64 R6, c[0x0][0x398] ;  /* 0x0000e600ff067b82 */ /* 0x001e220000000a00 */
[----:B------:R-:W-:-:S07]  /*3fc0*/  IMAD.MOV R0, RZ, RZ, -R0 ;  /* 0x000000ffff007224 */ /* 0x000fce00078e0a00 */
.L_x_32:
[C---:B0-----:R-:W-:Y:S01]  /*3fd0*/  IMAD.WIDE.U32 R4, R18.reuse, 0x4, R6 ;  /* 0x0000000412047825 */ /* 0x041fe200078e0006 */
[----:B-12---:R-:W-:-:S05]  /*3fe0*/  LEA R2, R18, R1, 0x2 ;  /* 0x0000000112027211 */ /* 0x006fca00078e10ff */
        /* <DEDUP_REMOVED lines=8> */
.L_x_27:
[----:B------:R-:W-:Y:S02]  /*4070*/  ISETP.GE.AND P0, PT, R16, 0x1, PT ;  /* 0x000000011000780c */ /* 0x000fe40003f06270 */
[----:B-1----:R-:W-:-:S11]  /*4080*/  MOV R17, RZ ;  /* 0x000000ff00117202 */ /* 0x002fd60000000f00 */
[----:B------:R-:W-:Y:S05]  /*4090*/  @!P0 BRA `(.L_x_33) ;  /* 0x0000004000bc8947 */ /* 0x000fea0003800000 */
[C---:B------:R-:W-:Y:S01]  /*40a0*/  ISETP.GE.U32.AND P0, PT, R16.reuse, 0x8, PT ;  /* 0x000000081000780c */ /* 0x040fe20003f06070 */
[----:B------:R-:W-:Y:S01]  /*40b0*/  IMAD.MOV.U32 R18, RZ, RZ, RZ ;  /* 0x000000ffff127224 */ /* 0x000fe200078e00ff */
[----:B0-----:R-:W-:Y:S01]  /*40c0*/  LOP3.LUT R0, R16, 0x7, RZ, 0xc0, !PT ;  /* 0x0000000710007812 */ /* 0x001fe200078ec0ff */
[----:B------:R-:W-:Y:S01]  /*40d0*/  IMAD.MOV.U32 R17, RZ, RZ, R3 ;  /* 0x000000ffff117224 */ /* 0x000fe200078e0003 */
[----:B--2---:R-:W-:-:S09]  /*40e0*/  IADD3 R2, PT, PT, R1, 0x20, RZ ;  /* 0x0000002001027810 */ /* 0x004fd20007ffe0ff */
[----:B------:R-:W-:Y:S05]  /*40f0*/  @!P0 BRA `(.L_x_34) ;  /* 0x0000001c00448947 */ /* 0x000fea0003800000 */
[----:B------:R-:W2:Y:S04]  /*4100*/  LDL.128 R12, [R1] ;  /* 0x00000000010c7983 */ /* 0x000ea80000100c00 */
[----:B------:R-:W3:Y:S01]  /*4110*/  LDL.128 R8, [R1+0x10] ;  /* 0x0000100001087983 */ /* 0x000ee20000100c00 */
[----:B------:R-:W-:Y:S02]  /*4120*/  IABS R18, R3 ;  /* 0x0000000300127213 */ /* 0x000fe40000000000 */
[-C--:B--2---:R-:W-:Y:S02]  /*4130*/  IABS R6, R12.reuse ;  /* 0x0000000c00067213 */ /* 0x084fe40000000000 */
[----:B------:R-:W-:Y:S02]  /*4140*/  IABS R19, R12 ;  /* 0x0000000c00137213 */ /* 0x000fe40000000000 */
[----:B------:R-:W0:Y:S08]  /*4150*/  I2F.RP R7, R6 ;  /* 0x0000000600077306 */ /* 0x000e300000209400 */
[----:B0-----:R-:W0:Y:S02]  /*4160*/  MUFU.RCP R7, R7 ;  /* 0x0000000700077308 */ /* 0x001e240000001000 */
[----:B0-----:R-:W-:-:S02]  /*4170*/  VIADD R4, R7, 0xffffffe ;  /* 0x0ffffffe07047836 */ /* 0x001fc40000000000 */
[----:B------:R-:W-:Y:S01]  /*4180*/  IMAD.MOV R7, RZ, RZ, -R19 ;  /* 0x000000ffff077224 */ /* 0x000fe200078e0a13 */
[----:B------:R-:W-:-:S03]  /*4190*/  IABS R19, R13 ;  /* 0x0000000d00137213 */ /* 0x000fc60000000000 */
[----:B------:R0:W1:Y:S02]  /*41a0*/  F2I.FTZ.U32.TRUNC.NTZ R5, R4 ;  /* 0x0000000400057305 */ /* 0x000064000021f000 */
[----:B0-----:R-:W-:Y:S01]  /*41b0*/  MOV R4, RZ ;  /* 0x000000ff00047202 */ /* 0x001fe20000000f00 */
        /* <DEDUP_REMOVED lines=24> */
[----:B------:R-:W-:Y:S02]  /*4340*/  IMAD R17, R20, R5, RZ ;  /* 0x0000000514117224 */ /* 0x000fe400078e02ff */
[----:B------:R-:W-:Y:S01]  /*4350*/  IMAD.MOV R20, RZ, RZ, -R19 ;  /* 0x000000ffff147224 */ /* 0x000fe200078e0a13 */
[----:B------:R-:W-:Y:S01]  /*4360*/  IABS R12, R18 ;  /* 0x00000012000c7213 */ /* 0x000fe20000000000 */
[----:B------:R-:W-:Y:S01]  /*4370*/  IMAD.HI.U32 R6, R7, R17, R6 ;  /* 0x0000001107067227 */ /* 0x000fe200078e0006 */
[----:B------:R-:W-:-:S03]  /*4380*/  IABS R17, R14 ;  /* 0x0000000e00117213 */ /* 0x000fc60000000000 */
[----:B------:R-:W-:Y:S01]  /*4390*/  IMAD.MOV.U32 R7, RZ, RZ, R12 ;  /* 0x000000ffff077224 */ /* 0x000fe200078e000c */
[----:B------:R-:W-:-:S03]  /*43a0*/  MOV R12, R17 ;  /* 0x00000011000c7202 */ /* 0x000fc60000000f00 */
        /* <DEDUP_REMOVED lines=11> */
[----:B0-----:R-:W-:-:S06]  /*4460*/  VIADD R7, R17, 0xffffffe ;  /* 0x0ffffffe11077836 */ /* 0x001fcc0000000000 */
[----:B------:R-:W-:Y:S01]  /*4470*/  @P0 VIADD R6, R6, 0x1 ;  /* 0x0000000106060836 */ /* 0x000fe20000000000 */
[----:B------:R-:W0:Y:S03]  /*4480*/  F2I.FTZ.U32.TRUNC.NTZ R7, R7 ;  /* 0x0000000700077305 */ /* 0x000e26000021f000 */
[----:B------:R-:W-:Y:S02]  /*4490*/  IMAD.MOV.U32 R5, RZ, RZ, R6 ;  /* 0x000000ffff057224 */ /* 0x000fe400078e0006 */
[----:B------:R-:W-:-:S03]  /*44a0*/  HFMA2 R6, -RZ, RZ, 0, 0 ;  /* 0x00000000ff067431 */ /* 0x000fc600000001ff */
[----:B------:R-:W-:Y:S02]  /*44b0*/  @!P2 IADD3 R5, PT, PT, -R5, RZ, RZ ;  /* 0x000000ff0505a210 */ /* 0x000fe40007ffe1ff */
[----:B------:R-:W-:-:S05]  /*44c0*/  @!P1 LOP3.LUT R5, RZ, R13, RZ, 0x33, !PT ;  /* 0x0000000dff059212 */ /* 0x000fca00078e33ff */
[----:B------:R-:W-:Y:S02]  /*44d0*/  IMAD.MOV R17, RZ, RZ, -R5 ;  /* 0x000000ffff117224 */ /* 0x000fe400078e0a05 */
[--C-:B0-----:R-:W-:Y:S02]  /*44e0*/  IMAD.MOV R19, RZ, RZ, -R7.reuse ;  /* 0x000000ffff137224 */ /* 0x101fe400078e0a07 */
[----:B------:R-:W-:Y:S02]  /*44f0*/  IMAD R17, R13, R17, R18 ;  /* 0x000000110d117224 */ /* 0x000fe400078e0212 */
[----:B------:R-:W-:Y:S01]  /*4500*/  IMAD R13, R19, R12, RZ ;  /* 0x0000000c130d7224 */ /* 0x000fe200078e02ff */
[----:B------:R-:W-:Y:S02]  /*4510*/  IABS R19, R14 ;  /* 0x0000000e00137213 */ /* 0x000fe40000000000 */
[----:B------:R-:W-:Y:S01]  /*4520*/  IABS R18, R17 ;  /* 0x0000001100127213 */ /* 0x000fe20000000000 */
[----:B------:R-:W-:Y:S01]  /*4530*/  IMAD.HI.U32 R6, R7, R13, R6 ;  /* 0x0000000d07067227 */ /* 0x000fe200078e0006 */
[----:B------:R-:W-:-:S03]  /*4540*/  IABS R7, R15 ;  /* 0x0000000f00077213 */ /* 0x000fc60000000000 */
[----:B------:R-:W-:Y:S02]  /*4550*/  IMAD.MOV.U32 R13, RZ, RZ, R18 ;  /* 0x000000ffff0d7224 */ /* 0x000fe400078e0012 */
[----:B------:R-:W-:Y:S01]  /*4560*/  IMAD.MOV R19, RZ, RZ, -R19 ;  /* 0x000000ffff137224 */ /* 0x000fe200078e0a13 */
[----:B------:R-:W0:Y:S01]  /*4570*/  I2F.RP R18, R7 ;  /* 0x0000000700127306 */ /* 0x000e220000209400 */
[----:B------:R-:W-:-:S04]  /*4580*/  IMAD.HI.U32 R6, R6, R13, RZ ;  /* 0x0000000d06067227 */ /* 0x000fc800078e00ff */
[----:B------:R-:W-:Y:S01]  /*4590*/  IMAD R13, R6, R19, R13 ;  /* 0x00000013060d7224 */ /* 0x000fe200078e020d */
[----:B------:R-:W-:-:S04]  /*45a0*/  IABS R19, R15 ;  /* 0x0000000f00137213 */ /* 0x000fc80000000000 */
        /* <DEDUP_REMOVED lines=10> */
[----:B------:R-:W-:-:S06]  /*4650*/  @P0 IADD3 R6, PT, PT, R6, 0x1, RZ ;  /* 0x0000000106060810 */ /* 0x000fcc0007ffe0ff */
[----:B------:R-:W-:Y:S01]  /*4660*/  @!P2 IMAD.MOV R6, RZ, RZ, -R6 ;  /* 0x000000ffff06a224 */ /* 0x000fe200078e0a06 */
[----:B------:R-:W-:Y:S01]  /*4670*/  @!P1 LOP3.LUT R6, RZ, R14, RZ, 0x33, !PT ;  /* 0x0000000eff069212 */ /* 0x000fe200078e33ff */
[----:B0-----:R-:W-:-:S03]  /*4680*/  IMAD.MOV.U32 R12, RZ, RZ, RZ ;  /* 0x000000ffff0c7224 */ /* 0x001fc600078e00ff */
[----:B------:R-:W-:Y:S01]  /*4690*/  IADD3 R18, PT, PT, -R6, RZ, RZ ;  /* 0x000000ff06127210 */ /* 0x000fe20007ffe1ff */
[----:B-1----:R-:W-:-:S04]  /*46a0*/  IMAD.MOV R20, RZ, RZ, -R13 ;  /* 0x000000ffff147224 */ /* 0x002fc800078e0a0d */
[----:B------:R-:W-:Y:S02]  /*46b0*/  IMAD R18, R14, R18, R17 ;  /* 0x000000120e127224 */ /* 0x000fe400078e0211 */
[----:B------:R-:W-:Y:S02]  /*46c0*/  IMAD R17, R20, R7, RZ ;  /* 0x0000000714117224 */ /* 0x000fe400078e02ff */
[----:B------:R-:W-:Y:S01]  /*46d0*/  IMAD.MOV R20, RZ, RZ, -R19 ;  /* 0x000000ffff147224 */ /* 0x000fe200078e0a13 */
[----:B------:R-:W-:Y:S01]  /*46e0*/  IABS R14, R18 ;  /* 0x00000012000e7213 */ /* 0x000fe20000000000 */
[----:B------:R-:W-:Y:S01]  /*46f0*/  IMAD.HI.U32 R12, R13, R17, R12 ;  /* 0x000000110d0c7227 */ /* 0x000fe200078e000c */
[----:B---3--:R-:W-:Y:S02]  /*4700*/  IABS R17, R8 ;  /* 0x0000000800117213 */ /* 0x008fe40000000000 */
[----:B------:R-:W-:-:S03]  /*4710*/  MOV R13, R14 ;  /* 0x0000000e000d7202 */ /* 0x000fc60000000f00 */
[----:B------:R-:W-:Y:S02]  /*4720*/  IMAD.MOV.U32 R14, RZ, RZ, R17 ;  /* 0x000000ffff0e7224 */ /* 0x000fe400078e0011 */
        /* <DEDUP_REMOVED lines=11> */
[----:B0-----:R-:W-:-:S05]  /*47e0*/  IADD3 R13, PT, PT, R17, 0xffffffe, RZ ;  /* 0x0ffffffe110d7810 */ /* 0x001fca0007ffe0ff */
[----:B------:R-:W-:Y:S01]  /*47f0*/  @P0 VIADD R12, R12, 0x1 ;  /* 0x000000010c0c0836 */ /* 0x000fe20000000000 */
[----:B------:R-:W0:Y:S04]  /*4800*/  F2I.FTZ.U32.TRUNC.NTZ R13, R13 ;  /* 0x0000000d000d7305 */ /* 0x000e28000021f000 */
[----:B------:R-:W-:Y:S01]  /*4810*/  MOV R7, R12 ;  /* 0x0000000c00077202 */ /* 0x000fe20000000f00 */
[----:B------:R-:W-:-:S04]  /*4820*/  IMAD.MOV.U32 R12, RZ, RZ, RZ ;  /* 0x000000ffff0c7224 */ /* 0x000fc800078e00ff */
[----:B------:R-:W-:Y:S01]  /*4830*/  @!P2 IMAD.MOV R7, RZ, RZ, -R7 ;  /* 0x000000ffff07a224 */ /* 0x000fe200078e0a07 */
[----:B------:R-:W-:-:S04]  /*4840*/  @!P1 LOP3.LUT R7, RZ, R15, RZ, 0x33, !PT ;  /* 0x0000000fff079212 */ /* 0x000fc800078e33ff */
[----:B------:R-:W-:Y:S01]  /*4850*/  IADD3 R17, PT, PT, -R7, RZ, RZ ;  /* 0x000000ff07117210 */ /* 0x000fe20007ffe1ff */
[--C-:B0-----:R-:W-:Y:S01]  /*4860*/  IMAD.MOV R19, RZ, RZ, -R13.reuse ;  /* 0x000000ffff137224 */ /* 0x101fe200078e0a0d */
[----:B------:R0:W-:Y:S03]  /*4870*/  STL.128 [R1+0x20], R4 ;  /* 0x0000200401007387 */ /* 0x0001e60000100c00 */
[----:B------:R-:W-:Y:S02]  /*4880*/  IMAD R17, R15, R17, R18 ;  /* 0x000000110f117224 */ /* 0x000fe400078e0212 */
[----:B------:R-:W-:Y:S01]  /*4890*/  IMAD R15, R19, R14, RZ ;  /* 0x0000000e130f7224 */ /* 0x000fe200078e02ff */
[----:B------:R-:W-:Y:S02]  /*48a0*/  IABS R19, R8 ;  /* 0x0000000800137213 */ /* 0x000fe40000000000 */
[----:B------:R-:W-:Y:S01]  /*48b0*/  IABS R18, R17 ;  /* 0x0000001100127213 */ /* 0x000fe20000000000 */
[----:B------:R-:W-:Y:S01]  /*48c0*/  IMAD.HI.U32 R12, R13, R15, R12 ;  /* 0x0000000f0d0c7227 */ /* 0x000fe200078e000c */
[----:B------:R-:W-:-:S02]  /*48d0*/  IABS R13, R9 ;  /* 0x00000009000d7213 */ /* 0x000fc40000000000 */
[----:B------:R-:W-:Y:S01]  /*48e0*/  MOV R15, R18 ;  /* 0x00000012000f7202 */ /* 0x000fe20000000f00 */
[----:B------:R-:W-:Y:S01]  /*48f0*/  IMAD.MOV R19, RZ, RZ, -R19 ;  /* 0x000000ffff137224 */ /* 0x000fe200078e0a13 */
[----:B------:R-:W1:Y:S03]  /*4900*/  I2F.RP R18, R13 ;  /* 0x0000000d00127306 */ /* 0x000e660000209400 */
[----:B------:R-:W-:-:S04]  /*4910*/  IMAD.HI.U32 R12, R12, R15, RZ ;  /* 0x0000000f0c0c7227 */ /* 0x000fc800078e00ff */
[----:B------:R-:W-:Y:S01]  /*4920*/  IMAD R15, R12, R19, R15 ;  /* 0x000000130c0f7224 */ /* 0x000fe200078e020f */
[----:B------:R-:W-:-:S04]  /*4930*/  IABS R19, R9 ;  /* 0x0000000900137213 */ /* 0x000fc80000000000 */
[----:B------:R-:W-:Y:S02]  /*4940*/  ISETP.GT.U32.AND P1, PT, R14, R15, PT ;  /* 0x0000000f0e00720c */ /* 0x000fe40003f24070 */
[----:B------:R-:W-:Y:S01]  /*4950*/  IADD3 R20, PT, PT, RZ, -R19, RZ ;  /* 0x80000013ff147210 */ /* 0x000fe20007ffe0ff */
[----:B-1----:R-:W1:Y:S10]  /*4960*/  MUFU.RCP R18, R18 ;  /* 0x0000001200127308 */ /* 0x002e740000001000 */
[----:B------:R-:W-:Y:S01]  /*4970*/  @!P1 IMAD.IADD R15, R15, 0x1, -R14 ;  /* 0x000000010f0f9824 */ /* 0x000fe200078e0a0e */
[----:B------:R-:W-:-:S02]  /*4980*/  @!P1 IADD3 R12, PT, PT, R12, 0x1, RZ ;  /* 0x000000010c0c9810 */ /* 0x000fc40007ffe0ff */
[----:B------:R-:W-:Y:S02]  /*4990*/  ISETP.NE.AND P1, PT, R8, RZ, PT ;  /* 0x000000ff0800720c */ /* 0x000fe40003f25270 */
[----:B------:R-:W-:Y:S02]  /*49a0*/  ISETP.GE.U32.AND P0, PT, R15, R14, PT ;  /* 0x0000000e0f00720c */ /* 0x000fe40003f06070 */
[----:B------:R-:W-:Y:S01]  /*49b0*/  LOP3.LUT R14, R17, R8, RZ, 0x3c, !PT ;  /* 0x00000008110e7212 */ /* 0x000fe200078e3cff */
[----:B-1----:R-:W-:-:S03]  /*49c0*/  VIADD R15, R18, 0xffffffe ;  /* 0x0ffffffe120f7836 */ /* 0x002fc60000000000 */
[----:B------:R-:W-:-:S03]  /*49d0*/  ISETP.GE.AND P2, PT, R14, RZ, PT ;  /* 0x000000ff0e00720c */ /* 0x000fc60003f46270 */
[----:B------:R-:W1:Y:S04]  /*49e0*/  F2I.FTZ.U32.TRUNC.NTZ R15, R15 ;  /* 0x0000000f000f7305 */ /* 0x000e68000021f000 */
[----:B------:R-:W-:-:S06]  /*49f0*/  @P0 VIADD R12, R12, 0x1 ;  /* 0x000000010c0c0836 */ /* 0x000fcc0000000000 */
[----:B------:R-:W-:Y:S01]  /*4a00*/  @!P2 IMAD.MOV R12, RZ, RZ, -R12 ;  /* 0x000000ffff0ca224 */ /* 0x000fe200078e0a0c */
[----:B------:R-:W-:Y:S02]  /*4a10*/  @!P1 LOP3.LUT R12, RZ, R8, RZ, 0x33, !PT ;  /* 0x00000008ff0c9212 */ /* 0x000fe400078e33ff */
[----:B-1----:R-:W-:-:S03]  /*4a20*/  IADD3 R14, PT, PT, RZ, -R15, RZ ;  /* 0x8000000fff0e7210 */ /* 0x002fc60007ffe0ff */
[----:B------:R-:W-:-:S04]  /*4a30*/  IMAD.MOV R18, RZ, RZ, -R12 ;  /* 0x000000ffff127224 */ /* 0x000fc800078e0a0c */
[----:B------:R-:W-:Y:S02]  /*4a40*/  IMAD R18, R8, R18, R17 ;  /* 0x0000001208127224 */ /* 0x000fe400078e0211 */
[----:B------:R-:W-:Y:S02]  /*4a50*/  IMAD R17, R14, R13, RZ ;  /* 0x0000000d0e117224 */ /* 0x000fe400078e02ff */
[----:B------:R-:W-:Y:S01]  /*4a60*/  IMAD.MOV.U32 R14, RZ, RZ, RZ ;  /* 0x000000ffff0e7224 */ /* 0x000fe200078e00ff */
[----:B------:R-:W-:-:S03]  /*4a70*/  IABS R8, R18 ;  /* 0x0000001200087213 */ /* 0x000fc60000000000 */
[----:B------:R-:W-:Y:S01]  /*4a80*/  IMAD.HI.U32 R14, R15, R17, R14 ;  /* 0x000000110f0e7227 */ /* 0x000fe200078e000e */
[----:B------:R-:W-:-:S03]  /*4a90*/  IABS R17, R10 ;  /* 0x0000000a00117213 */ /* 0x000fc60000000000 */
[----:B------:R-:W-:Y:S02]  /*4aa0*/  IMAD.MOV.U32 R15, RZ, RZ, R8 ;  /* 0x000000ffff0f7224 */ /* 0x000fe400078e0008 */
[----:B------:R-:W-:Y:S02]  /*4ab0*/  IMAD.MOV.U32 R8, RZ, RZ, R17 ;  /* 0x000000ffff087224 */ /* 0x000fe400078e0011 */
[----:B------:R-:W-:Y:S02]  /*4ac0*/  IMAD.HI.U32 R14, R14, R15, RZ ;  /* 0x0000000f0e0e7227 */ /* 0x000fe400078e00ff */
[----:B------:R-:W1:Y:S02]  /*4ad0*/  I2F.RP R17, R8 ;  /* 0x0000000800117306 */ /* 0x000e640000209400 */
[----:B------:R-:W-:-:S05]  /*4ae0*/  IMAD R20, R14, R20, R15 ;  /* 0x000000140e147224 */ /* 0x000fca00078e020f */
[----:B------:R-:W-:Y:S01]  /*4af0*/  ISETP.GT.U32.AND P1, PT, R13, R20, PT ;  /* 0x000000140d00720c */ /* 0x000fe20003f24070 */
[----:B-1----:R-:W1:-:S12]  /*4b00*/  MUFU.RCP R17, R17 ;  /* 0x0000001100117308 */ /* 0x002e580000001000 */
[-C--:B------:R-:W-:Y:S01]  /*4b10*/  @!P1 IADD3 R20, PT, PT, R20, -R13.reuse, RZ ;  /* 0x8000000d14149210 */ /* 0x080fe20007ffe0ff */
[----:B------:R-:W-:Y:S01]  /*4b20*/  @!P1 VIADD R14, R14, 0x1 ;  /* 0x000000010e0e9836 */ /* 0x000fe20000000000 */
[----:B------:R-:W-:Y:S02]  /*4b30*/  ISETP.NE.AND P1, PT, R9, RZ, PT ;  /* 0x000000ff0900720c */ /* 0x000fe40003f25270 */
[----:B------:R-:W-:Y:S02]  /*4b40*/  ISETP.GE.U32.AND P0, PT, R20, R13, PT ;  /* 0x0000000d1400720c */ /* 0x000fe40003f06070 */
[----:B------:R-:W-:-:S04]  /*4b50*/  LOP3.LUT R13, R18, R9, RZ, 0x3c, !PT ;  /* 0x00000009120d7212 */ /* 0x000fc800078e3cff */
[----:B------:R-:W-:Y:S01]  /*4b60*/  ISETP.GE.AND P2, PT, R13, RZ, PT ;  /* 0x000000ff0d00720c */ /* 0x000fe20003f46270 */
[----:B-1----:R-:W-:-:S06]  /*4b70*/  VIADD R15, R17, 0xffffffe ;  /* 0x0ffffffe110f7836 */ /* 0x002fcc0000000000 */
[----:B------:R-:W-:Y:S01]  /*4b80*/  @P0 IADD3 R14, PT, PT, R14, 0x1, RZ ;  /* 0x000000010e0e0810 */ /* 0x000fe20007ffe0ff */
[----:B------:R-:W1:Y:S04]  /*4b90*/  F2I.FTZ.U32.TRUNC.NTZ R15, R15 ;  /* 0x0000000f000f7305 */ /* 0x000e68000021f000 */
[----:B------:R-:W-:Y:S02]  /*4ba0*/  IMAD.MOV.U32 R13, RZ, RZ, R14 ;  /* 0x000000ffff0d7224 */ /* 0x000fe400078e000e */
[----:B------:R-:W-:Y:S02]  /*4bb0*/  IMAD.MOV.U32 R14, RZ, RZ, RZ ;  /* 0x000000ffff0e7224 */ /* 0x000fe400078e00ff */
[----:B------:R-:W-:Y:S01]  /*4bc0*/  @!P2 IMAD.MOV R13, RZ, RZ, -R13 ;  /* 0x000000ffff0da224 */ /* 0x000fe200078e0a0d */
[----:B------:R-:W-:-:S05]  /*4bd0*/  @!P1 LOP3.LUT R13, RZ, R9, RZ, 0x33, !PT ;  /* 0x00000009ff0d9212 */ /* 0x000fca00078e33ff */
        /* <DEDUP_REMOVED lines=10> */
[----:B------:R-:W1:Y:S02]  /*4c80*/  I2F.RP R18, R15 ;  /* 0x0000000f00127306 */ /* 0x000e640000209400 */
[----:B------:R-:W-:-:S04]  /*4c90*/  IMAD.HI.U32 R14, R14, R9, RZ ;  /* 0x000000090e0e7227 */ /* 0x000fc800078e00ff */
[----:B------:R-:W-:-:S05]  /*4ca0*/  IMAD R9, R14, R19, R9 ;  /* 0x000000130e097224 */ /* 0x000fca00078e0209 */
[----:B------:R-:W-:Y:S01]  /*4cb0*/  ISETP.GT.U32.AND P1, PT, R8, R9, PT ;  /* 0x000000090800720c */ /* 0x000fe20003f24070 */
[----:B-1----:R-:W1:-:S12]  /*4cc0*/  MUFU.RCP R18, R18 ;  /* 0x0000001200127308 */ /* 0x002e580000001000 */
[----:B------:R-:W-:Y:S02]  /*4cd0*/  @!P1 IMAD.IADD R9, R9, 0x1, -R8 ;  /* 0x0000000109099824 */ /* 0x000fe400078e0a08 */
[----:B------:R-:W-:Y:S01]  /*4ce0*/  @!P1 VIADD R14, R14, 0x1 ;  /* 0x000000010e0e9836 */ /* 0x000fe20000000000 */
[----:B------:R-:W-:Y:S02]  /*4cf0*/  ISETP.NE.AND P1, PT, R10, RZ, PT ;  /* 0x000000ff0a00720c */ /* 0x000fe40003f25270 */
[----:B------:R-:W-:Y:S02]  /*4d00*/  ISETP.GE.U32.AND P0, PT, R9, R8, PT ;  /* 0x000000080900720c */ /* 0x000fe40003f06070 */
[----:B------:R-:W-:Y:S02]  /*4d10*/  LOP3.LUT R8, R17, R10, RZ, 0x3c, !PT ;  /* 0x0000000a11087212 */ /* 0x000fe400078e3cff */
[----:B-1----:R-:W-:Y:S02]  /*4d20*/  IADD3 R9, PT, PT, R18, 0xffffffe, RZ ;  /* 0x0ffffffe12097810 */ /* 0x002fe40007ffe0ff */
[----:B------:R-:W-:-:S02]  /*4d30*/  ISETP.GE.AND P2, PT, R8, RZ, PT ;  /* 0x000000ff0800720c */ /* 0x000fc40003f46270 */
[----:B------:R-:W-:Y:S02]  /*4d40*/  IABS R18, R11 ;  /* 0x0000000b00127213 */ /* 0x000fe40000000000 */
[----:B------:R-:W1:Y:S02]  /*4d50*/  F2I.FTZ.U32.TRUNC.NTZ R9, R9 ;  /* 0x0000000900097305 */ /* 0x000e64000021f000 */
[----:B------:R-:W-:Y:S01]  /*4d60*/  IADD3 R18, PT, PT, RZ, -R18, RZ ;  /* 0x80000012ff127210 */ /* 0x000fe20007ffe0ff */
[----:B------:R-:W-:-:S06]  /*4d70*/  @P0 VIADD R14, R14, 0x1 ;  /* 0x000000010e0e0836 */ /* 0x000fcc0000000000 */
[----:B------:R-:W-:Y:S02]  /*4d80*/  @!P2 IADD3 R14, PT, PT, -R14, RZ, RZ ;  /* 0x000000ff0e0ea210 */ /* 0x000fe40007ffe1ff */
[----:B------:R-:W-:Y:S01]  /*4d90*/  @!P1 LOP3.LUT R14, RZ, R10, RZ, 0x33, !PT ;  /* 0x0000000aff0e9212 */ /* 0x000fe200078e33ff */
[----:B-1----:R-:W-:-:S04]  /*4da0*/  IMAD.MOV R8, RZ, RZ, -R9 ;  /* 0x000000ffff087224 */ /* 0x002fc800078e0a09 */
[----:B------:R-:W-:-:S04]  /*4db0*/  IMAD.MOV R20, RZ, RZ, -R14 ;  /* 0x000000ffff147224 */ /* 0x000fc800078e0a0e */
[----:B------:R-:W-:Y:S02]  /*4dc0*/  IMAD R20, R10, R20, R17 ;  /* 0x000000140a147224 */ /* 0x000fe400078e0211 */
[----:B------:R-:W-:Y:S02]  /*4dd0*/  IMAD R17, R8, R15, RZ ;  /* 0x0000000f08117224 */ /* 0x000fe400078e02ff */
[----:B------:R-:W-:Y:S01]  /*4de0*/  IMAD.MOV.U32 R8, RZ, RZ, RZ ;  /* 0x000000ffff087224 */ /* 0x000fe200078e00ff */
[----:B------:R-:W-:-:S03]  /*4df0*/  IABS R10, R20 ;  /* 0x00000014000a7213 */ /* 0x000fc60000000000 */
[----:B------:R-:W-:-:S04]  /*4e00*/  IMAD.HI.U32 R8, R9, R17, R8 ;  /* 0x0000001109087227 */ /* 0x000fc800078e0008 */
[----:B------:R-:W-:Y:S01]  /*4e10*/  IMAD.MOV.U32 R9, RZ, RZ, R10 ;  /* 0x000000ffff097224 */ /* 0x000fe200078e000a */
[----:B------:R-:W-:Y:S02]  /*4e20*/  MOV R10, R18 ;  /* 0x00000012000a7202 */ /* 0x000fe40000000f00 */
[----:B------:R-:W-:Y:S01]  /*4e30*/  LOP3.LUT R18, R16, 0x7ffffff8, RZ, 0xc0, !PT ;  /* 0x7ffffff810127812 */ /* 0x000fe200078ec0ff */
        /* <DEDUP_REMOVED lines=8> */
[----:B------:R-:W-:-:S13]  /*4ec0*/  ISETP.GE.U32.AND P0, PT, R10, R15, PT ;  /* 0x0000000f0a00720c */ /* 0x000fda0003f06070 */
[----:B------:R-:W-:-:S05]  /*4ed0*/  @P0 IADD3 R8, PT, PT, R8, 0x1, RZ ;  /* 0x0000000108080810 */ /* 0x000fca0007ffe0ff */
[----:B------:R-:W-:Y:S01]  /*4ee0*/  IMAD.MOV.U32 R15, RZ, RZ, R8 ;  /* 0x000000ffff0f7224 */ /* 0x000fe200078e0008 */
[----:B------:R-:W-:-:S03]  /*4ef0*/  IADD3 R8, PT, PT, -R18, 0x8, RZ ;  /* 0x0000000812087810 */ /* 0x000fc60007ffe1ff */
[----:B------:R-:W-:Y:S01]  /*4f00*/  @!P2 IMAD.MOV R15, RZ, RZ, -R15 ;  /* 0x000000ffff0fa224 */ /* 0x000fe200078e0a0f */
[----:B------:R-:W-:Y:S02]  /*4f10*/  @!P1 LOP3.LUT R15, RZ, R11, RZ, 0x33, !PT ;  /* 0x0000000bff0f9212 */ /* 0x000fe400078e33ff */
[----:B------:R-:W-:Y:S02]  /*4f20*/  ISETP.NE.AND P0, PT, R8, RZ, PT ;  /* 0x000000ff0800720c */ /* 0x000fe40003f05270 */
[----:B------:R-:W-:Y:S01]  /*4f30*/  IADD3 R10, PT, PT, -R15, RZ, RZ ;  /* 0x000000ff0f0a7210 */ /* 0x000fe20007ffe1ff */
[----:B------:R0:W-:Y:S04]  /*4f40*/  STL.128 [R1+0x30], R12 ;  /* 0x0000300c01007387 */ /* 0x0001e80000100c00 */
[----:B------:R-:W-:-:S06]  /*4f50*/  IMAD R17, R11, R10, R20 ;  /* 0x0000000a0b117224 */ /* 0x000fcc00078e0214 */
[----:B------:R-:W-:Y:S05]  /*4f60*/  @!P0 BRA `(.L_x_34) ;  /* 0x0000000c00a88947 */ /* 0x000fea0003800000 */
[----:B------:R-:W-:Y:S01]  /*4f70*/  IMAD.MOV.U32 R20, RZ, RZ, R8 ;  /* 0x000000ffff147224 */ /* 0x000fe200078e0008 */
[C---:B------:R-:W-:Y:S01]  /*4f80*/  IADD3 R16, PT, PT, R1.reuse, 0x30, RZ ;  /* 0x0000003001107810 */ /* 0x040fe20007ffe0ff */
[----:B------:R-:W-:-:S07]  /*4f90*/  VIADD R19, R1, 0x50 ;  /* 0x0000005001137836 */ /* 0x000fce0000000000 */
.L_x_35:
[----:B------:R-:W2:Y:S01]  /*4fa0*/  LDL.128 R8, [R16+-0x10] ;  /* 0xfffff00010087983 */ /* 0x000ea20000100c00 */
[----:B0-----:R-:W-:Y:S02]  /*4fb0*/  IABS R15, R17 ;  /* 0x00000011000f7213 */ /* 0x001fe40000000000 */
[-C--:B--2---:R-:W-:Y:S02]  /*4fc0*/  IABS R6, R8.reuse ;  /* 0x0000000800067213 */ /* 0x084fe40000000000 */
[----:B------:R-:W-:Y:S02]  /*4fd0*/  IABS R14, R8 ;  /* 0x00000008000e7213 */ /* 0x000fe40000000000 */
[----:B------:R-:W0:Y:S08]  /*4fe0*/  I2F.RP R7, R6 ;  /* 0x0000000600077306 */ /* 0x000e300000209400 */
[----:B0-----:R-:W0:Y:S02]  /*4ff0*/  MUFU.RCP R7, R7 ;  /* 0x0000000700077308 */ /* 0x001e240000001000 */
[----:B0-----:R-:W-:-:S02]  /*5000*/  VIADD R4, R7, 0xffffffe ;  /* 0x0ffffffe07047836 */ /* 0x001fc40000000000 */
[----:B------:R-:W-:-:S04]  /*5010*/  IMAD.MOV R7, RZ, RZ, -R14 ;  /* 0x000000ffff077224 */ /* 0x000fc800078e0a0e */
[----:B------:R0:W1:Y:S02]  /*5020*/  F2I.FTZ.U32.TRUNC.NTZ R5, R4 ;  /* 0x0000000400057305 */ /* 0x000064000021f000 */
[----:B0-----:R-:W-:Y:S02]  /*5030*/  HFMA2 R4, -RZ, RZ, 0, 0 ;  /* 0x00000000ff047431 */ /* 0x001fe400000001ff */
        /* <DEDUP_REMOVED lines=19> */
[----:B------:R-:W-:Y:S02]  /*5170*/  @!P0 LOP3.LUT R4, RZ, R8, RZ, 0x33, !PT ;  /* 0x00000008ff048212 */ /* 0x000fe400078e33ff */
[----:B0-----:R-:W-:-:S03]  /*5180*/  MOV R6, RZ ;  /* 0x000000ff00067202 */ /* 0x001fc60000000f00 */
        /* <DEDUP_REMOVED lines=24> */
[----:B------:R-:W-:-:S04]  /*5310*/  @P1 VIADD R14, R14, 0x1 ;  /* 0x000000010e0e1836 */ /* 0x000fc80000000000 */
[----:B------:R-:W-:Y:S01]  /*5320*/  IMAD.MOV.U32 R5, RZ, RZ, R14 ;  /* 0x000000ffff057224 */ /* 0x000fe200078e000e */
[----:B------:R-:W-:Y:S01]  /*5330*/  IABS R14, R10 ;  /* 0x0000000a000e7213 */ /* 0x000fe20000000000 */
[----:B0-----:R-:W-:-:S03]  /*5340*/  HFMA2 R6, -RZ, RZ, 0, 0 ;  /* 0x00000000ff067431 */ /* 0x001fc600000001ff */
[----:B------:R-:W-:Y:S01]  /*5350*/  @!P2 IADD3 R5, PT, PT, -R5, RZ, RZ ;  /* 0x000000ff0505a210 */ /* 0x000fe20007ffe1ff */
[----:B------:R-:W-:Y:S01]  /*5360*/  IMAD.MOV R14, RZ, RZ, -R14 ;  /* 0x000000ffff0e7224 */ /* 0x000fe200078e0a0e */
[----:B------:R-:W-:Y:S01]  /*5370*/  @!P0 LOP3.LUT R5, RZ, R9, RZ, 0x33, !PT ;  /* 0x00000009ff058212 */ /* 0x000fe200078e33ff */
[----:B-1----:R-:W-:-:S04]  /*5380*/  IMAD.MOV R15, RZ, RZ, -R7 ;  /* 0x000000ffff0f7224 */ /* 0x002fc800078e0a07 */
[----:B------:R-:W-:-:S04]  /*5390*/  IMAD.MOV R13, RZ, RZ, -R5 ;  /* 0x000000ffff0d7224 */ /* 0x000fc800078e0a05 */
[----:B------:R-:W-:Y:S02]  /*53a0*/  IMAD R13, R9, R13, R12 ;  /* 0x0000000d090d7224 */ /* 0x000fe400078e020c */
[----:B------:R-:W-:Y:S01]  /*53b0*/  IMAD R9, R15, R8, RZ ;  /* 0x000000080f097224 */ /* 0x000fe200078e02ff */
[----:B------:R-:W-:Y:S02]  /*53c0*/  IABS R15, R11 ;  /* 0x0000000b000f7213 */ /* 0x000fe40000000000 */
[----:B------:R-:W-:Y:S01]  /*53d0*/  IABS R12, R13 ;  /* 0x0000000d000c7213 */ /* 0x000fe20000000000 */
[----:B------:R-:W-:Y:S01]  /*53e0*/  IMAD.HI.U32 R6, R7, R9, R6 ;  /* 0x0000000907067227 */ /* 0x000fe200078e0006 */
[----:B------:R-:W-:-:S03]  /*53f0*/  IABS R7, R11 ;  /* 0x0000000b00077213 */ /* 0x000fc60000000000 */
[----:B------:R-:W-:Y:S02]  /*5400*/  IMAD.MOV.U32 R9, RZ, RZ, R12 ;  /* 0x000000ffff097224 */ /* 0x000fe400078e000c */
[----:B------:R-:W0:Y:S01]  /*5410*/  I2F.RP R12, R7 ;  /* 0x00000007000c7306 */ /* 0x000e220000209400 */
[----:B------:R-:W-:Y:S02]  /*5420*/  IMAD.MOV R15, RZ, RZ, -R15 ;  /* 0x000000ffff0f7224 */ /* 0x000fe400078e0a0f */
[----:B------:R-:W-:-:S04]  /*5430*/  IMAD.HI.U32 R6, R6, R9, RZ ;  /* 0x0000000906067227 */ /* 0x000fc800078e00ff */
[----:B------:R-:W-:-:S05]  /*5440*/  IMAD R9, R6, R14, R9 ;  /* 0x0000000e06097224 */ /* 0x000fca00078e0209 */
[----:B------:R-:W-:Y:S01]  /*5450*/  ISETP.GT.U32.AND P0, PT, R8, R9, PT ;  /* 0x000000090800720c */ /* 0x000fe20003f04070 */
[----:B0-----:R-:W0:-:S12]  /*5460*/  MUFU.RCP R12, R12 ;  /* 0x0000000c000c7308 */ /* 0x001e180000001000 */
[-C--:B------:R-:W-:Y:S01]  /*5470*/  @!P0 IADD3 R9, PT, PT, R9, -R8.reuse, RZ ;  /* 0x8000000809098210 */ /* 0x080fe20007ffe0ff */
[----:B------:R-:W-:Y:S01]  /*5480*/  @!P0 VIADD R6, R6, 0x1 ;  /* 0x0000000106068836 */ /* 0x000fe20000000000 */
[----:B------:R-:W-:Y:S02]  /*5490*/  ISETP.NE.AND P0, PT, R10, RZ, PT ;  /* 0x000000ff0a00720c */ /* 0x000fe40003f05270 */
[----:B------:R-:W-:Y:S02]  /*54a0*/  ISETP.GE.U32.AND P1, PT, R9, R8, PT ;  /* 0x000000080900720c */ /* 0x000fe40003f26070 */
[----:B------:R-:W-:Y:S01]  /*54b0*/  LOP3.LUT R9, R13, R10, RZ, 0x3c, !PT ;  /* 0x0000000a0d097212 */ /* 0x000fe200078e3cff */
[----:B0-----:R-:W-:-:S03]  /*54c0*/  VIADD R8, R12, 0xffffffe ;  /* 0x0ffffffe0c087836 */ /* 0x001fc60000000000 */
[----:B------:R-:W-:Y:S02]  /*54d0*/  ISETP.GE.AND P2, PT, R9, RZ, PT ;  /* 0x000000ff0900720c */ /* 0x000fe40003f46270 */
[----:B------:R0:W1:Y:S05]  /*54e0*/  F2I.FTZ.U32.TRUNC.NTZ R9, R8 ;  /* 0x0000000800097305 */ /* 0x00006a000021f000 */
[----:B------:R-:W-:Y:S01]  /*54f0*/  @P1 IADD3 R6, PT, PT, R6, 0x1, RZ ;  /* 0x0000000106061810 */ /* 0x000fe20007ffe0ff */
[----:B0-----:R-:W-:-:S05]  /*5500*/  IMAD.MOV.U32 R8, RZ, RZ, RZ ;  /* 0x000000ffff087224 */ /* 0x001fca00078e00ff */
[----:B------:R-:W-:Y:S01]  /*5510*/  @!P2 IMAD.MOV R6, RZ, RZ, -R6 ;  /* 0x000000ffff06a224 */ /* 0x000fe200078e0a06 */
[----:B------:R-:W-:Y:S01]  /*5520*/  @!P0 LOP3.LUT R6, RZ, R10, RZ, 0x33, !PT ;  /* 0x0000000aff068212 */ /* 0x000fe200078e33ff */
[----:B-1----:R-:W-:-:S03]  /*5530*/  IMAD.MOV R14, RZ, RZ, -R9 ;  /* 0x000000ffff0e7224 */ /* 0x002fc600078e0a09 */
[----:B------:R-:W-:-:S05]  /*5540*/  IADD3 R12, PT, PT, -R6, RZ, RZ ;  /* 0x000000ff060c7210 */ /* 0x000fca0007ffe1ff */
[----:B------:R-:W-:Y:S02]  /*5550*/  IMAD R10, R10, R12, R13 ;  /* 0x0000000c0a0a7224 */ /* 0x000fe400078e020d */
[----:B------:R-:W-:-:S03]  /*5560*/  IMAD R13, R14, R7, RZ ;  /* 0x000000070e0d7224 */ /* 0x000fc600078e02ff */
[----:B------:R-:W-:Y:S01]  /*5570*/  IABS R12, R10 ;  /* 0x0000000a000c7213 */ /* 0x000fe20000000000 */
[----:B------:R-:W-:-:S03]  /*5580*/  IMAD.HI.U32 R8, R9, R13, R8 ;  /* 0x0000000d09087227 */ /* 0x000fc600078e0008 */
[----:B------:R-:W-:Y:S01]  /*5590*/  MOV R9, R12 ;  /* 0x0000000c00097202 */ /* 0x000fe20000000f00 */
[----:B------:R-:W-:-:S04]  /*55a0*/  IMAD.MOV.U32 R12, RZ, RZ, R15 ;  /* 0x000000ffff0c7224 */ /* 0x000fc800078e000f */
        /* <DEDUP_REMOVED lines=9> */
[----:B------:R-:W-:-:S04]  /*5640*/  @P1 VIADD R8, R8, 0x1 ;  /* 0x0000000108081836 */ /* 0x000fc80000000000 */
[----:B------:R-:W-:-:S05]  /*5650*/  IMAD.MOV.U32 R7, RZ, RZ, R8 ;  /* 0x000000ffff077224 */ /* 0x000fca00078e0008 */
[----:B------:R-:W-:Y:S02]  /*5660*/  @!P2 IADD3 R7, PT, PT, -R7, RZ, RZ ;  /* 0x000000ff0707a210 */ /* 0x000fe40007ffe1ff */
[----:B------:R-:W-:-:S05]  /*5670*/  @!P0 LOP3.LUT R7, RZ, R11, RZ, 0x33, !PT ;  /* 0x0000000bff078212 */ /* 0x000fca00078e33ff */
[----:B------:R0:W-:Y:S04]  /*5680*/  STL.128 [R19+-0x10], R4 ;  /* 0xfffff00413007387 */ /* 0x0001e80000100c00 */
[----:B------:R1:W2:Y:S01]  /*5690*/  LDL.128 R12, [R16] ;  /* 0x00000000100c7983 */ /* 0x0002a20000100c00 */
[----:B------:R-:W-:Y:S02]  /*56a0*/  IMAD.MOV R22, RZ, RZ, -R7 ;  /* 0x000000ffff167224 */ /* 0x000fe400078e0a07 */
[----:B------:R-:W-:Y:S02]  /*56b0*/  VIADD R20, R20, 0x8 ;  /* 0x0000000814147836 */ /* 0x000fe40000000000 */
[----:B------:R-:W-:Y:S02]  /*56c0*/  IMAD R11, R11, R22, R10 ;  /* 0x000000160b0b7224 */ /* 0x000fe400078e020a */
[----:B-1----:R-:W-:-:S03]  /*56d0*/  VIADD R16, R16, 0x20 ;  /* 0x0000002010107836 */ /* 0x002fc60000000000 */
[----:B0-----:R-:W-:Y:S02]  /*56e0*/  IABS R6, R11 ;  /* 0x0000000b00067213 */ /* 0x001fe40000000000 */
[-C--:B--2---:R-:W-:Y:S02]  /*56f0*/  IABS R17, R12.reuse ;  /* 0x0000000c00117213 */ /* 0x084fe40000000000 */
[----:B------:R-:W-:Y:S02]  /*5700*/  IABS R4, R12 ;  /* 0x0000000c00047213 */ /* 0x000fe40000000000 */
[----:B------:R-:W0:Y:S03]  /*5710*/  I2F.RP R21, R17 ;  /* 0x0000001100157306 */ /* 0x000e260000209400 */
[----:B------:R-:W-:-:S05]  /*5720*/  IMAD.MOV R7, RZ, RZ, -R4 ;  /* 0x000000ffff077224 */ /* 0x000fca00078e0a04 */
[----:B0-----:R-:W0:Y:S02]  /*5730*/  MUFU.RCP R21, R21 ;  /* 0x0000001500157308 */ /* 0x001e240000001000 */
[----:B0-----:R-:W-:-:S06]  /*5740*/  VIADD R8, R21, 0xffffffe ;  /* 0x0ffffffe15087836 */ /* 0x001fcc0000000000 */
[----:B------:R0:W1:Y:S02]  /*5750*/  F2I.FTZ.U32.TRUNC.NTZ R9, R8 ;  /* 0x0000000800097305 */ /* 0x000064000021f000 */
[----:B0-----:R-:W-:Y:S01]  /*5760*/  IMAD.MOV.U32 R8, RZ, RZ, RZ ;  /* 0x000000ffff087224 */ /* 0x001fe200078e00ff */
[----:B-1----:R-:W-:-:S05]  /*5770*/  IADD3 R24, PT, PT, RZ, -R9, RZ ;  /* 0x80000009ff187210 */ /* 0x002fca0007ffe0ff */
        /* <DEDUP_REMOVED lines=27> */
[----:B------:R-:W-:Y:S02]  /*5930*/  IABS R9, R14 ;  /* 0x0000000e00097213 */ /* 0x000fe40000000000 */
[----:B------:R-:W-:Y:S01]  /*5940*/  MOV R7, R8 ;  /* 0x0000000800077202 */ /* 0x000fe20000000f00 */
[----:B------:R-:W-:-:S02]  /*5950*/  IMAD.MOV R11, RZ, RZ, -R10 ;  /* 0x000000ffff0b7224 */ /* 0x000fc400078e0a0a */
        /* <DEDUP_REMOVED lines=14> */
[----:B------:R-:W-:-:S05]  /*5a40*/  @P1 VIADD R10, R10, 0x1 ;  /* 0x000000010a0a1836 */ /* 0x000fca0000000000 */
[----:B------:R-:W-:Y:S01]  /*5a50*/  MOV R5, R10 ;  /* 0x0000000a00057202 */ /* 0x000fe20000000f00 */
[----:B0-----:R-:W-:-:S04]  /*5a60*/  IMAD.MOV.U32 R6, RZ, RZ, RZ ;  /* 0x000000ffff067224 */ /* 0x001fc800078e00ff */
[----:B------:R-:W-:Y:S01]  /*5a70*/  @!P2 IMAD.MOV R5, RZ, RZ, -R5 ;  /* 0x000000ffff05a224 */ /* 0x000fe200078e0a05 */
        /* <DEDUP_REMOVED lines=9> */
[----:B------:R-:W-:Y:S01]  /*5b10*/  MOV R9, R10 ;  /* 0x0000000a00097202 */ /* 0x000fe20000000f00 */
[----:B------:R-:W-:Y:S01]  /*5b20*/  IMAD.MOV R11, RZ, RZ, -R11 ;  /* 0x000000ffff0b7224 */ /* 0x000fe200078e0a0b */
[----:B------:R-:W0:Y:S03]  /*5b30*/  I2F.RP R10, R7 ;  /* 0x00000007000a7306 */ /* 0x000e260000209400 */
[----:B------:R-:W-:-:S04]  /*5b40*/  IMAD.HI.U32 R6, R6, R9, RZ ;  /* 0x0000000906067227 */ /* 0x000fc800078e00ff */
[----:B------:R-:W-:-:S05]  /*5b50*/  IMAD R9, R6, R11, R9 ;  /* 0x0000000b06097224 */ /* 0x000fca00078e0209 */
[----:B------:R-:W-:Y:S01]  /*5b60*/  ISETP.GT.U32.AND P0, PT, R8, R9, PT ;  /* 0x000000090800720c */ /* 0x000fe20003f04070 */
[----:B0-----:R-:W0:-:S12]  /*5b70*/  MUFU.RCP R10, R10 ;  /* 0x0000000a000a7308 */ /* 0x001e180000001000 */
[----:B------:R-:W-:Y:S01]  /*5b80*/  @!P0 IMAD.IADD R9, R9, 0x1, -R8 ;  /* 0x0000000109098824 */ /* 0x000fe200078e0a08 */
[----:B------:R-:W-:Y:S02]  /*5b90*/  @!P0 IADD3 R6, PT, PT, R6, 0x1, RZ ;  /* 0x0000000106068810 */ /* 0x000fe40007ffe0ff */
[----:B------:R-:W-:Y:S02]  /*5ba0*/  ISETP.NE.AND P0, PT, R14, RZ, PT ;  /* 0x000000ff0e00720c */ /* 0x000fe40003f05270 */
[----:B------:R-:W-:Y:S02]  /*5bb0*/  ISETP.GE.U32.AND P1, PT, R9, R8, PT ;  /* 0x000000080900720c */ /* 0x000fe40003f26070 */
[----:B------:R-:W-:Y:S01]  /*5bc0*/  LOP3.LUT R9, R13, R14, RZ, 0x3c, !PT ;  /* 0x0000000e0d097212 */ /* 0x000fe200078e3cff */
[----:B0-----:R-:W-:-:S03]  /*5bd0*/  VIADD R8, R10, 0xffffffe ;  /* 0x0ffffffe0a087836 */ /* 0x001fc60000000000 */
[----:B------:R-:W-:Y:S02]  /*5be0*/  ISETP.GE.AND P2, PT, R9, RZ, PT ;  /* 0x000000ff0900720c */ /* 0x000fe40003f46270 */
[----:B------:R0:W1:Y:S05]  /*5bf0*/  F2I.FTZ.U32.TRUNC.NTZ R9, R8 ;  /* 0x0000000800097305 */ /* 0x00006a000021f000 */
[----:B------:R-:W-:Y:S02]  /*5c00*/  @P1 VIADD R6, R6, 0x1 ;  /* 0x0000000106061836 */ /* 0x000fe40000000000 */
[----:B0-----:R-:W-:-:S04]  /*5c10*/  HFMA2 R8, -RZ, RZ, 0, 0 ;  /* 0x00000000ff087431 */ /* 0x001fc800000001ff */
[----:B------:R-:W-:Y:S01]  /*5c20*/  @!P2 IMAD.MOV R6, RZ, RZ, -R6 ;  /* 0x000000ffff06a224 */ /* 0x000fe200078e0a06 */
[----:B------:R-:W-:Y:S02]  /*5c30*/  @!P0 LOP3.LUT R6, RZ, R14, RZ, 0x33, !PT ;  /* 0x0000000eff068212 */ /* 0x000fe400078e33ff */
[----:B-1----:R-:W-:-:S03]  /*5c40*/  IADD3 R12, PT, PT, RZ, -R9, RZ ;  /* 0x80000009ff0c7210 */ /* 0x002fc60007ffe0ff */
[----:B------:R-:W-:Y:S02]  /*5c50*/  IMAD.MOV R10, RZ, RZ, -R6 ;  /* 0x000000ffff0a7224 */ /* 0x000fe400078e0a06 */
[----:B------:R-:W-:Y:S02]  /*5c60*/  IMAD R11, R12, R7, RZ ;  /* 0x000000070c0b7224 */ /* 0x000fe400078e02ff */
[----:B------:R-:W-:Y:S01]  /*5c70*/  IMAD R14, R14, R10, R13 ;  /* 0x0000000a0e0e7224 */ /* 0x000fe200078e020d */
[----:B------:R-:W-:Y:S01]  /*5c80*/  IABS R13, R15 ;  /* 0x0000000f000d7213 */ /* 0x000fe20000000000 */
[----:B------:R-:W-:-:S03]  /*5c90*/  IMAD.HI.U32 R8, R9, R11, R8 ;  /* 0x0000000b09087227 */ /* 0x000fc600078e0008 */
[----:B------:R-:W-:Y:S01]  /*5ca0*/  IABS R10, R14 ;  /* 0x0000000e000a7213 */ /* 0x000fe20000000000 */
[----:B------:R-:W-:-:S04]  /*5cb0*/  IMAD.MOV R13, RZ, RZ, -R13 ;  /* 0x000000ffff0d7224 */ /* 0x000fc800078e0a0d */
[----:B------:R-:W-:Y:S02]  /*5cc0*/  IMAD.MOV.U32 R9, RZ, RZ, R10 ;  /* 0x000000ffff097224 */ /* 0x000fe400078e000a */
[----:B------:R-:W-:Y:S02]  /*5cd0*/  IMAD.MOV.U32 R10, RZ, RZ, R13 ;  /* 0x000000ffff0a7224 */ /* 0x000fe400078e000d */
        /* <DEDUP_REMOVED lines=13> */
[----:B------:R-:W-:Y:S02]  /*5db0*/  ISETP.NE.AND P0, PT, R20, RZ, PT ;  /* 0x000000ff1400720c */ /* 0x000fe40003f05270 */
[----:B------:R-:W-:Y:S01]  /*5dc0*/  IADD3 R8, PT, PT, -R7, RZ, RZ ;  /* 0x000000ff07087210 */ /* 0x000fe20007ffe1ff */
[----:B------:R0:W-:Y:S04]  /*5dd0*/  STL.128 [R19], R4 ;  /* 0x0000000413007387 */ /* 0x0001e80000100c00 */
[----:B------:R-:W-:-:S02]  /*5de0*/  IMAD R17, R15, R8, R14 ;  /* 0x000000080f117224 */ /* 0x000fc400078e020e */
[----:B0-----:R-:W-:-:S04]  /*5df0*/  VIADD R19, R19, 0x20 ;  /* 0x0000002013137836 */ /* 0x001fc80000000000 */
[----:B------:R-:W-:Y:S05]  /*5e00*/  @P0 BRA `(.L_x_35) ;  /* 0xfffffff000640947 */ /* 0x000fea000383ffff */
.L_x_34:
[----:B------:R-:W-:-:S13]  /*5e10*/  ISETP.NE.AND P0, PT, R0, RZ, PT ;  /* 0x000000ff0000720c */ /* 0x000fda0003f05270 */
[----:B------:R-:W-:Y:S05]  /*5e20*/  @!P0 BRA `(.L_x_36) ;  /* 0x0000000c00848947 */ /* 0x000fea0003800000 */
[----:B------:R-:W1:Y:S01]  /*5e30*/  LDCU UR4, c[0x0][0x3a0] ;  /* 0x00007400ff0477ac */ /* 0x000e620008000800 */
[----:B------:R-:W-:Y:S01]  /*5e40*/  ISETP.GE.U32.AND P0, PT, R0, 0x4, PT ;  /* 0x000000040000780c */ /* 0x000fe20003f06070 */
[----:B-1----:R-:W-:-:S04]  /*5e50*/  ULOP3.LUT UR5, UR4, 0x3, URZ, 0xc0, !UPT ;  /* 0x0000000304057892 */ /* 0x002fc8000f8ec0ff */
[----:B------:R-:W-:-:S08]  /*5e60*/  UISETP.NE.AND UP0, UPT, UR5, URZ, UPT ;  /* 0x000000ff0500728c */ /* 0x000fd0000bf05270 */
[----:B------:R-:W-:Y:S05]  /*5e70*/  @!P0 BRA `(.L_x_37) ;  /* 0x0000000400ec8947 */ /* 0x000fea0003800000 */
[----:B------:R-:W-:-:S05]  /*5e80*/  LEA R0, R18, R1, 0x2 ;  /* 0x0000000112007211 */ /* 0x000fca00078e10ff */
[----:B0-----:R-:W2:Y:S01]  /*5e90*/  LDL R6, [R0] ;  /* 0x0000000000067983 */ /* 0x001ea20000100800 */
[----:B------:R-:W-:Y:S02]  /*5ea0*/  IABS R10, R17 ;  /* 0x00000011000a7213 */ /* 0x000fe40000000000 */
[-C--:B--2---:R-:W-:Y:S02]  /*5eb0*/  IABS R9, R6.reuse ;  /* 0x0000000600097213 */ /* 0x084fe40000000000 */
[----:B------:R-:W-:Y:S02]  /*5ec0*/  IABS R12, R6 ;  /* 0x00000006000c7213 */ /* 0x000fe40000000000 */
[----:B------:R-:W0:Y:S08]  /*5ed0*/  I2F.RP R7, R9 ;  /* 0x0000000900077306 */ /* 0x000e300000209400 */
[----:B0-----:R-:W0:Y:S02]  /*5ee0*/  MUFU.RCP R7, R7 ;  /* 0x0000000700077308 */ /* 0x001e240000001000 */
[----:B0-----:R-:W-:-:S02]  /*5ef0*/  VIADD R4, R7, 0xffffffe ;  /* 0x0ffffffe07047836 */ /* 0x001fc40000000000 */
[----:B------:R-:W-:-:S04]  /*5f00*/  IMAD.MOV R7, RZ, RZ, -R12 ;  /* 0x000000ffff077224 */ /* 0x000fc800078e0a0c */
[----:B------:R0:W1:Y:S02]  /*5f10*/  F2I.FTZ.U32.TRUNC.NTZ R5, R4 ;  /* 0x0000000400057305 */ /* 0x000064000021f000 */
[----:B0-----:R-:W-:Y:S02]  /*5f20*/  IMAD.MOV.U32 R4, RZ, RZ, RZ ;  /* 0x000000ffff047224 */ /* 0x001fe400078e00ff */
[----:B-1----:R-:W-:-:S04]  /*5f30*/  IMAD.MOV R8, RZ, RZ, -R5 ;  /* 0x000000ffff087224 */ /* 0x002fc800078e0a05 */
[----:B------:R-:W-:Y:S01]  /*5f40*/  IMAD R11, R8, R9, RZ ;  /* 0x00000009080b7224 */ /* 0x000fe200078e02ff */
[----:B------:R-:W-:-:S03]  /*5f50*/  MOV R8, R10 ;  /* 0x0000000a00087202 */ /* 0x000fc60000000f00 */
        /* <DEDUP_REMOVED lines=9> */
[----:B------:R-:W-:Y:S01]  /*5ff0*/  ISETP.GE.AND P2, PT, R4, RZ, PT ;  /* 0x000000ff0400720c */ /* 0x000fe20003f46270 */
[----:B------:R-:W-:-:S06]  /*6000*/  IMAD R4, R18, 0x4, R1 ;  /* 0x0000000412047824 */ /* 0x000fcc00078e0201 */
[----:B------:R-:W-:-:S05]  /*6010*/  @P0 VIADD R5, R5, 0x1 ;  /* 0x0000000105050836 */ /* 0x000fca0000000000 */
[----:B------:R-:W-:-:S05]  /*6020*/  MOV R9, R5 ;  /* 0x0000000500097202 */ /* 0x000fca0000000f00 */
[----:B------:R-:W-:Y:S01]  /*6030*/  @!P2 IMAD.MOV R9, RZ, RZ, -R9 ;  /* 0x000000ffff09a224 */ /* 0x000fe200078e0a09 */
[----:B------:R-:W-:-:S05]  /*6040*/  @!P1 LOP3.LUT R9, RZ, R6, RZ, 0x33, !PT ;  /* 0x00000006ff099212 */ /* 0x000fca00078e33ff */
[----:B------:R0:W-:Y:S04]  /*6050*/  STL [R4+0x20], R9 ;  /* 0x0000200904007387 */ /* 0x0001e80000100800 */
[----:B------:R-:W2:Y:S01]  /*6060*/  LDL R5, [R0+0x4] ;  /* 0x0000040000057983 */ /* 0x000ea20000100800 */
[----:B------:R-:W-:-:S04]  /*6070*/  IMAD.MOV R10, RZ, RZ, -R9 ;  /* 0x000000ffff0a7224 */ /* 0x000fc800078e0a09 */
[----:B------:R-:W-:Y:S02]  /*6080*/  IMAD R10, R6, R10, R17 ;  /* 0x0000000a060a7224 */ /* 0x000fe400078e0211 */
[----:B------:R-:W-:Y:S01]  /*6090*/  IMAD.MOV.U32 R6, RZ, RZ, RZ ;  /* 0x000000ffff067224 */ /* 0x000fe200078e00ff */
[-C--:B--2---:R-:W-:Y:S02]  /*60a0*/  IABS R12, R5.reuse ;  /* 0x00000005000c7213 */ /* 0x084fe40000000000 */
[----:B------:R-:W-:Y:S02]  /*60b0*/  IABS R13, R5 ;  /* 0x00000005000d7213 */ /* 0x000fe40000000000 */
[----:B------:R-:W1:Y:S08]  /*60c0*/  I2F.RP R8, R12 ;  /* 0x0000000c00087306 */ /* 0x000e700000209400 */
[----:B-1----:R-:W1:Y:S02]  /*60d0*/  MUFU.RCP R8, R8 ;  /* 0x0000000800087308 */ /* 0x002e640000001000 */
[----:B-1----:R-:W-:-:S06]  /*60e0*/  IADD3 R7, PT, PT, R8, 0xffffffe, RZ ;  /* 0x0ffffffe08077810 */ /* 0x002fcc0007ffe0ff */
[----:B------:R-:W1:Y:S02]  /*60f0*/  F2I.FTZ.U32.TRUNC.NTZ R7, R7 ;  /* 0x0000000700077305 */ /* 0x000e64000021f000 */
[----:B-1----:R-:W-:-:S05]  /*6100*/  IMAD.MOV R11, RZ, RZ, -R7 ;  /* 0x000000ffff0b7224 */ /* 0x002fca00078e0a07 */
[----:B0-----:R-:W-:Y:S02]  /*6110*/  MOV R9, R11 ;  /* 0x0000000b00097202 */ /* 0x001fe40000000f00 */
[----:B------:R-:W-:-:S03]  /*6120*/  IABS R11, R10 ;  /* 0x0000000a000b7213 */ /* 0x000fc60000000000 */
[----:B------:R-:W-:-:S04]  /*6130*/  IMAD R9, R9, R12, RZ ;  /* 0x0000000c09097224 */ /* 0x000fc800078e02ff */
[----:B------:R-:W-:-:S04]  /*6140*/  IMAD.HI.U32 R6, R7, R9, R6 ;  /* 0x0000000907067227 */ /* 0x000fc800078e0006 */
[----:B------:R-:W-:Y:S02]  /*6150*/  IMAD.MOV R7, RZ, RZ, -R13 ;  /* 0x000000ffff077224 */ /* 0x000fe400078e0a0d */
        /* <DEDUP_REMOVED lines=18> */
[----:B--2---:R-:W-:-:S04]  /*6280*/  IABS R13, R8 ;  /* 0x00000008000d7213 */ /* 0x004fc80000000000 */
[----:B------:R-:W1:Y:S08]  /*6290*/  I2F.RP R11, R13 ;  /* 0x0000000d000b7306 */ /* 0x000e700000209400 */
[----:B-1----:R-:W1:Y:S02]  /*62a0*/  MUFU.RCP R11, R11 ;  /* 0x0000000b000b7308 */ /* 0x002e640000001000 */
[----:B-1----:R-:W-:-:S06]  /*62b0*/  VIADD R6, R11, 0xffffffe ;  /* 0x0ffffffe0b067836 */ /* 0x002fcc0000000000 */
[----:B------:R1:W2:Y:S02]  /*62c0*/  F2I.FTZ.U32.TRUNC.NTZ R7, R6 ;  /* 0x0000000600077305 */ /* 0x0002a4000021f000 */
[----:B-1----:R-:W-:Y:S02]  /*62d0*/  IMAD.MOV.U32 R6, RZ, RZ, RZ ;  /* 0x000000ffff067224 */ /* 0x002fe400078e00ff */
[----:B--2---:R-:W-:-:S04]  /*62e0*/  IMAD.MOV R14, RZ, RZ, -R7 ;  /* 0x000000ffff0e7224 */ /* 0x004fc800078e0a07 */
[----:B------:R-:W-:Y:S01]  /*62f0*/  IMAD.MOV.U32 R10, RZ, RZ, R14 ;  /* 0x000000ffff0a7224 */ /* 0x000fe200078e000e */
[----:B------:R-:W-:-:S03]  /*6300*/  IABS R14, R8 ;  /* 0x00000008000e7213 */ /* 0x000fc60000000000 */
[----:B0-----:R-:W-:Y:S01]  /*6310*/  IMAD R9, R10, R13, RZ ;  /* 0x0000000d0a097224 */ /* 0x001fe200078e02ff */
[----:B------:R-:W-:-:S03]  /*6320*/  MOV R10, R12 ;  /* 0x0000000c000a7202 */ /* 0x000fc60000000f00 */
        /* <DEDUP_REMOVED lines=17> */
[----:B------:R-:W-:Y:S01]  /*6440*/  IADD3 R11, PT, PT, -R9, RZ, RZ ;  /* 0x000000ff090b7210 */ /* 0x000fe20007ffe1ff */
[----:B------:R-:W-:-:S04]  /*6450*/  VIADD R18, R18, 0x4 ;  /* 0x0000000412127836 */ /* 0x000fc80000000000 */
        /* <DEDUP_REMOVED lines=8> */
[----:B0-----:R-:W-:Y:S02]  /*64e0*/  HFMA2 R6, -RZ, RZ, 0, 0 ;  /* 0x00000000ff067431 */ /* 0x001fe400000001ff */
[----:B-1----:R-:W-:-:S04]  /*64f0*/  IMAD.MOV R13, RZ, RZ, -R7 ;  /* 0x000000ffff0d7224 */ /* 0x002fc800078e0a07 */
[----:B------:R-:W-:-:S04]  /*6500*/  IMAD.MOV.U32 R5, RZ, RZ, R13 ;  /* 0x000000ffff057224 */ /* 0x000fc800078e000d */
[----:B------:R-:W-:-:S04]  /*6510*/  IMAD R5, R5, R12, RZ ;  /* 0x0000000c05057224 */ /* 0x000fc800078e02ff */
[----:B------:R-:W-:-:S04]  /*6520*/  IMAD.HI.U32 R7, R7, R5, R6 ;  /* 0x0000000507077227 */ /* 0x000fc800078e0006 */
[----:B------:R-:W-:Y:S02]  /*6530*/  IMAD.MOV R5, RZ, RZ, -R9 ;  /* 0x000000ffff057224 */ /* 0x000fe400078e0a09 */
        /* <DEDUP_REMOVED lines=9> */
[----:B------:R-:W-:-:S06]  /*65d0*/  @P0 VIADD R7, R7, 0x1 ;  /* 0x0000000107070836 */ /* 0x000fcc0000000000 */
[----:B------:R-:W-:Y:S01]  /*65e0*/  @!P2 IMAD.MOV R7, RZ, RZ, -R7 ;  /* 0x000000ffff07a224 */ /* 0x000fe200078e0a07 */
[----:B------:R-:W-:-:S04]  /*65f0*/  @!P1 LOP3.LUT R7, RZ, R0, RZ, 0x33, !PT ;  /* 0x00000000ff079212 */ /* 0x000fc800078e33ff */
[----:B------:R-:W-:Y:S01]  /*6600*/  IADD3 R17, PT, PT, -R7, RZ, RZ ;  /* 0x000000ff07117210 */ /* 0x000fe20007ffe1ff */
[----:B------:R1:W-:Y:S04]  /*6610*/  STL [R4+0x2c], R7 ;  /* 0x00002c0704007387 */ /* 0x0003e80000100800 */
[----:B------:R-:W-:-:S07]  /*6620*/  IMAD R17, R0, R17, R11 ;  /* 0x0000001100117224 */ /* 0x000fce00078e020b */
.L_x_37:
[----:B------:R-:W-:Y:S05]  /*6630*/  BRA.U !UP0, `(.L_x_36) ;  /* 0x0000000508807547 */ /* 0x000fea000b800000 */
[----:B------:R-:W-:Y:S02]  /*6640*/  UISETP.NE.AND UP0, UPT, UR5, 0x1, UPT ;  /* 0x000000010500788c */ /* 0x000fe4000bf05270 */
[----:B------:R-:W-:-:S04]  /*6650*/  ULOP3.LUT UR4, UR4, 0x1, URZ, 0xc0, !UPT ;  /* 0x0000000104047892 */ /* 0x000fc8000f8ec0ff */
[----:B------:R-:W-:-:S03]  /*6660*/  UISETP.NE.U32.AND UP1, UPT, UR4, 0x1, UPT ;  /* 0x000000010400788c */ /* 0x000fc6000bf25070 */
[----:B------:R-:W-:Y:S08]  /*6670*/  BRA.U !UP0, `(.L_x_38) ;  /* 0x0000000108fc7547 */ /* 0x000ff0000b800000 */
[----:B0-----:R-:W-:-:S05]  /*6680*/  IMAD R12, R18, 0x4, R1 ;  /* 0x00000004120c7824 */ /* 0x001fca00078e0201 */
[----:B------:R-:W1:Y:S01]  /*6690*/  LDL R0, [R12] ;  /* 0x000000000c007983 */ /* 0x000e620000100800 */
[----:B------:R-:W-:Y:S02]  /*66a0*/  IABS R10, R17 ;  /* 0x00000011000a7213 */ /* 0x000fe40000000000 */
[-C--:B-1----:R-:W-:Y:S02]  /*66b0*/  IABS R7, R0.reuse ;  /* 0x0000000000077213 */ /* 0x082fe40000000000 */
[----:B------:R-:W-:Y:S02]  /*66c0*/  IABS R11, R0 ;  /* 0x00000000000b7213 */ /* 0x000fe40000000000 */
[----:B------:R-:W0:Y:S08]  /*66d0*/  I2F.RP R6, R7 ;  /* 0x0000000700067306 */ /* 0x000e300000209400 */
[----:B0-----:R-:W0:Y:S02]  /*66e0*/  MUFU.RCP R6, R6 ;  /* 0x0000000600067308 */ /* 0x001e240000001000 */
[----:B0-----:R-:W-:Y:S01]  /*66f0*/  IADD3 R4, PT, PT, R6, 0xffffffe, RZ ;  /* 0x0ffffffe06047810 */ /* 0x001fe20007ffe0ff */
[----:B------:R-:W-:-:S05]  /*6700*/  IMAD.MOV R6, RZ, RZ, -R11 ;  /* 0x000000ffff067224 */ /* 0x000fca00078e0a0b */
[----:B------:R0:W1:Y:S02]  /*6710*/  F2I.FTZ.U32.TRUNC.NTZ R5, R4 ;  /* 0x0000000400057305 */ /* 0x000064000021f000 */
[----:B0-----:R-:W-:Y:S01]  /*6720*/  MOV R4, RZ ;  /* 0x000000ff00047202 */ /* 0x001fe20000000f00 */
[----:B-1----:R-:W-:-:S04]  /*6730*/  IMAD.MOV R8, RZ, RZ, -R5 ;  /* 0x000000ffff087224 */ /* 0x002fc800078e0a05 */
[----:B------:R-:W-:Y:S02]  /*6740*/  IMAD R9, R8, R7, RZ ;  /* 0x0000000708097224 */ /* 0x000fe400078e02ff */
[----:B------:R-:W-:Y:S02]  /*6750*/  IMAD.MOV.U32 R8, RZ, RZ, R10 ;  /* 0x000000ffff087224 */ /* 0x000fe400078e000a */
[----:B------:R-:W-:-:S06]  /*6760*/  IMAD.HI.U32 R5, R5, R9, R4 ;  /* 0x0000000905057227 */ /* 0x000fcc00078e0004 */
[----:B------:R-:W-:-:S04]  /*6770*/  IMAD.HI.U32 R5, R5, R8, RZ ;  /* 0x0000000805057227 */ /* 0x000fc800078e00ff */
[----:B------:R-:W-:-:S05]  /*6780*/  IMAD R4, R5, R6, R8 ;  /* 0x0000000605047224 */ /* 0x000fca00078e0208 */
[----:B------:R-:W-:-:S13]  /*6790*/  ISETP.GT.U32.AND P1, PT, R7, R4, PT ;  /* 0x000000040700720c */ /* 0x000fda0003f24070 */
[----:B------:R-:W-:Y:S01]  /*67a0*/  @!P1 IMAD.IADD R4, R4, 0x1, -R7 ;  /* 0x0000000104049824 */ /* 0x000fe200078e0a07 */
[----:B------:R-:W-:Y:S02]  /*67b0*/  @!P1 IADD3 R5, PT, PT, R5, 0x1, RZ ;  /* 0x0000000105059810 */ /* 0x000fe40007ffe0ff */
[----:B------:R-:W-:Y:S02]  /*67c0*/  ISETP.NE.AND P1, PT, R0, RZ, PT ;  /* 0x000000ff0000720c */ /* 0x000fe40003f25270 */
[----:B------:R-:W-:Y:S01]  /*67d0*/  ISETP.GE.U32.AND P0, PT, R4, R7, PT ;  /* 0x000000070400720c */ /* 0x000fe20003f06070 */
[----:B------:R-:W-:Y:S01]  /*67e0*/  IMAD R7, R18, 0x4, R1 ;  /* 0x0000000412077824 */ /* 0x000fe200078e0201 */
[----:B------:R-:W-:-:S04]  /*67f0*/  LOP3.LUT R4, R17, R0, RZ, 0x3c, !PT ;  /* 0x0000000011047212 */ /* 0x000fc800078e3cff */
[----:B------:R-:W-:-:S07]  /*6800*/  ISETP.GE.AND P2, PT, R4, RZ, PT ;  /* 0x000000ff0400720c */ /* 0x000fce0003f46270 */
[----:B------:R-:W-:-:S04]  /*6810*/  @P0 VIADD R5, R5, 0x1 ;  /* 0x0000000105050836 */ /* 0x000fc80000000000 */
[----:B------:R-:W-:-:S05]  /*6820*/  IMAD.MOV.U32 R8, RZ, RZ, R5 ;  /* 0x000000ffff087224 */ /* 0x000fca00078e0005 */
[----:B------:R-:W-:Y:S02]  /*6830*/  @!P2 IADD3 R8, PT, PT, -R8, RZ, RZ ;  /* 0x000000ff0808a210 */ /* 0x000fe40007ffe1ff */
[----:B------:R-:W-:-:S05]  /*6840*/  @!P1 LOP3.LUT R8, RZ, R0, RZ, 0x33, !PT ;  /* 0x00000000ff089212 */ /* 0x000fca00078e33ff */
[----:B------:R0:W-:Y:S04]  /*6850*/  STL [R7+0x20], R8 ;  /* 0x0000200807007387 */ /* 0x0001e80000100800 */
[----:B------:R-:W2:Y:S01]  /*6860*/  LDL R6, [R12+0x4] ;  /* 0x000004000c067983 */ /* 0x000ea20000100800 */
[----:B------:R-:W-:Y:S01]  /*6870*/  IADD3 R10, PT, PT, -R8, RZ, RZ ;  /* 0x000000ff080a7210 */ /* 0x000fe20007ffe1ff */
[----:B------:R-:W-:-:S04]  /*6880*/  VIADD R18, R18, 0x2 ;  /* 0x0000000212127836 */ /* 0x000fc80000000000 */
[----:B------:R-:W-:-:S05]  /*6890*/  IMAD R15, R0, R10, R17 ;  /* 0x0000000a000f7224 */ /* 0x000fca00078e0211 */
[----:B0-----:R-:W-:Y:S02]  /*68a0*/  IABS R8, R15 ;  /* 0x0000000f00087213 */ /* 0x001fe40000000000 */
[-C--:B--2---:R-:W-:Y:S02]  /*68b0*/  IABS R11, R6.reuse ;  /* 0x00000006000b7213 */ /* 0x084fe40000000000 */
[----:B------:R-:W-:Y:S02]  /*68c0*/  IABS R10, R6 ;  /* 0x00000006000a7213 */ /* 0x000fe40000000000 */
[----:B------:R-:W0:Y:S08]  /*68d0*/  I2F.RP R9, R11 ;  /* 0x0000000b00097306 */ /* 0x000e300000209400 */
[----:B0-----:R-:W0:Y:S02]  /*68e0*/  MUFU.RCP R9, R9 ;  /* 0x0000000900097308 */ /* 0x001e240000001000 */
[----:B0-----:R-:W-:-:S06]  /*68f0*/  VIADD R4, R9, 0xffffffe ;  /* 0x0ffffffe09047836 */ /* 0x001fcc0000000000 */
[----:B------:R0:W1:Y:S02]  /*6900*/  F2I.FTZ.U32.TRUNC.NTZ R5, R4 ;  /* 0x0000000400057305 */ /* 0x000064000021f000 */
[----:B0-----:R-:W-:Y:S02]  /*6910*/  IMAD.MOV.U32 R4, RZ, RZ, RZ ;  /* 0x000000ffff047224 */ /* 0x001fe400078e00ff */
[----:B-1----:R-:W-:-:S04]  /*6920*/  IMAD.MOV R13, RZ, RZ, -R5 ;  /* 0x000000ffff0d7224 */ /* 0x002fc800078e0a05 */
[----:B------:R-:W-:-:S04]  /*6930*/  IMAD.MOV.U32 R0, RZ, RZ, R13 ;  /* 0x000000ffff007224 */ /* 0x000fc800078e000d */
[----:B------:R-:W-:Y:S01]  /*6940*/  IMAD R13, R0, R11, RZ ;  /* 0x0000000b000d7224 */ /* 0x000fe200078e02ff */
        /* <DEDUP_REMOVED lines=12> */
[----:B------:R-:W-:-:S06]  /*6a10*/  @P0 VIADD R5, R5, 0x1 ;  /* 0x0000000105050836 */ /* 0x000fcc0000000000 */
[----:B------:R-:W-:Y:S02]  /*6a20*/  @!P2 IADD3 R5, PT, PT, -R5, RZ, RZ ;  /* 0x000000ff0505a210 */ /* 0x000fe40007ffe1ff */
[----:B------:R-:W-:-:S05]  /*6a30*/  @!P1 LOP3.LUT R5, RZ, R6, RZ, 0x33, !PT ;  /* 0x00000006ff059212 */ /* 0x000fca00078e33ff */
[----:B------:R2:W-:Y:S01]  /*6a40*/  STL [R7+0x24], R5 ;  /* 0x0000240507007387 */ /* 0x0005e20000100800 */
[----:B------:R-:W-:-:S04]  /*6a50*/  IMAD.MOV R17, RZ, RZ, -R5 ;  /* 0x000000ffff117224 */ /* 0x000fc800078e0a05 */
[----:B------:R-:W-:-:S07]  /*6a60*/  IMAD R17, R6, R17, R15 ;  /* 0x0000001106117224 */ /* 0x000fce00078e020f */
.L_x_38:
[----:B------:R-:W-:Y:S05]  /*6a70*/  BRA.U UP1, `(.L_x_36) ;  /* 0x0000000101707547 */ /* 0x000fea000b800000 */
[----:B------:R-:W-:-:S05]  /*6a80*/  LEA R18, R18, R1, 0x2 ;  /* 0x0000000112127211 */ /* 0x000fca00078e10ff */
[----:B------:R-:W0:Y:S01]  /*6a90*/  LDL R8, [R18] ;  /* 0x0000000012087983 */ /* 0x000e220000100800 */
[----:B------:R-:W-:Y:S02]  /*6aa0*/  IABS R10, R17 ;  /* 0x00000011000a7213 */ /* 0x000fe40000000000 */
[-C--:B012---:R-:W-:Y:S02]  /*6ab0*/  IABS R7, R8.reuse ;  /* 0x0000000800077213 */ /* 0x087fe40000000000 */
        /* <DEDUP_REMOVED lines=23> */
[----:B------:R3:W-:Y:S02]  /*6c30*/  STL [R18+0x20], R5 ;  /* 0x0000200512007387 */ /* 0x0007e40000100800 */
.L_x_36:
[----:B------:R-:W4:Y:S01]  /*6c40*/  LDCU UR4, c[0x0][0x3a0] ;  /* 0x00007400ff0477ac */ /* 0x000f220008000800 */
[----:B------:R-:W-:Y:S01]  /*6c50*/  CS2R R16, SRZ ;  /* 0x0000000000107805 */ /* 0x000fe2000001ff00 */
[----:B------:R-:W5:Y:S01]  /*6c60*/  LDCU UR8, c[0x0][0x3a0] ;  /* 0x00007400ff0877ac */ /* 0x000f620008000800 */
[----:B----4-:R-:W-:Y:S02]  /*6c70*/  UISETP.GE.U32.AND UP1, UPT, UR4, 0x4, UPT ;  /* 0x000000040400788c */ /* 0x010fe4000bf26070 */
[----:B-----5:R-:W-:-:S07]  /*6c80*/  ULOP3.LUT UP0, UR9, UR8, 0x3, URZ, 0xc0, !UPT ;  /* 0x0000000308097892 */ /* 0x020fce000f80c0ff */
[----:B------:R-:W-:Y:S05]  /*6c90*/  BRA.U !UP1, `(.L_x_39) ;  /* 0x0000000d09387547 */ /* 0x000fea000b800000 */
[----:B------:R-:W4:Y:S01]  /*6ca0*/  LDCU.64 UR6, c[0x0][0x398] ;  /* 0x00007300ff0677ac */ /* 0x000f220008000a00 */
[----:B------:R-:W-:Y:S02]  /*6cb0*/  IMAD.MOV.U32 R17, RZ, RZ, RZ ;  /* 0x000000ffff117224 */ /* 0x000fe400078e00ff */
[----:B------:R-:W-:Y:S01]  /*6cc0*/  IMAD.MOV.U32 R0, RZ, RZ, R1 ;  /* 0x000000ffff007224 */ /* 0x000fe200078e0001 */
[----:B------:R-:W-:Y:S01]  /*6cd0*/  ULOP3.LUT UR4, UR4, 0x7ffffffc, URZ, 0xc0, !UPT ;  /* 0x7ffffffc04047892 */ /* 0x000fe2000f8ec0ff */
[----:B------:R-:W0:Y:S05]  /*6ce0*/  LDCU UR12, c[0x0][0x3a4] ;  /* 0x00007480ff0c77ac */ /* 0x000e2a0008000800 */
[----:B------:R-:W-:Y:S01]  /*6cf0*/  MOV R16, UR4 ;  /* 0x0000000400107c02 */ /* 0x000fe20008000f00 */
[----:B----4-:R-:W-:-:S04]  /*6d00*/  UIADD3 UR5, UP1, UPT, UR6, 0x8, URZ ;  /* 0x0000000806057890 */ /* 0x010fc8000ff3e0ff */
[----:B------:R-:W-:Y:S02]  /*6d10*/  UIADD3.X UR6, UPT, UPT, URZ, UR7, URZ, UP1, !UPT ;  /* 0x00000007ff067290 */ /* 0x000fe40008ffe4ff */
[----:B0-----:R-:W-:Y:S01]  /*6d20*/  IMAD.U32 R12, RZ, RZ, UR5 ;  /* 0x00000005ff0c7e24 */ /* 0x001fe2000f8e00ff */
[----:B------:R-:W-:-:S03]  /*6d30*/  UIADD3 UR7, UPT, UPT, -UR4, URZ, URZ ;  /* 0x000000ff04077290 */ /* 0x000fc6000fffe1ff */
[----:B------:R-:W-:-:S09]  /*6d40*/  IMAD.U32 R13, RZ, RZ, UR6 ;  /* 0x00000006ff0d7e24 */ /* 0x000fd2000f8e00ff */
.L_x_40:
[----:B------:R-:W4:Y:S04]  /*6d50*/  LDG.E R21, desc[UR10][R12.64+-0x8] ;  /* 0xfffff80a0c157981 */ /* 0x000f28000c1e1900 */
[----:B------:R-:W5:Y:S04]  /*6d60*/  LDG.E R20, desc[UR10][R12.64+-0x4] ;  /* 0xfffffc0a0c147981 */ /* 0x000f68000c1e1900 */
[----:B-123--:R-:W2:Y:S04]  /*6d70*/  LDL.128 R4, [R2] ;  /* 0x0000000002047983 */ /* 0x00eea80000100c00 */
[----:B------:R-:W3:Y:S04]  /*6d80*/  LDG.E R19, desc[UR10][R12.64] ;  /* 0x0000000a0c137981 */ /* 0x000ee8000c1e1900 */
[----:B------:R-:W3:Y:S01]  /*6d90*/  LDG.E R18, desc[UR10][R12.64+0x4] ;  /* 0x0000040a0c127981 */ /* 0x000ee2000c1e1900 */
[----:B----4-:R-:W-:-:S02]  /*6da0*/  IABS R22, R21 ;  /* 0x0000001500167213 */ /* 0x010fc40000000000 */
[----:B-----5:R-:W-:Y:S02]  /*6db0*/  IABS R14, R20 ;  /* 0x00000014000e7213 */ /* 0x020fe40000000000 */
[----:B------:R-:W0:Y:S08]  /*6dc0*/  I2F.RP R15, R22 ;  /* 0x00000016000f7306 */ /* 0x000e300000209400 */
[----:B------:R-:W1:Y:S08]  /*6dd0*/  I2F.RP R23, R14 ;  /* 0x0000000e00177306 */ /* 0x000e700000209400 */
[----:B0-----:R-:W0:Y:S08]  /*6de0*/  MUFU.RCP R15, R15 ;  /* 0x0000000f000f7308 */ /* 0x001e300000001000 */
[----:B-1----:R-:W1:Y:S01]  /*6df0*/  MUFU.RCP R23, R23 ;  /* 0x0000001700177308 */ /* 0x002e620000001000 */
[----:B0-----:R-:W-:-:S07]  /*6e00*/  IADD3 R8, PT, PT, R15, 0xffffffe, RZ ;  /* 0x0ffffffe0f087810 */ /* 0x001fce0007ffe0ff */
[----:B------:R0:W4:Y:S01]  /*6e10*/  F2I.FTZ.U32.TRUNC.NTZ R9, R8 ;  /* 0x0000000800097305 */ /* 0x000122000021f000 */
[----:B-1----:R-:W-:-:S07]  /*6e20*/  VIADD R10, R23, 0xffffffe ;  /* 0x0ffffffe170a7836 */ /* 0x002fce0000000000 */
[----:B------:R1:W5:Y:S01]  /*6e30*/  F2I.FTZ.U32.TRUNC.NTZ R11, R10 ;  /* 0x0000000a000b7305 */ /* 0x000362000021f000 */
[----:B0-----:R-:W-:Y:S02]  /*6e40*/  IMAD.MOV.U32 R8, RZ, RZ, RZ ;  /* 0x000000ffff087224 */ /* 0x001fe400078e00ff */
[----:B----4-:R-:W-:Y:S02]  /*6e50*/  IMAD.MOV R25, RZ, RZ, -R9 ;  /* 0x000000ffff197224 */ /* 0x010fe400078e0a09 */
[----:B-1----:R-:W-:Y:S02]  /*6e60*/  HFMA2 R10, -RZ, RZ, 0, 0 ;  /* 0x00000000ff0a7431 */ /* 0x002fe400000001ff */
[----:B------:R-:W-:Y:S01]  /*6e70*/  IMAD R15, R25, R22, RZ ;  /* 0x00000016190f7224 */ /* 0x000fe200078e02ff */
[----:B-----5:R-:W-:-:S03]  /*6e80*/  IADD3 R27, PT, PT, RZ, -R11, RZ ;  /* 0x8000000bff1b7210 */ /* 0x020fc60007ffe0ff */
[----:B------:R-:W-:-:S04]  /*6e90*/  IMAD.HI.U32 R9, R9, R15, R8 ;  /* 0x0000000f09097227 */ /* 0x000fc800078e0008 */
[----:B------:R-:W-:Y:S02]  /*6ea0*/  IMAD R23, R27, R14, RZ ;  /* 0x0000000e1b177224 */ /* 0x000fe400078e02ff */
[----:B--2---:R-:W-:Y:S02]  /*6eb0*/  VIADD R8, R4, 0x1 ;  /* 0x0000000104087836 */ /* 0x004fe40000000000 */
[----:B------:R-:W-:Y:S01]  /*6ec0*/  IMAD.HI.U32 R10, R11, R23, R10 ;  /* 0x000000170b0a7227 */ /* 0x000fe200078e000a */
[----:B------:R-:W-:Y:S02]  /*6ed0*/  IABS R11, R21 ;  /* 0x00000015000b7213 */ /* 0x000fe40000000000 */
[----:B------:R-:W-:-:S03]  /*6ee0*/  IABS R24, R8 ;  /* 0x0000000800187213 */ /* 0x000fc60000000000 */
[----:B------:R-:W-:Y:S01]  /*6ef0*/  IMAD.MOV R26, RZ, RZ, -R11 ;  /* 0x000000ffff1a7224 */ /* 0x000fe200078e0a0b */
[----:B------:R-:W-:Y:S01]  /*6f00*/  IADD3 R23, PT, PT, R4, -0x1, R21 ;  /* 0xffffffff04177810 */ /* 0x000fe20007ffe015 */
[----:B------:R-:W-:-:S04]  /*6f10*/  IMAD.HI.U32 R11, R9, R24, RZ ;  /* 0x00000018090b7227 */ /* 0x000fc800078e00ff */
[----:B------:R-:W-:Y:S01]  /*6f20*/  IMAD R11, R11, R26, R24 ;  /* 0x0000001a0b0b7224 */ /* 0x000fe200078e0218 */
[----:B------:R-:W-:Y:S02]  /*6f30*/  IABS R24, R23 ;  /* 0x0000001700187213 */ /* 0x000fe40000000000 */
[----:B---3--:R-:W-:-:S03]  /*6f40*/  IABS R15, R19 ;  /* 0x00000013000f7213 */ /* 0x008fc60000000000 */
[----:B------:R-:W-:-:S04]  /*6f50*/  IMAD.HI.U32 R9, R9, R24, RZ ;  /* 0x0000001809097227 */ /* 0x000fc800078e00ff */
[----:B------:R-:W-:Y:S02]  /*6f60*/  IMAD R25, R9, R26, R24 ;  /* 0x0000001a09197224 */ /* 0x000fe400078e0218 */
[----:B------:R-:W0:Y:S01]  /*6f70*/  I2F.RP R24, R15 ;  /* 0x0000000f00187306 */ /* 0x000e220000209400 */
[----:B------:R-:W-:-:S07]  /*6f80*/  ISETP.GT.U32.AND P0, PT, R22, R11, PT ;  /* 0x0000000b1600720c */ /* 0x000fce0003f04070 */
[----:B0-----:R-:W0:Y:S01]  /*6f90*/  MUFU.RCP R24, R24 ;  /* 0x0000001800187308 */ /* 0x001e220000001000 */
[----:B------:R-:W-:-:S05]  /*6fa0*/  ISETP.GT.U32.AND P1, PT, R22, R25, PT ;  /* 0x000000191600720c */ /* 0x000fca0003f24070 */
[----:B------:R-:W-:Y:S01]  /*6fb0*/  @!P0 IMAD.IADD R11, R11, 0x1, -R22 ;  /* 0x000000010b0b8824 */ /* 0x000fe200078e0a16 */
[----:B0-----:R-:W-:-:S07]  /*6fc0*/  IADD3 R9, PT, PT, R24, 0xffffffe, RZ ;  /* 0x0ffffffe18097810 */ /* 0x001fce0007ffe0ff */
[----:B------:R-:W-:Y:S01]  /*6fd0*/  @!P1 IADD3 R25, PT, PT, R25, -R22, RZ ;  /* 0x8000001619199210 */ /* 0x000fe20007ffe0ff */
[----:B------:R-:W0:Y:S01]  /*6fe0*/  F2I.FTZ.U32.TRUNC.NTZ R9, R9 ;  /* 0x0000000900097305 */ /* 0x000e22000021f000 */
[C---:B------:R-:W-:Y:S02]  /*6ff0*/  ISETP.GT.U32.AND P0, PT, R22.reuse, R11, PT ;  /* 0x0000000b1600720c */ /* 0x040fe40003f04070 */
[----:B------:R-:W-:Y:S02]  /*7000*/  ISETP.GT.U32.AND P2, PT, R22, R25, PT ;  /* 0x000000191600720c */ /* 0x000fe40003f44070 */
[----:B------:R-:W-:Y:S02]  /*7010*/  ISETP.GE.AND P1, PT, R8, RZ, PT ;  /* 0x000000ff0800720c */ /* 0x000fe40003f26270 */
[----:B------:R-:W-:Y:S01]  /*7020*/  ISETP.GE.AND P3, PT, R23, RZ, PT ;  /* 0x000000ff1700720c */ /* 0x000fe20003f66270 */
[----:B0-----:R-:W-:-:S06]  /*7030*/  IMAD.MOV R8, RZ, RZ, -R9 ;  /* 0x000000ffff087224 */ /* 0x001fcc00078e0a09 */
[----:B------:R-:W-:Y:S02]  /*7040*/  @!P0 IADD3 R11, PT, PT, R11, -R22, RZ ;  /* 0x800000160b0b8210 */ /* 0x000fe40007ffe0ff */
[----:B------:R-:W-:Y:S02]  /*7050*/  @!P2 IMAD.IADD R25, R25, 0x1, -R22 ;  /* 0x000000011919a824 */ /* 0x000fe400078e0a16 */
[----:B------:R-:W-:Y:S01]  /*7060*/  IMAD R23, R8, R15, RZ ;  /* 0x0000000f08177224 */ /* 0x000fe200078e02ff */
[----:B------:R-:W-:Y:S01]  /*7070*/  MOV R8, RZ ;  /* 0x000000ff00087202 */ /* 0x000fe20000000f00 */
[----:B------:R-:W-:Y:S01]  /*7080*/  @!P1 IMAD.MOV R11, RZ, RZ, -R11 ;  /* 0x000000ffff0b9224 */ /* 0x000fe200078e0a0b */
[----:B------:R-:W-:Y:S02]  /*7090*/  ISETP.NE.AND P0, PT, R21, RZ, PT ;  /* 0x000000ff1500720c */ /* 0x000fe40003f05270 */
[----:B------:R-:W-:Y:S01]  /*70a0*/  @!P3 IADD3 R25, PT, PT, -R25, RZ, RZ ;  /* 0x000000ff1919b210 */ /* 0x000fe20007ffe1ff */
[----:B------:R-:W-:Y:S01]  /*70b0*/  IMAD.HI.U32 R23, R9, R23, R8 ;  /* 0x0000001709177227 */ /* 0x000fe200078e0008 */
[----:B------:R-:W-:-:S03]  /*70c0*/  LOP3.LUT R8, RZ, R21, RZ, 0x33, !PT ;  /* 0x00000015ff087212 */ /* 0x000fc600078e33ff */
[C---:B------:R-:W-:Y:S01]  /*70d0*/  VIADD R9, R5.reuse, 0x1 ;  /* 0x0000000105097836 */ /* 0x040fe20000000000 */
[----:B------:R-:W-:Y:S02]  /*70e0*/  IADD3 R24, PT, PT, R5, -0x1, R20 ;  /* 0xffffffff05187810 */ /* 0x000fe40007ffe014 */
[C---:B------:R-:W-:Y:S02]  /*70f0*/  SEL R11, R8.reuse, R11, !P0 ;  /* 0x0000000b080b7207 */ /* 0x040fe40004000000 */
[----:B------:R-:W-:Y:S02]  /*7100*/  SEL R21, R8, R25, !P0 ;  /* 0x0000001908157207 */ /* 0x000fe40004000000 */
[----:B------:R-:W-:Y:S02]  /*7110*/  IABS R27, R9 ;  /* 0x00000009001b7213 */ /* 0x000fe40000000000 */
[----:B------:R-:W-:Y:S02]  /*7120*/  ISETP.GE.AND P0, PT, R9, RZ, PT ;  /* 0x000000ff0900720c */ /* 0x000fe40003f06270 */
[----:B------:R-:W-:-:S02]  /*7130*/  IABS R8, R20 ;  /* 0x0000001400087213 */ /* 0x000fc40000000000 */
[----:B------:R-:W-:Y:S01]  /*7140*/  IABS R9, R24 ;  /* 0x0000001800097213 */ /* 0x000fe20000000000 */
[----:B------:R-:W-:Y:S01]  /*7150*/  IMAD.IADD R22, R11, 0x1, -R4 ;  /* 0x000000010b167824 */ /* 0x000fe200078e0a04 */
[----:B------:R-:W-:Y:S01]  /*7160*/  IADD3 R21, PT, PT, -R4, R21, RZ ;  /* 0x0000001504157210 */ /* 0x000fe20007ffe1ff */
[----:B------:R-:W-:Y:S01]  /*7170*/  IMAD.HI.U32 R4, R10, R27, RZ ;  /* 0x0000001b0a047227 */ /* 0x000fe200078e00ff */
[----:B------:R-:W-:-:S03]  /*7180*/  IADD3 R25, PT, PT, RZ, -R8, RZ ;  /* 0x80000008ff197210 */ /* 0x000fc60007ffe0ff */
[----:B------:R-:W-:-:S04]  /*7190*/  IMAD.HI.U32 R10, R10, R9, RZ ;  /* 0x000000090a0a7227 */ /* 0x000fc800078e00ff */
[-C--:B------:R-:W-:Y:S02]  /*71a0*/  IMAD R27, R4, R25.reuse, R27 ;  /* 0x00000019041b7224 */ /* 0x080fe400078e021b */
[----:B------:R-:W-:Y:S02]  /*71b0*/  IMAD R25, R10, R25, R9 ;  /* 0x000000190a197224 */ /* 0x000fe400078e0209 */
[----:B------:R-:W2:Y:S01]  /*71c0*/  LDL.128 R8, [R0] ;  /* 0x0000000000087983 */ /* 0x000ea20000100c00 */
[C---:B------:R-:W-:Y:S02]  /*71d0*/  ISETP.GT.U32.AND P1, PT, R14.reuse, R27, PT ;  /* 0x0000001b0e00720c */ /* 0x040fe40003f24070 */
[----:B------:R-:W-:-:S11]  /*71e0*/  ISETP.GT.U32.AND P2, PT, R14, R25, PT ;  /* 0x000000190e00720c */ /* 0x000fd60003f44070 */
[----:B------:R-:W-:Y:S02]  /*71f0*/  @!P1 IMAD.IADD R27, R27, 0x1, -R14 ;  /* 0x000000011b1b9824 */ /* 0x000fe400078e0a0e */
[----:B------:R-:W-:-:S03]  /*7200*/  @!P2 IADD3 R25, PT, PT, R25, -R14, RZ ;  /* 0x8000000e1919a210 */ /* 0x000fc60007ffe0ff */
[C---:B------:R-:W-:Y:S02]  /*7210*/  ISETP.GT.U32.AND P2, PT, R14.reuse, R27, PT ;  /* 0x0000001b0e00720c */ /* 0x040fe40003f44070 */
[----:B------:R-:W-:Y:S01]  /*7220*/  ISETP.GT.U32.AND P3, PT, R14, R25, PT ;  /* 0x000000190e00720c */ /* 0x000fe20003f64070 */
[----:B------:R-:W-:Y:S01]  /*7230*/  VIADD R4, R6, 0x1 ;  /* 0x0000000106047836 */ /* 0x000fe20000000000 */
[----:B------:R-:W-:-:S04]  /*7240*/  ISETP.GE.AND P1, PT, R24, RZ, PT ;  /* 0x000000ff1800720c */ /* 0x000fc80003f26270 */
[----:B------:R-:W-:-:S05]  /*7250*/  IABS R24, R4 ;  /* 0x0000000400187213 */ /* 0x000fca0000000000 */
[----:B------:R-:W-:Y:S02]  /*7260*/  @!P2 IMAD.IADD R27, R27, 0x1, -R14 ;  /* 0x000000011b1ba824 */ /* 0x000fe400078e0a0e */
[----:B------:R-:W-:Y:S02]  /*7270*/  @!P3 IADD3 R25, PT, PT, R25, -R14, RZ ;  /* 0x8000000e1919b210 */ /* 0x000fe40007ffe0ff */
[----:B------:R-:W-:Y:S02]  /*7280*/  IADD3 R14, PT, PT, R6, -0x1, R19 ;  /* 0xffffffff060e7810 */ /* 0x000fe40007ffe013 */
[----:B------:R-:W-:Y:S02]  /*7290*/  ISETP.GE.AND P2, PT, R4, RZ, PT ;  /* 0x000000ff0400720c */ /* 0x000fe40003f46270 */
[----:B------:R-:W-:Y:S02]  /*72a0*/  IABS R4, R19 ;  /* 0x0000001300047213 */ /* 0x000fe40000000000 */
[----:B------:R-:W-:Y:S01]  /*72b0*/  IABS R26, R14 ;  /* 0x0000000e001a7213 */ /* 0x000fe20000000000 */
[----:B------:R-:W-:Y:S01]  /*72c0*/  IMAD.HI.U32 R29, R23, R24, RZ ;  /* 0x00000018171d7227 */ /* 0x000fe200078e00ff */
[----:B------:R-:W-:-:S03]  /*72d0*/  IADD3 R4, PT, PT, RZ, -R4, RZ ;  /* 0x80000004ff047210 */ /* 0x000fc60007ffe0ff */
[----:B------:R-:W-:-:S04]  /*72e0*/  IMAD.HI.U32 R23, R23, R26, RZ ;  /* 0x0000001a17177227 */ /* 0x000fc800078e00ff */
[-C--:B------:R-:W-:Y:S02]  /*72f0*/  IMAD R24, R29, R4.reuse, R24 ;  /* 0x000000041d187224 */ /* 0x080fe400078e0218 */
[----:B------:R-:W-:Y:S01]  /*7300*/  IMAD R4, R23, R4, R26 ;  /* 0x0000000417047224 */ /* 0x000fe200078e021a */
[----:B------:R-:W-:Y:S02]  /*7310*/  IABS R23, R18 ;  /* 0x0000001200177213 */ /* 0x000fe40000000000 */
[C---:B------:R-:W-:Y:S02]  /*7320*/  ISETP.GT.U32.AND P3, PT, R15.reuse, R24, PT ;  /* 0x000000180f00720c */ /* 0x040fe40003f64070 */
[----:B------:R-:W0:Y:S01]  /*7330*/  I2F.RP R26, R23 ;  /* 0x00000017001a7306 */ /* 0x000e220000209400 */
[----:B------:R-:W-:-:S10]  /*7340*/  ISETP.GT.U32.AND P4, PT, R15, R4, PT ;  /* 0x000000040f00720c */ /* 0x000fd40003f84070 */
[----:B------:R-:W-:-:S03]  /*7350*/  @!P3 IMAD.IADD R24, R24, 0x1, -R15 ;  /* 0x000000011818b824 */ /* 0x000fc600078e0a0f */
[----:B------:R-:W-:Y:S01]  /*7360*/  @!P4 IADD3 R4, PT, PT, R4, -R15, RZ ;  /* 0x8000000f0404c210 */ /* 0x000fe20007ffe0ff */
[----:B0-----:R-:W0:Y:S01]  /*7370*/  MUFU.RCP R26, R26 ;  /* 0x0000001a001a7308 */ /* 0x001e220000001000 */
[C---:B------:R-:W-:Y:S02]  /*7380*/  ISETP.GT.U32.AND P4, PT, R15.reuse, R24, PT ;  /* 0x000000180f00720c */ /* 0x040fe40003f84070 */
[----:B------:R-:W-:Y:S02]  /*7390*/  ISETP.GT.U32.AND P5, PT, R15, R4, PT ;  /* 0x000000040f00720c */ /* 0x000fe40003fa4070 */
[----:B------:R-:W-:-:S09]  /*73a0*/  ISETP.GE.AND P3, PT, R14, RZ, PT ;  /* 0x000000ff0e00720c */ /* 0x000fd20003f66270 */
[----:B------:R-:W-:Y:S02]  /*73b0*/  @!P4 IMAD.IADD R24, R24, 0x1, -R15 ;  /* 0x000000011818c824 */ /* 0x000fe400078e0a0f */
[----:B------:R-:W-:Y:S01]  /*73c0*/  @!P5 IADD3 R4, PT, PT, R4, -R15, RZ ;  /* 0x8000000f0404d210 */ /* 0x000fe20007ffe0ff */
[----:B0-----:R-:W-:-:S06]  /*73d0*/  VIADD R15, R26, 0xffffffe ;  /* 0x0ffffffe1a0f7836 */ /* 0x001fcc0000000000 */
[----:B------:R-:W0:Y:S01]  /*73e0*/  F2I.FTZ.U32.TRUNC.NTZ R15, R15 ;  /* 0x0000000f000f7305 */ /* 0x000e22000021f000 */
[----:B------:R-:W-:Y:S01]  /*73f0*/  ISETP.NE.AND P4, PT, R20, RZ, PT ;  /* 0x000000ff1400720c */ /* 0x000fe20003f85270 */
[----:B------:R-:W-:Y:S01]  /*7400*/  @!P1 IMAD.MOV R25, RZ, RZ, -R25 ;  /* 0x000000ffff199224 */ /* 0x000fe200078e0a19 */
[----:B------:R-:W-:Y:S01]  /*7410*/  LOP3.LUT R20, RZ, R20, RZ, 0x33, !PT ;  /* 0x00000014ff147212 */ /* 0x000fe200078e33ff */
[----:B------:R-:W-:Y:S01]  /*7420*/  @!P3 IMAD.MOV R4, RZ, RZ, -R4 ;  /* 0x000000ffff04b224 */ /* 0x000fe200078e0a04 */
[----:B------:R-:W-:Y:S02]  /*7430*/  @!P0 IADD3 R27, PT, PT, -R27, RZ, RZ ;  /* 0x000000ff1b1b8210 */ /* 0x000fe40007ffe1ff */
[----:B------:R-:W-:Y:S02]  /*7440*/  SEL R28, R20, R25, !P4 ;  /* 0x00000019141c7207 */ /* 0x000fe40006000000 */
[----:B------:R-:W-:Y:S02]  /*7450*/  ISETP.NE.AND P0, PT, R19, RZ, PT ;  /* 0x000000ff1300720c */ /* 0x000fe40003f05270 */
[----:B------:R-:W-:-:S02]  /*7460*/  LOP3.LUT R25, RZ, R19, RZ, 0x33, !PT ;  /* 0x00000013ff197212 */ /* 0x000fc400078e33ff */
[----:B------:R-:W-:Y:S02]  /*7470*/  @!P2 IADD3 R24, PT, PT, -R24, RZ, RZ ;  /* 0x000000ff1818a210 */ /* 0x000fe40007ffe1ff */
[----:B0-----:R-:W-:Y:S02]  /*7480*/  IADD3 R14, PT, PT, RZ, -R15, RZ ;  /* 0x8000000fff0e7210 */ /* 0x001fe40007ffe0ff */
[C---:B------:R-:W-:Y:S02]  /*7490*/  SEL R19, R25.reuse, R24, !P0 ;  /* 0x0000001819137207 */ /* 0x040fe40004000000 */
[----:B------:R-:W-:Y:S01]  /*74a0*/  SEL R25, R25, R4, !P0 ;  /* 0x0000000419197207 */ /* 0x000fe20004000000 */
[----:B------:R-:W-:Y:S01]  /*74b0*/  IMAD R29, R14, R23, RZ ;  /* 0x000000170e1d7224 */ /* 0x000fe200078e02ff */
[----:B------:R-:W-:Y:S01]  /*74c0*/  IADD3 R4, PT, PT, R7, 0x1, RZ ;  /* 0x0000000107047810 */ /* 0x000fe20007ffe0ff */
[----:B------:R-:W-:Y:S01]  /*74d0*/  IMAD.MOV.U32 R14, RZ, RZ, RZ ;  /* 0x000000ffff0e7224 */ /* 0x000fe200078e00ff */
[----:B------:R-:W-:-:S02]  /*74e0*/  SEL R26, R20, R27, !P4 ;  /* 0x0000001b141a7207 */ /* 0x000fc40006000000 */
[----:B------:R-:W-:Y:S01]  /*74f0*/  ISETP.GE.AND P1, PT, R4, RZ, PT ;  /* 0x000000ff0400720c */ /* 0x000fe20003f26270 */
[----:B------:R-:W-:Y:S01]  /*7500*/  IMAD.HI.U32 R14, R15, R29, R14 ;  /* 0x0000001d0f0e7227 */ /* 0x000fe200078e000e */
[----:B------:R-:W-:Y:S02]  /*7510*/  IABS R27, R4 ;  /* 0x00000004001b7213 */ /* 0x000fe40000000000 */
[----:B------:R-:W-:-:S03]  /*7520*/  IABS R4, R18 ;  /* 0x0000001200047213 */ /* 0x000fc60000000000 */
[----:B------:R-:W-:-:S04]  /*7530*/  IMAD.HI.U32 R15, R14, R27, RZ ;  /* 0x0000001b0e0f7227 */ /* 0x000fc800078e00ff */
[----:B------:R-:W-:-:S04]  /*7540*/  IMAD.MOV R24, RZ, RZ, -R4 ;  /* 0x000000ffff187224 */ /* 0x000fc800078e0a04 */
[----:B------:R-:W-:Y:S01]  /*7550*/  IMAD R20, R15, R24, R27 ;  /* 0x000000180f147224 */ /* 0x000fe200078e021b */
[----:B------:R-:W-:-:S04]  /*7560*/  IADD3 R15, PT, PT, R7, -0x1, R18 ;  /* 0xffffffff070f7810 */ /* 0x000fc80007ffe012 */
[----:B------:R-:W-:-:S05]  /*7570*/  IABS R29, R15 ;  /* 0x0000000f001d7213 */ /* 0x000fca0000000000 */
[----:B------:R-:W-:Y:S01]  /*7580*/  IMAD.HI.U32 R27, R14, R29, RZ ;  /* 0x0000001d0e1b7227 */ /* 0x000fe200078e00ff */
[----:B------:R-:W-:-:S03]  /*7590*/  ISETP.GT.U32.AND P0, PT, R23, R20, PT ;  /* 0x000000141700720c */ /* 0x000fc60003f04070 */
[----:B------:R-:W-:-:S05]  /*75a0*/  IMAD R24, R27, R24, R29 ;  /* 0x000000181b187224 */ /* 0x000fca00078e021d */
[----:B------:R-:W-:Y:S01]  /*75b0*/  ISETP.GT.U32.AND P2, PT, R23, R24, PT ;  /* 0x000000181700720c */ /* 0x000fe20003f44070 */
[----:B------:R-:W-:Y:S01]  /*75c0*/  IMAD.IADD R28, R28, 0x1, -R5 ;  /* 0x000000011c1c7824 */ /* 0x000fe200078e0a05 */
[----:B------:R-:W-:Y:S02]  /*75d0*/  IADD3 R26, PT, PT, -R5, R26, RZ ;  /* 0x0000001a051a7210 */ /* 0x000fe40007ffe1ff */
[----:B------:R-:W0:Y:S01]  /*75e0*/  LDC.64 R4, c[0x0][0x380] ;  /* 0x0000e000ff047b82 */ /* 0x000e220000000a00 */
[----:B------:R-:W-:-:S04]  /*75f0*/  @!P0 IADD3 R20, PT, PT, R20, -R23, RZ ;  /* 0x8000001714148210 */ /* 0x000fc80007ffe0ff */
[----:B------:R-:W-:-:S04]  /*7600*/  ISETP.GT.U32.AND P0, PT, R23, R20, PT ;  /* 0x000000141700720c */ /* 0x000fc80003f04070 */
[----:B------:R-:W-:-:S05]  /*7610*/  @!P2 IMAD.IADD R24, R24, 0x1, -R23 ;  /* 0x000000011818a824 */ /* 0x000fca00078e0a17 */
[----:B------:R-:W-:Y:S02]  /*7620*/  ISETP.GT.U32.AND P2, PT, R23, R24, PT ;  /* 0x000000181700720c */ /* 0x000fe40003f44070 */
[----:B------:R-:W-:Y:S02]  /*7630*/  ISETP.GE.AND P3, PT, R15, RZ, PT ;  /* 0x000000ff0f00720c */ /* 0x000fe40003f66270 */
[----:B------:R-:W-:Y:S01]  /*7640*/  IADD3 R19, PT, PT, -R6, R19, RZ ;  /* 0x0000001306137210 */ /* 0x000fe20007ffe1ff */
[----:B------:R-:W-:Y:S01]  /*7650*/  IMAD.IADD R6, R25, 0x1, -R6 ;  /* 0x0000000119067824 */ /* 0x000fe200078e0a06 */
[----:B------:R-:W-:Y:S02]  /*7660*/  @!P0 IADD3 R20, PT, PT, R20, -R23, RZ ;  /* 0x8000001714148210 */ /* 0x000fe40007ffe0ff */
[----:B------:R-:W-:-:S05]  /*7670*/  ISETP.NE.AND P0, PT, R18, RZ, PT ;  /* 0x000000ff1200720c */ /* 0x000fca0003f05270 */
[----:B------:R-:W-:-:S05]  /*7680*/  @!P2 IMAD.IADD R24, R24, 0x1, -R23 ;  /* 0x000000011818a824 */ /* 0x000fca00078e0a17 */
[----:B------:R-:W-:Y:S01]  /*7690*/  @!P3 IADD3 R24, PT, PT, -R24, RZ, RZ ;  /* 0x000000ff1818b210 */ /* 0x000fe20007ffe1ff */
[--C-:B--2---:R-:W-:Y:S02]  /*76a0*/  IMAD R15, R22, R8, R3.reuse ;  /* 0x00000008160f7224 */ /* 0x104fe400078e0203 */
[--C-:B------:R-:W-:Y:S02]  /*76b0*/  IMAD R25, R8, R21, R3.reuse ;  /* 0x0000001508197224 */ /* 0x100fe400078e0203 */
[----:B------:R-:W-:Y:S01]  /*76c0*/  IMAD R21, R9, R26, R3 ;  /* 0x0000001a09157224 */ /* 0x000fe200078e0203 */
[----:B------:R-:W-:Y:S01]  /*76d0*/  MOV R26, R20 ;  /* 0x00000014001a7202 */ /* 0x000fe20000000f00 */
[----:B0-----:R-:W-:-:S04]  /*76e0*/  IMAD.WIDE R14, R15, 0x4, R4 ;  /* 0x000000040f0e7825 */ /* 0x001fc800078e0204 */
[----:B------:R-:W-:Y:S01]  /*76f0*/  IMAD R23, R9, R28, R3 ;  /* 0x0000001c09177224 */ /* 0x000fe200078e0203 */
[----:B------:R0:W2:Y:S01]  /*7700*/  LDG.E R22, desc[UR10][R14.64] ;  /* 0x0000000a0e167981 */ /* 0x0000a2000c1e1900 */
[----:B------:R-:W-:Y:S01]  /*7710*/  IMAD.WIDE R8, R25, 0x4, R4 ;  /* 0x0000000419087825 */ /* 0x000fe200078e0204 */
[----:B------:R-:W-:-:S03]  /*7720*/  LOP3.LUT R25, RZ, R18, RZ, 0x33, !PT ;  /* 0x00000012ff197212 */ /* 0x000fc600078e33ff */
[----:B------:R-:W-:Y:S02]  /*7730*/  @!P1 IMAD.MOV R26, RZ, RZ, -R26 ;  /* 0x000000ffff1a9224 */ /* 0x000fe400078e0a1a */
[----:B------:R-:W-:Y:S01]  /*7740*/  IMAD.WIDE R20, R21, 0x4, R4 ;  /* 0x0000000415147825 */ /* 0x000fe200078e0204 */
[----:B------:R1:W3:Y:S02]  /*7750*/  LDG.E R8, desc[UR10][R8.64] ;  /* 0x0000000a08087981 */ /* 0x0002e4000c1e1900 */
[----:B------:R-:W-:Y:S01]  /*7760*/  SEL R26, R25, R26, !P0 ;  /* 0x0000001a191a7207 */ /* 0x000fe20004000000 */
[----:B------:R-:W-:Y:S02]  /*7770*/  IMAD R19, R10, R19, R3 ;  /* 0x000000130a137224 */ /* 0x000fe400078e0203 */
[----:B0-----:R-:W-:Y:S01]  /*7780*/  IMAD.WIDE R14, R23, 0x4, R4 ;  /* 0x00000004170e7825 */ /* 0x001fe200078e0204 */
[----:B------:R-:W-:Y:S01]  /*7790*/  SEL R24, R25, R24, !P0 ;  /* 0x0000001819187207 */ /* 0x000fe20004000000 */
[----:B------:R-:W4:Y:S02]  /*77a0*/  LDG.E R20, desc[UR10][R20.64] ;  /* 0x0000000a14147981 */ /* 0x000f24000c1e1900 */
[----:B------:R-:W-:-:S02]  /*77b0*/  IMAD.IADD R26, R26, 0x1, -R7 ;  /* 0x000000011a1a7824 */ /* 0x000fc400078e0a07 */
[----:B------:R-:W-:Y:S01]  /*77c0*/  IMAD R23, R10, R6, R3 ;  /* 0x000000060a177224 */ /* 0x000fe200078e0203 */
[----:B------:R-:W5:Y:S01]  /*77d0*/  LDG.E R14, desc[UR10][R14.64] ;  /* 0x0000000a0e0e7981 */ /* 0x000f62000c1e1900 */
[----:B------:R-:W-:Y:S01]  /*77e0*/  IMAD.WIDE R18, R19, 0x4, R4 ;  /* 0x0000000413127825 */ /* 0x000fe200078e0204 */
[----:B------:R-:W-:-:S03]  /*77f0*/  IADD3 R24, PT, PT, -R7, R24, RZ ;  /* 0x0000001807187210 */ /* 0x000fc60007ffe1ff */
[----:B-1----:R-:W-:Y:S02]  /*7800*/  IMAD R9, R11, R26, R3 ;  /* 0x0000001a0b097224 */ /* 0x002fe400078e0203 */
[----:B------:R-:W-:Y:S01]  /*7810*/  IMAD.WIDE R6, R23, 0x4, R4 ;  /* 0x0000000417067825 */ /* 0x000fe200078e0204 */
[----:B------:R-:W5:Y:S03]  /*7820*/  LDG.E R18, desc[UR10][R18.64] ;  /* 0x0000000a12127981 */ /* 0x000f66000c1e1900 */
[----:B------:R-:W-:Y:S02]  /*7830*/  IMAD R23, R11, R24, R3 ;  /* 0x000000180b177224 */ /* 0x000fe400078e0203 */
[--C-:B------:R-:W-:Y:S01]  /*7840*/  IMAD.WIDE R10, R9, 0x4, R4.reuse ;  /* 0x00000004090a7825 */ /* 0x100fe200078e0204 */
[----:B------:R-:W5:Y:S03]  /*7850*/  LDG.E R6, desc[UR10][R6.64] ;  /* 0x0000000a06067981 */ /* 0x000f66000c1e1900 */
[----:B------:R-:W-:-:S02]  /*7860*/  IMAD.WIDE R4, R23, 0x4, R4 ;  /* 0x0000000417047825 */ /* 0x000fc400078e0204 */
[----:B------:R-:W5:Y:S04]  /*7870*/  LDG.E R10, desc[UR10][R10.64] ;  /* 0x0000000a0a0a7981 */ /* 0x000f68000c1e1900 */
[----:B------:R-:W5:Y:S01]  /*7880*/  LDG.E R4, desc[UR10][R4.64] ;  /* 0x0000000a04047981 */ /* 0x000f62000c1e1900 */
[----:B------:R-:W-:-:S04]  /*7890*/  UIADD3 UR7, UPT, UPT, UR7, 0x4, URZ ;  /* 0x0000000407077890 */ /* 0x000fc8000fffe0ff */
[----:B------:R-:W-:Y:S01]  /*78a0*/  UISETP.NE.AND UP1, UPT, UR7, URZ, UPT ;  /* 0x000000ff0700728c */ /* 0x000fe2000bf25270 */
[----:B------:R-:W-:Y:S01]  /*78b0*/  IADD3 R12, P0, PT, R12, 0x10, RZ ;  /* 0x000000100c0c7810 */ /* 0x000fe20007f1e0ff */
[----:B------:R-:W-:Y:S01]  /*78c0*/  VIADD R0, R0, 0x10 ;  /* 0x0000001000007836 */ /* 0x000fe20000000000 */
[----:B------:R-:W-:-:S03]  /*78d0*/  IADD3 R2, PT, PT, R2, 0x10, RZ ;  /* 0x0000001002027810 */ /* 0x000fc60007ffe0ff */
[----:B------:R-:W-:Y:S02]  /*78e0*/  IMAD.X R13, RZ, RZ, R13, P0 ;  /* 0x000000ffff0d7224 */ /* 0x000fe400000e060d */
[----:B--2---:R-:W-:-:S04]  /*78f0*/  FFMA R17, R22, UR12, R17 ;  /* 0x0000000c16117c23 */ /* 0x004fc80008000011 */
[----:B---3--:R-:W-:-:S04]  /*7900*/  FFMA R17, R8, UR12, R17 ;  /* 0x0000000c08117c23 */ /* 0x008fc80008000011 */
[----:B----4-:R-:W-:-:S04]  /*7910*/  FFMA R17, R20, UR12, R17 ;  /* 0x0000000c14117c23 */ /* 0x010fc80008000011 */
[----:B-----5:R-:W-:-:S04]  /*7920*/  FFMA R17, R14, UR12, R17 ;  /* 0x0000000c0e117c23 */ /* 0x020fc80008000011 */
[----:B------:R-:W-:-:S04]  /*7930*/  FFMA R17, R18, UR12, R17 ;  /* 0x0000000c12117c23 */ /* 0x000fc80008000011 */
[----:B------:R-:W-:-:S04]  /*7940*/  FFMA R17, R6, UR12, R17 ;  /* 0x0000000c06117c23 */ /* 0x000fc80008000011 */
[----:B------:R-:W-:-:S04]  /*7950*/  FFMA R17, R10, UR12, R17 ;  /* 0x0000000c0a117c23 */ /* 0x000fc80008000011 */
[----:B------:R-:W-:Y:S01]  /*7960*/  FFMA R17, R4, UR12, R17 ;  /* 0x0000000c04117c23 */ /* 0x000fe20008000011 */
[----:B------:R-:W-:Y:S06]  /*7970*/  BRA.U UP1, `(.L_x_40) ;  /* 0xfffffff101f47547 */ /* 0x000fec000b83ffff */
.L_x_39:
[----:B------:R-:W-:Y:S05]  /*7980*/  BRA.U !UP0, `(.L_x_33) ;  /* 0x0000000908807547 */ /* 0x000fea000b800000 */
[----:B------:R-:W-:Y:S02]  /*7990*/  UISETP.NE.AND UP0, UPT, UR9, 0x1, UPT ;  /* 0x000000010900788c */ /* 0x000fe4000bf05270 */
[----:B------:R-:W-:-:S04]  /*79a0*/  ULOP3.LUT UR8, UR8, 0x1, URZ, 0xc0, !UPT ;  /* 0x0000000108087892 */ /* 0x000fc8000f8ec0ff */
[----:B------:R-:W-:-:S03]  /*79b0*/  UISETP.NE.U32.AND UP1, UPT, UR8, 0x1, UPT ;  /* 0x000000010800788c */ /* 0x000fc6000bf25070 */
[----:B------:R-:W-:Y:S08]  /*79c0*/  BRA.U !UP0, `(.L_x_41) ;  /* 0x0000000508987547 */ /* 0x000ff0000b800000 */
[----:B0-----:R-:W0:Y:S01]  /*79d0*/  LDC.64 R12, c[0x0][0x398] ;  /* 0x0000e600ff0c7b82 */ /* 0x001e220000000a00 */
[C---:B-1----:R-:W-:Y:S01]  /*79e0*/  LEA R4, R16.reuse, R1, 0x2 ;  /* 0x0000000110047211 */ /* 0x042fe200078e10ff */
[C---:B------:R-:W-:Y:S01]  /*79f0*/  IMAD R6, R16.reuse, 0x4, R1 ;  /* 0x0000000410067824 */ /* 0x040fe200078e0201 */
[----:B------:R-:W1:Y:S04]  /*7a00*/  LDCU UR4, c[0x0][0x3a4] ;  /* 0x00007480ff0477ac */ /* 0x000e680008000800 */
[----:B--23--:R-:W2:Y:S04]  /*7a10*/  LDL.64 R4, [R4+0x20] ;  /* 0x0000200004047983 */ /* 0x00cea80000100a00 */
[----:B------:R-:W3:Y:S01]  /*7a20*/  LDL.64 R6, [R6] ;  /* 0x0000000006067983 */ /* 0x000ee20000100a00 */
[----:B0-----:R-:W-:-:S05]  /*7a30*/  IMAD.WIDE.U32 R12, R16, 0x4, R12 ;  /* 0x00000004100c7825 */ /* 0x001fca00078e000c */
[----:B------:R-:W4:Y:S04]  /*7a40*/  LDG.E R11, desc[UR10][R12.64] ;  /* 0x0000000a0c0b7981 */ /* 0x000f28000c1e1900 */
[----:B------:R0:W5:Y:S02]  /*7a50*/  LDG.E R0, desc[UR10][R12.64+0x4] ;  /* 0x0000040a0c007981 */ /* 0x000164000c1e1900 */
[----:B0-----:R-:W-:Y:S01]  /*7a60*/  IMAD.MOV.U32 R12, RZ, RZ, RZ ;  /* 0x000000ffff0c7224 */ /* 0x001fe200078e00ff */
[----:B----4-:R-:W-:-:S04]  /*7a70*/  IABS R8, R11 ;  /* 0x0000000b00087213 */ /* 0x010fc80000000000 */
[----:B------:R-:W0:Y:S01]  /*7a80*/  I2F.RP R10, R8 ;  /* 0x00000008000a7306 */ /* 0x000e220000209400 */
[----:B-----5:R-:W-:-:S07]  /*7a90*/  IABS R2, R0 ;  /* 0x0000000000027213 */ /* 0x020fce0000000000 */
[----:B------:R-:W4:Y:S08]  /*7aa0*/  I2F.RP R18, R2 ;  /* 0x0000000200127306 */ /* 0x000f300000209400 */
[----:B0-----:R-:W0:Y:S08]  /*7ab0*/  MUFU.RCP R10, R10 ;  /* 0x0000000a000a7308 */ /* 0x001e300000001000 */
[----:B----4-:R-:W4:Y:S01]  /*7ac0*/  MUFU.RCP R18, R18 ;  /* 0x0000001200127308 */ /* 0x010f220000001000 */
[----:B0-----:R-:W-:-:S07]  /*7ad0*/  IADD3 R13, PT, PT, R10, 0xffffffe, RZ ;  /* 0x0ffffffe0a0d7810 */ /* 0x001fce0007ffe0ff */
[----:B------:R-:W0:Y:S01]  /*7ae0*/  F2I.FTZ.U32.TRUNC.NTZ R13, R13 ;  /* 0x0000000d000d7305 */ /* 0x000e22000021f000 */
[----:B----4-:R-:W-:-:S07]  /*7af0*/  VIADD R14, R18, 0xffffffe ;  /* 0x0ffffffe120e7836 */ /* 0x010fce0000000000 */
[----:B------:R-:W4:Y:S01]  /*7b00*/  F2I.FTZ.U32.TRUNC.NTZ R15, R14 ;  /* 0x0000000e000f7305 */ /* 0x000f22000021f000 */
[----:B0-----:R-:W-:-:S05]  /*7b10*/  IADD3 R19, PT, PT, RZ, -R13, RZ ;  /* 0x8000000dff137210 */ /* 0x001fca0007ffe0ff */
[----:B------:R-:W-:Y:S02]  /*7b20*/  IMAD R19, R19, R8, RZ ;  /* 0x0000000813137224 */ /* 0x000fe400078e02ff */
[----:B----4-:R-:W-:Y:S01]  /*7b30*/  IMAD.MOV R21, RZ, RZ, -R15 ;  /* 0x000000ffff157224 */ /* 0x010fe200078e0a0f */
[C---:B--2---:R-:W-:Y:S01]  /*7b40*/  IADD3 R9, PT, PT, R4.reuse, 0x1, RZ ;  /* 0x0000000104097810 */ /* 0x044fe20007ffe0ff */
[----:B------:R-:W-:Y:S01]  /*7b50*/  IMAD.HI.U32 R12, R13, R19, R12 ;  /* 0x000000130d0c7227 */ /* 0x000fe200078e000c */
[----:B------:R-:W-:Y:S02]  /*7b60*/  IABS R10, R11 ;  /* 0x0000000b000a7213 */ /* 0x000fe40000000000 */
[----:B------:R-:W-:Y:S01]  /*7b70*/  IADD3 R18, PT, PT, R4, -0x1, R11 ;  /* 0xffffffff04127810 */ /* 0x000fe20007ffe00b */
[----:B------:R-:W-:Y:S02]  /*7b80*/  IMAD R19, R21, R2, RZ ;  /* 0x0000000215137224 */ /* 0x000fe400078e02ff */
[----:B------:R-:W-:Y:S01]  /*7b90*/  IMAD.MOV.U32 R14, RZ, RZ, RZ ;  /* 0x000000ffff0e7224 */ /* 0x000fe200078e00ff */
[----:B------:R-:W-:-:S02]  /*7ba0*/  IABS R13, R9 ;  /* 0x00000009000d7213 */ /* 0x000fc40000000000 */
[----:B------:R-:W-:Y:S01]  /*7bb0*/  IADD3 R10, PT, PT, RZ, -R10, RZ ;  /* 0x8000000aff0a7210 */ /* 0x000fe20007ffe0ff */
[----:B------:R-:W-:Y:S01]  /*7bc0*/  IMAD.HI.U32 R14, R15, R19, R14 ;  /* 0x000000130f0e7227 */ /* 0x000fe200078e000e */
[----:B------:R-:W-:Y:S02]  /*7bd0*/  IABS R15, R18 ;  /* 0x00000012000f7213 */ /* 0x000fe40000000000 */
[----:B------:R-:W-:Y:S01]  /*7be0*/  MOV R19, R10 ;  /* 0x0000000a00137202 */ /* 0x000fe20000000f00 */
[----:B------:R-:W-:-:S04]  /*7bf0*/  IMAD.HI.U32 R10, R12, R13, RZ ;  /* 0x0000000d0c0a7227 */ /* 0x000fc800078e00ff */
[----:B------:R-:W-:Y:S02]  /*7c00*/  VIADD R20, R5, 0x1 ;  /* 0x0000000105147836 */ /* 0x000fe40000000000 */
[----:B------:R-:W-:Y:S01]  /*7c10*/  IMAD.HI.U32 R12, R12, R15, RZ ;  /* 0x0000000f0c0c7227 */ /* 0x000fe200078e00ff */
[----:B------:R-:W-:-:S03]  /*7c20*/  IABS R21, R0 ;  /* 0x0000000000157213 */ /* 0x000fc60000000000 */
[-C--:B------:R-:W-:Y:S01]  /*7c30*/  IMAD R13, R10, R19.reuse, R13 ;  /* 0x000000130a0d7224 */ /* 0x080fe200078e020d */
[----:B------:R-:W-:Y:S01]  /*7c40*/  IABS R10, R20 ;  /* 0x00000014000a7213 */ /* 0x000fe20000000000 */
[----:B------:R-:W-:Y:S01]  /*7c50*/  IMAD R19, R12, R19, R15 ;  /* 0x000000130c137224 */ /* 0x000fe200078e020f */
[----:B------:R-:W-:Y:S02]  /*7c60*/  IADD3 R22, PT, PT, R5, -0x1, R0 ;  /* 0xffffffff05167810 */ /* 0x000fe40007ffe000 */
[----:B------:R-:W-:Y:S01]  /*7c70*/  ISETP.GT.U32.AND P0, PT, R8, R13, PT ;  /* 0x0000000d0800720c */ /* 0x000fe20003f04070 */
[----:B------:R-:W-:Y:S01]  /*7c80*/  IMAD.HI.U32 R15, R14, R10, RZ ;  /* 0x0000000a0e0f7227 */ /* 0x000fe200078e00ff */
[----:B------:R-:W-:Y:S02]  /*7c90*/  IADD3 R21, PT, PT, RZ, -R21, RZ ;  /* 0x80000015ff157210 */ /* 0x000fe40007ffe0ff */
[----:B------:R-:W-:Y:S02]  /*7ca0*/  ISETP.GT.U32.AND P1, PT, R8, R19, PT ;  /* 0x000000130800720c */ /* 0x000fe40003f24070 */
[----:B------:R-:W-:Y:S01]  /*7cb0*/  IABS R23, R22 ;  /* 0x0000001600177213 */ /* 0x000fe20000000000 */
[----:B------:R-:W-:-:S04]  /*7cc0*/  IMAD R15, R15, R21, R10 ;  /* 0x000000150f0f7224 */ /* 0x000fc800078e020a */
[----:B------:R-:W-:Y:S01]  /*7cd0*/  IMAD.HI.U32 R14, R14, R23, RZ ;  /* 0x000000170e0e7227 */ /* 0x000fe200078e00ff */
[----:B------:R-:W-:-:S03]  /*7ce0*/  ISETP.GT.U32.AND P2, PT, R2, R15, PT ;  /* 0x0000000f0200720c */ /* 0x000fc60003f44070 */
[----:B------:R-:W-:Y:S02]  /*7cf0*/  IMAD R21, R14, R21, R23 ;  /* 0x000000150e157224 */ /* 0x000fe400078e0217 */
[----:B------:R-:W-:Y:S01]  /*7d00*/  @!P0 IMAD.IADD R13, R13, 0x1, -R8 ;  /* 0x000000010d0d8824 */ /* 0x000fe200078e0a08 */
[----:B------:R-:W-:Y:S02]  /*7d10*/  @!P1 IADD3 R19, PT, PT, R19, -R8, RZ ;  /* 0x8000000813139210 */ /* 0x000fe40007ffe0ff */
[----:B------:R-:W-:Y:S02]  /*7d20*/  ISETP.GT.U32.AND P3, PT, R2, R21, PT ;  /* 0x000000150200720c */ /* 0x000fe40003f64070 */
[C---:B------:R-:W-:Y:S02]  /*7d30*/  ISETP.GT.U32.AND P5, PT, R8.reuse, R13, PT ;  /* 0x0000000d0800720c */ /* 0x040fe40003fa4070 */
[----:B------:R-:W-:Y:S01]  /*7d40*/  ISETP.GT.U32.AND P6, PT, R8, R19, PT ;  /* 0x000000130800720c */ /* 0x000fe20003fc4070 */
[----:B------:R-:W-:Y:S01]  /*7d50*/  @!P2 IMAD.IADD R15, R15, 0x1, -R2 ;  /* 0x000000010f0fa824 */ /* 0x000fe200078e0a02 */
[----:B------:R-:W-:-:S02]  /*7d60*/  ISETP.GE.AND P0, PT, R9, RZ, PT ;  /* 0x000000ff0900720c */ /* 0x000fc40003f06270 */
[----:B------:R-:W-:Y:S02]  /*7d70*/  ISETP.GE.AND P1, PT, R18, RZ, PT ;  /* 0x000000ff1200720c */ /* 0x000fe40003f26270 */
[----:B------:R-:W-:-:S03]  /*7d80*/  ISETP.GT.U32.AND P2, PT, R2, R15, PT ;  /* 0x0000000f0200720c */ /* 0x000fc60003f44070 */
[----:B------:R-:W-:Y:S02]  /*7d90*/  @!P3 IADD3 R21, PT, PT, R21, -R2, RZ ;  /* 0x800000021515b210 */ /* 0x000fe40007ffe0ff */
[----:B------:R-:W-:Y:S02]  /*7da0*/  @!P5 IMAD.IADD R13, R13, 0x1, -R8 ;  /* 0x000000010d0dd824 */ /* 0x000fe400078e0a08 */
[----:B------:R-:W-:Y:S02]  /*7db0*/  @!P6 IADD3 R19, PT, PT, R19, -R8, RZ ;  /* 0x800000081313e210 */ /* 0x000fe40007ffe0ff */
[----:B------:R-:W0:Y:S01]  /*7dc0*/  LDC.64 R8, c[0x0][0x380] ;  /* 0x0000e000ff087b82 */ /* 0x000e220000000a00 */
[----:B------:R-:W-:Y:S02]  /*7dd0*/  ISETP.GT.U32.AND P3, PT, R2, R21, PT ;  /* 0x000000150200720c */ /* 0x000fe40003f64070 */
[----:B------:R-:W-:Y:S01]  /*7de0*/  ISETP.GE.AND P4, PT, R20, RZ, PT ;  /* 0x000000ff1400720c */ /* 0x000fe20003f86270 */
[----:B------:R-:W-:Y:S01]  /*7df0*/  @!P0 IMAD.MOV R13, RZ, RZ, -R13 ;  /* 0x000000ffff0d8224 */ /* 0x000fe200078e0a0d */
[----:B------:R-:W-:-:S02]  /*7e00*/  ISETP.GE.AND P5, PT, R22, RZ, PT ;  /* 0x000000ff1600720c */ /* 0x000fc40003fa6270 */
[----:B------:R-:W-:Y:S02]  /*7e10*/  ISETP.NE.AND P6, PT, R11, RZ, PT ;  /* 0x000000ff0b00720c */ /* 0x000fe40003fc5270 */
[----:B------:R-:W-:Y:S01]  /*7e20*/  LOP3.LUT R10, RZ, R11, RZ, 0x33, !PT ;  /* 0x0000000bff0a7212 */ /* 0x000fe200078e33ff */
[----:B------:R-:W-:Y:S01]  /*7e30*/  @!P2 IMAD.IADD R15, R15, 0x1, -R2 ;  /* 0x000000010f0fa824 */ /* 0x000fe200078e0a02 */
[----:B------:R-:W-:Y:S02]  /*7e40*/  @!P1 IADD3 R19, PT, PT, -R19, RZ, RZ ;  /* 0x000000ff13139210 */ /* 0x000fe40007ffe1ff */
[----:B------:R-:W-:Y:S02]  /*7e50*/  SEL R13, R10, R13, !P6 ;  /* 0x0000000d0a0d7207 */ /* 0x000fe40007000000 */
[----:B------:R-:W-:Y:S01]  /*7e60*/  @!P3 IADD3 R21, PT, PT, R21, -R2, RZ ;  /* 0x800000021515b210 */ /* 0x000fe20007ffe0ff */
[----:B------:R-:W-:Y:S01]  /*7e70*/  @!P4 IMAD.MOV R15, RZ, RZ, -R15 ;  /* 0x000000ffff0fc224 */ /* 0x000fe200078e0a0f */
[----:B------:R-:W-:-:S02]  /*7e80*/  ISETP.NE.AND P0, PT, R0, RZ, PT ;  /* 0x000000ff0000720c */ /* 0x000fc40003f05270 */
[----:B------:R-:W-:Y:S02]  /*7e90*/  SEL R19, R10, R19, !P6 ;  /* 0x000000130a137207 */ /* 0x000fe40007000000 */
[----:B------:R-:W-:Y:S02]  /*7ea0*/  LOP3.LUT R0, RZ, R0, RZ, 0x33, !PT ;  /* 0x00000000ff007212 */ /* 0x000fe400078e33ff */
[----:B------:R-:W-:Y:S02]  /*7eb0*/  IADD3 R13, PT, PT, -R4, R13, RZ ;  /* 0x0000000d040d7210 */ /* 0x000fe40007ffe1ff */
[----:B------:R-:W-:Y:S01]  /*7ec0*/  @!P5 IADD3 R21, PT, PT, -R21, RZ, RZ ;  /* 0x000000ff1515d210 */ /* 0x000fe20007ffe1ff */
[----:B------:R-:W-:Y:S01]  /*7ed0*/  IMAD.IADD R19, R19, 0x1, -R4 ;  /* 0x0000000113137824 */ /* 0x000fe200078e0a04 */
[C---:B------:R-:W-:Y:S01]  /*7ee0*/  SEL R2, R0.reuse, R15, !P0 ;  /* 0x0000000f00027207 */ /* 0x040fe20004000000 */
[--C-:B---3--:R-:W-:Y:S01]  /*7ef0*/  IMAD R11, R13, R6, R3.reuse ;  /* 0x000000060d0b7224 */ /* 0x108fe200078e0203 */
[----:B------:R-:W-:Y:S01]  /*7f00*/  SEL R0, R0, R21, !P0 ;  /* 0x0000001500007207 */ /* 0x000fe20004000000 */
[----:B------:R-:W-:-:S02]  /*7f10*/  IMAD R19, R6, R19, R3 ;  /* 0x0000001306137224 */ /* 0x000fc400078e0203 */
[----:B------:R-:W-:Y:S02]  /*7f20*/  IMAD.IADD R2, R2, 0x1, -R5 ;  /* 0x0000000102027824 */ /* 0x000fe400078e0a05 */
[----:B0-----:R-:W-:Y:S01]  /*7f30*/  IMAD.WIDE R10, R11, 0x4, R8 ;  /* 0x000000040b0a7825 */ /* 0x001fe200078e0208 */
[----:B------:R-:W-:-:S03]  /*7f40*/  IADD3 R0, PT, PT, -R5, R0, RZ ;  /* 0x0000000005007210 */ /* 0x000fc60007ffe1ff */
[----:B------:R-:W-:Y:S02]  /*7f50*/  IMAD R13, R2, R7, R3 ;  /* 0x00000007020d7224 */ /* 0x000fe400078e0203 */
[----:B------:R-:W-:Y:S01]  /*7f60*/  IMAD.WIDE R4, R19, 0x4, R8 ;  /* 0x0000000413047825 */ /* 0x000fe200078e0208 */
[----:B------:R-:W1:Y:S03]  /*7f70*/  LDG.E R10, desc[UR10][R10.64] ;  /* 0x0000000a0a0a7981 */ /* 0x000e66000c1e1900 */
[----:B------:R-:W-:Y:S02]  /*7f80*/  IMAD R15, R7, R0, R3 ;  /* 0x00000000070f7224 */ /* 0x000fe400078e0203 */
[--C-:B------:R-:W-:Y:S01]  /*7f90*/  IMAD.WIDE R6, R13, 0x4, R8.reuse ;  /* 0x000000040d067825 */ /* 0x100fe200078e0208 */
[----:B------:R-:W2:Y:S03]  /*7fa0*/  LDG.E R4, desc[UR10][R4.64] ;  /* 0x0000000a04047981 */ /* 0x000ea6000c1e1900 */
[----:B------:R-:W-:-:S02]  /*7fb0*/  IMAD.WIDE R8, R15, 0x4, R8 ;  /* 0x000000040f087825 */ /* 0x000fc400078e0208 */
[----:B------:R-:W3:Y:S04]  /*7fc0*/  LDG.E R6, desc[UR10][R6.64] ;  /* 0x0000000a06067981 */ /* 0x000ee8000c1e1900 */
[----:B------:R-:W4:Y:S01]  /*7fd0*/  LDG.E R8, desc[UR10][R8.64] ;  /* 0x0000000a08087981 */ /* 0x000f22000c1e1900 */
[----:B------:R-:W-:Y:S02]  /*7fe0*/  VIADD R16, R16, 0x2 ;  /* 0x0000000210107836 */ /* 0x000fe40000000000 */
[----:B-1----:R-:W-:-:S04]  /*7ff0*/  FFMA R17, R10, UR4, R17 ;  /* 0x000000040a117c23 */ /* 0x002fc80008000011 */
[----:B--2---:R-:W-:-:S04]  /*8000*/  FFMA R17, R4, UR4, R17 ;  /* 0x0000000404117c23 */ /* 0x004fc80008000011 */
[----:B---3--:R-:W-:-:S04]  /*8010*/  FFMA R17, R6, UR4, R17 ;  /* 0x0000000406117c23 */ /* 0x008fc80008000011 */
[----:B----4-:R-:W-:-:S07]  /*8020*/  FFMA R17, R8, UR4, R17 ;  /* 0x0000000408117c23 */ /* 0x010fce0008000011 */
.L_x_41:
[----:B------:R-:W-:Y:S05]  /*8030*/  BRA.U UP1, `(.L_x_33) ;  /* 0x0000000101d47547 */ /* 0x000fea000b800000 */
[----:B0123--:R-:W0:Y:S01]  /*8040*/  LDC.64 R4, c[0x0][0x398] ;  /* 0x0000e600ff047b82 */ /* 0x00fe220000000a00 */
[----:B------:R-:W1:Y:S01]  /*8050*/  LDCU UR4, c[0x0][0x3a4] ;  /* 0x00007480ff0477ac */ /* 0x000e620008000800 */
[----:B0-----:R-:W-:-:S05]  /*8060*/  IMAD.WIDE.U32 R4, R16, 0x4, R4 ;  /* 0x0000000410047825 */ /* 0x001fca00078e0004 */
[----:B------:R-:W2:Y:S01]  /*8070*/  LDG.E R7, desc[UR10][R4.64] ;  /* 0x0000000a04077981 */ /* 0x000ea2000c1e1900 */
[----:B------:R-:W-:-:S05]  /*8080*/  LEA R16, R16, R1, 0x2 ;  /* 0x0000000110107211 */ /* 0x000fca00078e10ff */
[----:B------:R-:W3:Y:S04]  /*8090*/  LDL R2, [R16+0x20] ;  /* 0x0000200010027983 */ /* 0x000ee80000100800 */
[----:B------:R-:W4:Y:S01]  /*80a0*/  LDL R0, [R16] ;  /* 0x0000000010007983 */ /* 0x000f220000100800 */
[-C--:B--2---:R-:W-:Y:S02]  /*80b0*/  IABS R6, R7.reuse ;  /* 0x0000000700067213 */ /* 0x084fe40000000000 */
[----:B------:R-:W-:Y:S02]  /*80c0*/  IABS R12, R7 ;  /* 0x00000007000c7213 */ /* 0x000fe40000000000 */
[----:B------:R-:W0:Y:S01]  /*80d0*/  I2F.RP R10, R6 ;  /* 0x00000006000a7306 */ /* 0x000e220000209400 */
[C---:B---3--:R-:W-:Y:S01]  /*80e0*/  VIADD R4, R2.reuse, 0x1 ;  /* 0x0000000102047836 */ /* 0x048fe20000000000 */
[----:B------:R-:W-:Y:S01]  /*80f0*/  IADD3 R11, PT, PT, R2, -0x1, R7 ;  /* 0xffffffff020b7810 */ /* 0x000fe20007ffe007 */
[----:B------:R-:W-:-:S03]  /*8100*/  IMAD.MOV R13, RZ, RZ, -R12 ;  /* 0x000000ffff0d7224 */ /* 0x000fc600078e0a0c */
[----:B------:R-:W-:Y:S02]  /*8110*/  IABS R12, R11 ;  /* 0x0000000b000c7213 */ /* 0x000fe40000000000 */
[----:B------:R-:W-:Y:S01]  /*8120*/  ISETP.GE.AND P3, PT, R11, RZ, PT ;  /* 0x000000ff0b00720c */ /* 0x000fe20003f66270 */
[----:B0-----:R-:W0:Y:S02]  /*8130*/  MUFU.RCP R10, R10 ;  /* 0x0000000a000a7308 */ /* 0x001e240000001000 */
[----:B0-----:R-:W-:Y:S01]  /*8140*/  VIADD R8, R10, 0xffffffe ;  /* 0x0ffffffe0a087836 */ /* 0x001fe20000000000 */
[----:B------:R-:W-:-:S05]  /*8150*/  IABS R10, R4 ;  /* 0x00000004000a7213 */ /* 0x000fca0000000000 */
[----:B------:R0:W2:Y:S02]  /*8160*/  F2I.FTZ.U32.TRUNC.NTZ R9, R8 ;  /* 0x0000000800097305 */ /* 0x0000a4000021f000 */
[----:B0-----:R-:W-:Y:S01]  /*8170*/  HFMA2 R8, -RZ, RZ, 0, 0 ;  /* 0x00000000ff087431 */ /* 0x001fe200000001ff */
[----:B--2---:R-:W-:-:S05]  /*8180*/  IADD3 R5, PT, PT, RZ, -R9, RZ ;  /* 0x80000009ff057210 */ /* 0x004fca0007ffe0ff */
[----:B------:R-:W-:-:S04]  /*8190*/  IMAD R5, R5, R6, RZ ;  /* 0x0000000605057224 */ /* 0x000fc800078e02ff */
[----:B------:R-:W-:-:S06]  /*81a0*/  IMAD.HI.U32 R9, R9, R5, R8 ;  /* 0x0000000509097227 */ /* 0x000fcc00078e0008 */
[----:B------:R-:W-:-:S04]  /*81b0*/  IMAD.HI.U32 R5, R9, R10, RZ ;  /* 0x0000000a09057227 */ /* 0x000fc800078e00ff */
[----:B------:R-:W-:-:S04]  /*81c0*/  IMAD.HI.U32 R8, R9, R12, RZ ;  /* 0x0000000c09087227 */ /* 0x000fc800078e00ff */
[-C--:B------:R-:W-:Y:S02]  /*81d0*/  IMAD R9, R5, R13.reuse, R10 ;  /* 0x0000000d05097224 */ /* 0x080fe400078e020a */
[----:B------:R-:W-:-:S03]  /*81e0*/  IMAD R13, R8, R13, R12 ;  /* 0x0000000d080d7224 */ /* 0x000fc600078e020c */
[C---:B------:R-:W-:Y:S02]  /*81f0*/  ISETP.GT.U32.AND P0, PT, R6.reuse, R9, PT ;  /* 0x000000090600720c */ /* 0x040fe40003f04070 */
[----:B------:R-:W-:-:S11]  /*8200*/  ISETP.GT.U32.AND P1, PT, R6, R13, PT ;  /* 0x0000000d0600720c */ /* 0x000fd60003f24070 */
[----:B------:R-:W-:Y:S02]  /*8210*/  @!P0 IADD3 R9, PT, PT, R9, -R6, RZ ;  /* 0x8000000609098210 */ /* 0x000fe40007ffe0ff */
[----:B------:R-:W-:Y:S01]  /*8220*/  @!P1 IMAD.IADD R13, R13, 0x1, -R6 ;  /* 0x000000010d0d9824 */ /* 0x000fe200078e0a06 */
[----:B------:R-:W-:Y:S02]  /*8230*/  ISETP.GE.AND P1, PT, R4, RZ, PT ;  /* 0x000000ff0400720c */ /* 0x000fe40003f26270 */
[C---:B------:R-:W-:Y:S01]  /*8240*/  ISETP.GT.U32.AND P0, PT, R6.reuse, R9, PT ;  /* 0x000000090600720c */ /* 0x040fe20003f04070 */
[----:B------:R-:W0:Y:S01]  /*8250*/  LDC.64 R4, c[0x0][0x380] ;  /* 0x0000e000ff047b82 */ /* 0x000e220000000a00 */
[----:B------:R-:W-:-:S11]  /*8260*/  ISETP.GT.U32.AND P2, PT, R6, R13, PT ;  /* 0x0000000d0600720c */ /* 0x000fd60003f44070 */
[----:B------:R-:W-:Y:S02]  /*8270*/  @!P0 IADD3 R9, PT, PT, R9, -R6, RZ ;  /* 0x8000000609098210 */ /* 0x000fe40007ffe0ff */
[----:B------:R-:W-:Y:S01]  /*8280*/  @!P2 IMAD.IADD R13, R13, 0x1, -R6 ;  /* 0x000000010d0da824 */ /* 0x000fe200078e0a06 */
[----:B------:R-:W-:Y:S02]  /*8290*/  ISETP.NE.AND P0, PT, R7, RZ, PT ;  /* 0x000000ff0700720c */ /* 0x000fe40003f05270 */
[----:B------:R-:W-:Y:S01]  /*82a0*/  LOP3.LUT R6, RZ, R7, RZ, 0x33, !PT ;  /* 0x00000007ff067212 */ /* 0x000fe200078e33ff */
[----:B------:R-:W-:Y:S01]  /*82b0*/  @!P3 IMAD.MOV R13, RZ, RZ, -R13 ;  /* 0x000000ffff0db224 */ /* 0x000fe200078e0a0d */
[----:B------:R-:W-:-:S04]  /*82c0*/  @!P1 IADD3 R9, PT, PT, -R9, RZ, RZ ;  /* 0x000000ff09099210 */ /* 0x000fc80007ffe1ff */
[C---:B------:R-:W-:Y:S02]  /*82d0*/  SEL R9, R6.reuse, R9, !P0 ;  /* 0x0000000906097207 */ /* 0x040fe40004000000 */
[----:B------:R-:W-:Y:S02]  /*82e0*/  SEL R13, R6, R13, !P0 ;  /* 0x0000000d060d7207 */ /* 0x000fe40004000000 */
[----:B------:R-:W-:-:S03]  /*82f0*/  IADD3 R9, PT, PT, -R2, R9, RZ ;  /* 0x0000000902097210 */ /* 0x000fc60007ffe1ff */
[----:B------:R-:W-:Y:S02]  /*8300*/  IMAD.IADD R13, R13, 0x1, -R2 ;  /* 0x000000010d0d7824 */ /* 0x000fe400078e0a02 */
[--C-:B----4-:R-:W-:Y:S02]  /*8310*/  IMAD R7, R9, R0, R3.reuse ;  /* 0x0000000009077224 */ /* 0x110fe400078e0203 */
[----:B------:R-:W-:Y:S02]  /*8320*/  IMAD R13, R0, R13, R3 ;  /* 0x0000000d000d7224 */ /* 0x000fe400078e0203 */
[----:B0-----:R-:W-:-:S04]  /*8330*/  IMAD.WIDE R6, R7, 0x4, R4 ;  /* 0x0000000407067825 */ /* 0x001fc800078e0204 */
[----:B------:R-:W-:Y:S02]  /*8340*/  IMAD.WIDE R4, R13, 0x4, R4 ;  /* 0x000000040d047825 */ /* 0x000fe400078e0204 */
[----:B------:R-:W1:Y:S04]  /*8350*/  LDG.E R6, desc[UR10][R6.64] ;  /* 0x0000000a06067981 */ /* 0x000e68000c1e1900 */
[----:B------:R-:W2:Y:S01]  /*8360*/  LDG.E R4, desc[UR10][R4.64] ;  /* 0x0000000a04047981 */ /* 0x000ea2000c1e1900 */
[----:B-1----:R-:W-:-:S04]  /*8370*/  FFMA R17, R6, UR4, R17 ;  /* 0x0000000406117c23 */ /* 0x002fc80008000011 */
[----:B--2---:R-:W-:-:S07]  /*8380*/  FFMA R17, R4, UR4, R17 ;  /* 0x0000000404117c23 */ /* 0x004fce0008000011 */
.L_x_33:
[----:B------:R-:W4:Y:S01]  /*8390*/  LDCU.64 UR4, c[0x0][0x388] ;  /* 0x00007100ff0477ac */ /* 0x000f220008000a00 */
[----:B012---:R-:W0:Y:S01]  /*83a0*/  LDC.64 R6, c[0x0][0x380] ;  /* 0x0000e000ff067b82 */ /* 0x007e220000000a00 */
[----:B----4-:R-:W-:-:S04]  /*83b0*/  ISETP.NE.U32.AND P0, PT, RZ, UR4, PT ;  /* 0x00000004ff007c0c */ /* 0x010fc8000bf05070 */
[----:B------:R-:W-:Y:S01]  /*83c0*/  ISETP.NE.AND.EX P0, PT, RZ, UR5, PT, P0 ;  /* 0x00000005ff007c0c */ /* 0x000fe2000bf05300 */
[----:B0-----:R-:W-:-:S05]  /*83d0*/  IMAD.WIDE R6, R3, 0x4, R6 ;  /* 0x0000000403067825 */ /* 0x001fca00078e0206 */
[----:B------:R-:W2:Y:S07]  /*83e0*/  LDG.E R2, desc[UR10][R6.64] ;  /* 0x0000000a06027981 */ /* 0x000eae000c1e1900 */
[----:B---3--:R-:W0:Y:S02]  /*83f0*/  @P0 LDC.64 R4, c[0x0][0x388] ;  /* 0x0000e200ff040b82 */ /* 0x008e240000000a00 */
[----:B0-----:R-:W-:-:S06]  /*8400*/  @P0 IMAD.WIDE R4, R3, 0x4, R4 ;  /* 0x0000000403040825 */ /* 0x001fcc00078e0204 */
[----:B------:R-:W3:Y:S01]  /*8410*/  @P0 LDG.E R4, desc[UR10][R4.64] ;  /* 0x0000000a04040981 */ /* 0x000ee2000c1e1900 */
[----:B------:R-:W-:Y:S01]  /*8420*/  BSSY.RECONVERGENT B0, `(.L_x_42) ;  /* 0x0000039000007945 */ /* 0x000fe20003800200 */
[----:B--2---:R-:W-:Y:S01]  /*8430*/  FADD R0, R2, R2 ;  /* 0x0000000202007221 */ /* 0x004fe20000000000 */
[----:B---3--:R-:W-:-:S04]  /*8440*/  @P0 FADD R17, R17, R4 ;  /* 0x0000000411110221 */ /* 0x008fc80000000000 */
[----:B------:R-:W-:-:S05]  /*8450*/  FMUL R0, R0, R17 ;  /* 0x0000001100007220 */ /* 0x000fca0000400000 */
[----:B------:R-:W-:-:S13]  /*8460*/  FSETP.GEU.AND P0, PT, R0, RZ, PT ;  /* 0x000000ff0000720b */ /* 0x000fda0003f0e000 */
[----:B------:R-:W-:Y:S05]  /*8470*/  @!P0 BRA `(.L_x_43) ;  /* 0x0000000000cc8947 */ /* 0x000fea0003800000 */
[----:B------:R-:W0:Y:S01]  /*8480*/  LDC R9, c[0x0][0x3a8] ;  /* 0x0000ea00ff097b82 */ /* 0x000e220000000800 */
[----:B------:R-:W-:Y:S01]  /*8490*/  BSSY.RECONVERGENT B1, `(.L_x_44) ;  /* 0x000000d000017945 */ /* 0x000fe20003800200 */
[----:B0-----:R-:W0:Y:S08]  /*84a0*/  MUFU.RCP R2, R9 ;  /* 0x0000000900027308 */ /* 0x001e300000001000 */
[----:B------:R-:W1:Y:S01]  /*84b0*/  FCHK P0, -R0, R9 ;  /* 0x0000000900007302 */ /* 0x000e620000000100 */
[----:B0-----:R-:W-:-:S04]  /*84c0*/  FFMA R5, R2, -R9, 1 ;  /* 0x3f80000002057423 */ /* 0x001fc80000000809 */
[----:B------:R-:W-:-:S04]  /*84d0*/  FFMA R5, R2, R5, R2 ;  /* 0x0000000502057223 */ /* 0x000fc80000000002 */
[----:B------:R-:W-:-:S04]  /*84e0*/  FFMA R2, -R0, R5, RZ ;  /* 0x0000000500027223 */ /* 0x000fc800000001ff */
[----:B------:R-:W-:-:S04]  /*84f0*/  FFMA R4, R2, -R9, -R0 ;  /* 0x8000000902047223 */ /* 0x000fc80000000800 */
[----:B------:R-:W-:Y:S01]  /*8500*/  FFMA R12, R5, R4, R2 ;  /* 0x00000004050c7223 */ /* 0x000fe20000000002 */
[----:B-1----:R-:W-:Y:S06]  /*8510*/  @!P0 BRA `(.L_x_45) ;  /* 0x0000000000108947 */ /* 0x002fec0003800000 */
[----:B------:R-:W-:Y:S01]  /*8520*/  FADD R0, -R0, -RZ ;  /* 0x800000ff00007221 */ /* 0x000fe20000000100 */
[----:B------:R-:W-:-:S07]  /*8530*/  MOV R2, 0x8550 ;  /* 0x0000855000027802 */ /* 0x000fce0000000f00 */
[----:B------:R-:W-:Y:S05]  /*8540*/  CALL.REL.NOINC `($__internal_0_$__cuda_sm3x_div_rn_noftz_f32_slowpath) ;  /* 0x0000000000a87944 */ /* 0x000fea0003c00000 */
[----:B------:R-:W-:-:S07]  /*8550*/  MOV R12, R0 ;  /* 0x00000000000c7202 */ /* 0x000fce0000000f00 */
.L_x_45:
[----:B------:R-:W-:Y:S05]  /*8560*/  BSYNC.RECONVERGENT B1 ;  /* 0x0000000000017941 */ /* 0x000fea0003800200 */
.L_x_44:
[----:B------:R-:W0:Y:S02]  /*8570*/  LDC.64 R4, c[0x0][0x390] ;  /* 0x0000e400ff047b82 */ /* 0x000e240000000a00 */
[----:B0-----:R-:W-:-:S05]  /*8580*/  IMAD.WIDE R2, R3, 0x30, R4 ;  /* 0x0000003003027825 */ /* 0x001fca00078e0204 */
[----:B------:R-:W2:Y:S04]  /*8590*/  LDG.E.64 R10, desc[UR10][R2.64] ;  /* 0x0000000a020a7981 */ /* 0x000ea8000c1e1b00 */
[----:B------:R-:W3:Y:S04]  /*85a0*/  LDG.E.64 R8, desc[UR10][R2.64+0x10] ;  /* 0x0000100a02087981 */ /* 0x000ee8000c1e1b00 */
[----:B------:R-:W4:Y:S01]  /*85b0*/  LDG.E.64 R4, desc[UR10][R2.64+0x8] ;  /* 0x0000080a02047981 */ /* 0x000f22000c1e1b00 */
[----:B------:R-:W-:Y:S02]  /*85c0*/  HFMA2 R15, -RZ, RZ, 3.7421875, 0 ;  /* 0x437c0000ff0f7431 */ /* 0x000fe400000001ff */
[----:B------:R-:W-:-:S04]  /*85d0*/  IMAD.MOV.U32 R13, RZ, RZ, 0x3bbb989d ;  /* 0x3bbb989dff0d7424 */ /* 0x000fc800078e00ff */
[----:B------:R-:W-:-:S04]  /*85e0*/  FFMA.SAT R0, R12, R13, 0.5 ;  /* 0x3f0000000c007423 */ /* 0x000fc8000000200d */
[----:B------:R-:W-:-:S04]  /*85f0*/  FFMA.RM R0, R0, R15, 12582913 ;  /* 0x4b40000100007423 */ /* 0x000fc8000000400f */
[C---:B------:R-:W-:Y:S01]  /*8600*/  FADD R13, R0.reuse, -12583039 ;  /* 0xcb40007f000d7421 */ /* 0x040fe20000000000 */
[----:B------:R-:W-:-:S03]  /*8610*/  SHF.L.U32 R0, R0, 0x17, RZ ;  /* 0x0000001700007819 */ /* 0x000fc600000006ff */
[----:B------:R-:W-:-:S04]  /*8620*/  FFMA R13, R12, 1.4426950216293334961, -R13 ;  /* 0x3fb8aa3b0c0d7823 */ /* 0x000fc8000000080d */
[----:B------:R-:W-:Y:S01]  /*8630*/  FFMA R12, R12, 1.925963033500011079e-08, R13 ;  /* 0x32a570600c0c7823 */ /* 0x000fe2000000000d */
[----:B--2---:R-:W-:Y:S01]  /*8640*/  SHF.R.U32.HI R14, RZ, 0x2, R11 ;  /* 0x00000002ff0e7819 */ /* 0x004fe2000001160b */
[----:B------:R-:W-:-:S03]  /*8650*/  VIADD R10, R10, 0x587c5 ;  /* 0x000587c50a0a7836 */ /* 0x000fc60000000000 */
[----:B------:R-:W-:Y:S01]  /*8660*/  LOP3.LUT R14, R14, R11, RZ, 0x3c, !PT ;  /* 0x0000000b0e0e7212 */ /* 0x000fe200078e3cff */
[----:B---3--:R-:W-:Y:S01]  /*8670*/  IMAD.SHL.U32 R13, R9, 0x10, RZ ;  /* 0x00000010090d7824 */ /* 0x008fe200078e00ff */
[----:B------:R0:W1:Y:S02]  /*8680*/  MUFU.EX2 R11, R12 ;  /* 0x0000000c000b7308 */ /* 0x0000640000000800 */
[----:B------:R-:W-:-:S04]  /*8690*/  SHF.L.U32 R15, R14, 0x1, RZ ;  /* 0x000000010e0f7819 */ /* 0x000fc800000006ff */
[----:B------:R-:W-:Y:S01]  /*86a0*/  LOP3.LUT R14, R14, R15, R13, 0x96, !PT ;  /* 0x0000000f0e0e7212 */ /* 0x000fe200078e960d */
[----:B------:R-:W-:Y:S01]  /*86b0*/  IMAD.MOV.U32 R15, RZ, RZ, 0x2f800000 ;  /* 0x2f800000ff0f7424 */ /* 0x000fe200078e00ff */
[-C--:B0-----:R-:W-:Y:S02]  /*86c0*/  MOV R12, R9.reuse ;  /* 0x00000009000c7202 */ /* 0x081fe40000000f00 */
[----:B------:R-:W-:-:S04]  /*86d0*/  LOP3.LUT R13, R14, R9, RZ, 0x3c, !PT ;  /* 0x000000090e0d7212 */ /* 0x000fc800078e3cff */
[----:B------:R-:W-:Y:S01]  /*86e0*/  IADD3 R14, PT, PT, R13, R10, RZ ;  /* 0x0000000a0d0e7210 */ /* 0x000fe20007ffe0ff */
[----:B------:R0:W-:Y:S01]  /*86f0*/  STG.E.64 desc[UR10][R2.64+0x10], R12 ;  /* 0x0000100c02007986 */ /* 0x0001e2000c101b0a */
[----:B-1----:R-:W-:Y:S02]  /*8700*/  FMUL R0, R0, R11 ;  /* 0x0000000b00007220 */ /* 0x002fe40000400000 */
[----:B------:R-:W-:-:S05]  /*8710*/  I2FP.F32.U32 R14, R14 ;  /* 0x0000000e000e7245 */ /* 0x000fca0000201000 */
[----:B------:R-:W-:Y:S01]  /*8720*/  FFMA R11, R14, R15, 1.1641532182693481445e-10 ;  /* 0x2f0000000e0b7423 */ /* 0x000fe2000000000f */
[----:B------:R-:W-:Y:S02]  /*8730*/  IMAD.MOV.U32 R15, RZ, RZ, R8 ;  /* 0x000000ffff0f7224 */ /* 0x000fe400078e0008 */
[----:B----4-:R-:W-:Y:S02]  /*8740*/  IMAD.MOV.U32 R14, RZ, RZ, R5 ;  /* 0x000000ffff0e7224 */ /* 0x010fe400078e0005 */
[----:B------:R-:W-:Y:S02]  /*8750*/  FSETP.GEU.AND P0, PT, R11, R0, PT ;  /* 0x000000000b00720b */ /* 0x000fe40003f0e000 */
[----:B------:R-:W-:Y:S01]  /*8760*/  MOV R11, R4 ;  /* 0x00000004000b7202 */ /* 0x000fe20000000f00 */
[----:B------:R0:W-:Y:S04]  /*8770*/  STG.E.64 desc[UR10][R2.64+0x8], R14 ;  /* 0x0000080e02007986 */ /* 0x0001e8000c101b0a */
[----:B------:R0:W-:Y:S06]  /*8780*/  STG.E.64 desc[UR10][R2.64], R10 ;  /* 0x0000000a02007986 */ /* 0x0001ec000c101b0a */
[----:B------:R-:W-:Y:S05]  /*8790*/  @P0 EXIT ;  /* 0x000000000000094d */ /* 0x000fea0003800000 */
[----:B0-----:R0:W5:Y:S02]  /*87a0*/  LDG.E R2, desc[UR10][R6.64] ;  /* 0x0000000a06027981 */ /* 0x001164000c1e1900 */
.L_x_43:
[----:B------:R-:W-:Y:S05]  /*87b0*/  BSYNC.RECONVERGENT B0 ;  /* 0x0000000000007941 */ /* 0x000fea0003800200 */
.L_x_42:
[----:B-----5:R-:W-:-:S05]  /*87c0*/  FADD R3, -R2, -RZ ;  /* 0x800000ff02037221 */ /* 0x020fca0000000100 */
[----:B------:R-:W-:Y:S01]  /*87d0*/  STG.E desc[UR10][R6.64], R3 ;  /* 0x0000000306007986 */ /* 0x000fe2000c10190a */
[----:B------:R-:W-:Y:S05]  /*87e0*/  EXIT ;  /* 0x000000000000794d */ /* 0x000fea0003800000 */
        .weak           $__internal_0_$__cuda_sm3x_div_rn_noftz_f32_slowpath
        .type           $__internal_0_$__cuda_sm3x_div_rn_noftz_f32_slowpath,@function
        .size           $__internal_0_$__cuda_sm3x_div_rn_noftz_f32_slowpath,(.L_x_68 - $__internal_0_$__cuda_sm3x_div_rn_noftz_f32_slowpath)
$__internal_0_$__cuda_sm3x_div_rn_noftz_f32_slowpath:
[----:B------:R-:W0:Y:S01]  /*87f0*/  LDC R5, c[0x0][0x3a8] ;  /* 0x0000ea00ff057b82 */ /* 0x000e220000000800 */
[----:B------:R-:W-:Y:S01]  /*8800*/  SHF.R.U32.HI R4, RZ, 0x17, R0 ;  /* 0x00000017ff047819 */ /* 0x000fe20000011600 */
[----:B------:R-:W1:Y:S01]  /*8810*/  LDCU UR4, c[0x0][0x3a8] ;  /* 0x00007500ff0477ac */ /* 0x000e620008000800 */
[----:B------:R-:W-:Y:S02]  /*8820*/  BSSY.RECONVERGENT B2, `(.L_x_46) ;  /* 0x0000063000027945 */ /* 0x000fe40003800200 */
[----:B------:R-:W-:-:S04]  /*8830*/  LOP3.LUT R12, R4, 0xff, RZ, 0xc0, !PT ;  /* 0x000000ff040c7812 */ /* 0x000fc800078ec0ff */
[----:B------:R-:W-:Y:S01]  /*8840*/  IADD3 R11, PT, PT, R12, -0x1, RZ ;  /* 0xffffffff0c0b7810 */ /* 0x000fe20007ffe0ff */
[----:B-1----:R-:W-:Y:S01]  /*8850*/  IMAD.U32 R9, RZ, RZ, UR4 ;  /* 0x00000004ff097e24 */ /* 0x002fe2000f8e00ff */
[----:B0-----:R-:W-:-:S04]  /*8860*/  SHF.R.U32.HI R8, RZ, 0x17, R5 ;  /* 0x00000017ff087819 */ /* 0x001fc80000011605 */
[----:B------:R-:W-:-:S05]  /*8870*/  LOP3.LUT R8, R8, 0xff, RZ, 0xc0, !PT ;  /* 0x000000ff08087812 */ /* 0x000fca00078ec0ff */
[----:B------:R-:W-:-:S05]  /*8880*/  VIADD R10, R8, 0xffffffff ;  /* 0xffffffff080a7836 */ /* 0x000fca0000000000 */
[----:B------:R-:W-:-:S04]  /*8890*/  ISETP.GT.U32.AND P0, PT, R10, 0xfd, PT ;  /* 0x000000fd0a00780c */ /* 0x000fc80003f04070 */
[----:B------:R-:W-:-:S13]  /*88a0*/  ISETP.GT.U32.OR P0, PT, R11, 0xfd, P0 ;  /* 0x000000fd0b00780c */ /* 0x000fda0000704470 */
[----:B------:R-:W-:Y:S01]  /*88b0*/  @!P0 MOV R4, RZ ;  /* 0x000000ff00048202 */ /* 0x000fe20000000f00 */
[----:B------:R-:W-:Y:S06]  /*88c0*/  @!P0 BRA `(.L_x_47) ;  /* 0x00000000005c8947 */ /* 0x000fec0003800000 */
[----:B------:R-:W-:Y:S02]  /*88d0*/  FSETP.GTU.FTZ.AND P0, PT, |R0|, +INF , PT ;  /* 0x7f8000000000780b */ /* 0x000fe40003f1c200 */
[----:B------:R-:W-:-:S04]  /*88e0*/  FSETP.GTU.FTZ.AND P1, PT, |R5|, +INF , PT ;  /* 0x7f8000000500780b */ /* 0x000fc80003f3c200 */
[----:B------:R-:W-:-:S13]  /*88f0*/  PLOP3.LUT P0, PT, P0, P1, PT, 0xf8, 0x8f ;  /* 0x00000000008f781c */ /* 0x000fda0000703f70 */
[----:B------:R-:W-:Y:S05]  /*8900*/  @P0 BRA `(.L_x_48) ;  /* 0x00000004004c0947 */ /* 0x000fea0003800000 */
[----:B------:R-:W-:-:S13]  /*8910*/  LOP3.LUT P0, RZ, R9, 0x7fffffff, R0, 0xc8, !PT ;  /* 0x7fffffff09ff7812 */ /* 0x000fda000780c800 */
[----:B------:R-:W-:Y:S05]  /*8920*/  @!P0 BRA `(.L_x_49) ;  /* 0x00000004003c8947 */ /* 0x000fea0003800000 */
[C---:B------:R-:W-:Y:S02]  /*8930*/  FSETP.NEU.FTZ.AND P1, PT, |R0|.reuse, +INF , PT ;  /* 0x7f8000000000780b */ /* 0x040fe40003f3d200 */
[----:B------:R-:W-:Y:S02]  /*8940*/  FSETP.NEU.FTZ.AND P0, PT, |R5|, +INF , PT ;  /* 0x7f8000000500780b */ /* 0x000fe40003f1d200 */
[----:B------:R-:W-:-:S11]  /*8950*/  FSETP.NEU.FTZ.AND P2, PT, |R0|, +INF , PT ;  /* 0x7f8000000000780b */ /* 0x000fd60003f5d200 */
[----:B------:R-:W-:Y:S05]  /*8960*/  @!P0 BRA !P1, `(.L_x_49) ;  /* 0x00000004002c8947 */ /* 0x000fea0004800000 */
[----:B------:R-:W-:-:S04]  /*8970*/  LOP3.LUT P1, RZ, R0, 0x7fffffff, RZ, 0xc0, !PT ;  /* 0x7fffffff00ff7812 */ /* 0x000fc8000782c0ff */
[----:B------:R-:W-:-:S13]  /*8980*/  PLOP3.LUT P0, PT, P0, P1, PT, 0x2f, 0xf2 ;  /* 0x0000000000f2781c */ /* 0x000fda0000702577 */
[----:B------:R-:W-:Y:S05]  /*8990*/  @P0 BRA `(.L_x_50) ;  /* 0x0000000400180947 */ /* 0x000fea0003800000 */
[----:B------:R-:W-:-:S04]  /*89a0*/  LOP3.LUT P0, RZ, R9, 0x7fffffff, RZ, 0xc0, !PT ;  /* 0x7fffffff09ff7812 */ /* 0x000fc8000780c0ff */
[----:B------:R-:W-:-:S13]  /*89b0*/  PLOP3.LUT P0, PT, P2, P0, PT, 0x2f, 0xf2 ;  /* 0x0000000000f2781c */ /* 0x000fda0001700577 */
[----:B------:R-:W-:Y:S05]  /*89c0*/  @P0 BRA `(.L_x_51) ;  /* 0x0000000400000947 */ /* 0x000fea0003800000 */
[----:B------:R-:W-:Y:S02]  /*89d0*/  ISETP.GE.AND P0, PT, R11, RZ, PT ;  /* 0x000000ff0b00720c */ /* 0x000fe40003f06270 */
[----:B------:R-:W-:-:S11]  /*89e0*/  ISETP.GE.AND P1, PT, R10, RZ, PT ;  /* 0x000000ff0a00720c */ /* 0x000fd60003f26270 */
[----:B------:R-:W-:Y:S01]  /*89f0*/  @P0 IMAD.MOV.U32 R4, RZ, RZ, RZ ;  /* 0x000000ffff040224 */ /* 0x000fe200078e00ff */
[----:B------:R-:W-:Y:S01]  /*8a00*/  @!P0 MOV R4, 0xffffffc0 ;  /* 0xffffffc000048802 */ /* 0x000fe20000000f00 */
[----:B------:R-:W-:Y:S01]  /*8a10*/  @!P0 FFMA R0, R0, 1.84467440737095516160e+19, RZ ;  /* 0x5f80000000008823 */ /* 0x000fe200000000ff */
[----:B------:R-:W-:-:S03]  /*8a20*/  @!P1 FFMA R9, R5, 1.84467440737095516160e+19, RZ ;  /* 0x5f80000005099823 */ /* 0x000fc600000000ff */
[----:B------:R-:W-:-:S07]  /*8a30*/  @!P1 VIADD R4, R4, 0x40 ;  /* 0x0000004004049836 */ /* 0x000fce0000000000 */
.L_x_47:
[----:B------:R-:W-:Y:S01]  /*8a40*/  LEA R10, R8, 0xc0800000, 0x17 ;  /* 0xc0800000080a7811 */ /* 0x000fe200078eb8ff */
[----:B------:R-:W-:Y:S01]  /*8a50*/  VIADD R5, R12, 0xffffff81 ;  /* 0xffffff810c057836 */ /* 0x000fe20000000000 */
[----:B------:R-:W-:Y:S02]  /*8a60*/  BSSY.RECONVERGENT B3, `(.L_x_52) ;  /* 0x0000035000037945 */ /* 0x000fe40003800200 */
[----:B------:R-:W-:Y:S01]  /*8a70*/  IADD3 R10, PT, PT, -R10, R9, RZ ;  /* 0x000000090a0a7210 */ /* 0x000fe20007ffe1ff */
[----:B------:R-:W-:-:S03]  /*8a80*/  IMAD R0, R5, -0x800000, R0 ;  /* 0xff80000005007824 */ /* 0x000fc600078e0200 */
[----:B------:R-:W0:Y:S01]  /*8a90*/  MUFU.RCP R9, R10 ;  /* 0x0000000a00097308 */ /* 0x000e220000001000 */
[----:B------:R-:W-:-:S04]  /*8aa0*/  FADD.FTZ R11, -R10, -RZ ;  /* 0x800000ff0a0b7221 */ /* 0x000fc80000010100 */
[----:B0-----:R-:W-:-:S04]  /*8ab0*/  FFMA R12, R9, R11, 1 ;  /* 0x3f800000090c7423 */ /* 0x001fc8000000000b */
[----:B------:R-:W-:-:S04]  /*8ac0*/  FFMA R14, R9, R12, R9 ;  /* 0x0000000c090e7223 */ /* 0x000fc80000000009 */
[----:B------:R-:W-:-:S04]  /*8ad0*/  FFMA R9, R0, R14, RZ ;  /* 0x0000000e00097223 */ /* 0x000fc800000000ff */
[----:B------:R-:W-:-:S04]  /*8ae0*/  FFMA R12, R11, R9, R0 ;  /* 0x000000090b0c7223 */ /* 0x000fc80000000000 */
[----:B------:R-:W-:Y:S01]  /*8af0*/  FFMA R13, R14, R12, R9 ;  /* 0x0000000c0e0d7223 */ /* 0x000fe20000000009 */
[----:B------:R-:W-:-:S03]  /*8b00*/  IADD3 R9, PT, PT, R5, 0x7f, -R8 ;  /* 0x0000007f05097810 */ /* 0x000fc60007ffe808 */
[----:B------:R-:W-:Y:S01]  /*8b10*/  FFMA R12, R11, R13, R0 ;  /* 0x0000000d0b0c7223 */ /* 0x000fe20000000000 */
[----:B------:R-:W-:-:S03]  /*8b20*/  IADD3 R9, PT, PT, R9, R4, RZ ;  /* 0x0000000409097210 */ /* 0x000fc60007ffe0ff */
[----:B------:R-:W-:-:S05]  /*8b30*/  FFMA R0, R14, R12, R13 ;  /* 0x0000000c0e007223 */ /* 0x000fca000000000d */
[----:B------:R-:W-:-:S04]  /*8b40*/  SHF.R.U32.HI R5, RZ, 0x17, R0 ;  /* 0x00000017ff057819 */ /* 0x000fc80000011600 */
[----:B------:R-:W-:-:S05]  /*8b50*/  LOP3.LUT R5, R5, 0xff, RZ, 0xc0, !PT ;  /* 0x000000ff05057812 */ /* 0x000fca00078ec0ff */
[----:B------:R-:W-:-:S05]  /*8b60*/  IMAD.IADD R10, R5, 0x1, R9 ;  /* 0x00000001050a7824 */ /* 0x000fca00078e0209 */
[----:B------:R-:W-:-:S04]  /*8b70*/  IADD3 R4, PT, PT, R10, -0x1, RZ ;  /* 0xffffffff0a047810 */ /* 0x000fc80007ffe0ff */
[----:B------:R-:W-:-:S13]  /*8b80*/  ISETP.GE.U32.AND P0, PT, R4, 0xfe, PT ;  /* 0x000000fe0400780c */ /* 0x000fda0003f06070 */
[----:B------:R-:W-:Y:S05]  /*8b90*/  @!P0 BRA `(.L_x_53) ;  /* 0x0000000000808947 */ /* 0x000fea0003800000 */
[----:B------:R-:W-:-:S13]  /*8ba0*/  ISETP.GT.AND P0, PT, R10, 0xfe, PT ;  /* 0x000000fe0a00780c */ /* 0x000fda0003f04270 */
[----:B------:R-:W-:Y:S05]  /*8bb0*/  @P0 BRA `(.L_x_54) ;  /* 0x00000000006c0947 */ /* 0x000fea0003800000 */
[----:B------:R-:W-:-:S13]  /*8bc0*/  ISETP.GE.AND P0, PT, R10, 0x1, PT ;  /* 0x000000010a00780c */ /* 0x000fda0003f06270 */
[----:B------:R-:W-:Y:S05]  /*8bd0*/  @P0 BRA `(.L_x_55) ;  /* 0x0000000000740947 */ /* 0x000fea0003800000 */
[----:B------:R-:W-:Y:S02]  /*8be0*/  ISETP.GE.AND P0, PT, R10, -0x18, PT ;  /* 0xffffffe80a00780c */ /* 0x000fe40003f06270 */
[----:B------:R-:W-:-:S11]  /*8bf0*/  LOP3.LUT R0, R0, 0x80000000, RZ, 0xc0, !PT ;  /* 0x8000000000007812 */ /* 0x000fd600078ec0ff */
[----:B------:R-:W-:Y:S05]  /*8c00*/  @!P0 BRA `(.L_x_55) ;  /* 0x0000000000688947 */ /* 0x000fea0003800000 */
[-CC-:B------:R-:W-:Y:S01]  /*8c10*/  FFMA.RZ R4, R14, R12.reuse, R13.reuse ;  /* 0x0000000c0e047223 */ /* 0x180fe2000000c00d */
[----:B------:R-:W-:Y:S02]  /*8c20*/  VIADD R9, R10, 0x20 ;  /* 0x000000200a097836 */ /* 0x000fe40000000000 */
[-CC-:B------:R-:W-:Y:S01]  /*8c30*/  FFMA.RM R5, R14, R12.reuse, R13.reuse ;  /* 0x0000000c0e057223 */ /* 0x180fe2000000400d */
[----:B------:R-:W-:Y:S02]  /*8c40*/  ISETP.NE.AND P2, PT, R10, RZ, PT ;  /* 0x000000ff0a00720c */ /* 0x000fe40003f45270 */
[----:B------:R-:W-:Y:S01]  /*8c50*/  LOP3.LUT R8, R4, 0x7fffff, RZ, 0xc0, !PT ;  /* 0x007fffff04087812 */ /* 0x000fe200078ec0ff */
[----:B------:R-:W-:Y:S01]  /*8c60*/  FFMA.RP R4, R14, R12, R13 ;  /* 0x0000000c0e047223 */ /* 0x000fe2000000800d */
[----:B------:R-:W-:Y:S02]  /*8c70*/  ISETP.NE.AND P1, PT, R10, RZ, PT ;  /* 0x000000ff0a00720c */ /* 0x000fe40003f25270 */
[----:B------:R-:W-:-:S02]  /*8c80*/  LOP3.LUT R8, R8, 0x800000, RZ, 0xfc, !PT ;  /* 0x0080000008087812 */ /* 0x000fc400078efcff */
[----:B------:R-:W-:Y:S02]  /*8c90*/  IADD3 R10, PT, PT, -R10, RZ, RZ ;  /* 0x000000ff0a0a7210 */ /* 0x000fe40007ffe1ff */
[----:B------:R-:W-:Y:S02]  /*8ca0*/  SHF.L.U32 R9, R8, R9, RZ ;  /* 0x0000000908097219 */ /* 0x000fe400000006ff */
[----:B------:R-:W-:Y:S02]  /*8cb0*/  FSETP.NEU.FTZ.AND P0, PT, R4, R5, PT ;  /* 0x000000050400720b */ /* 0x000fe40003f1d000 */
[----:B------:R-:W-:Y:S02]  /*8cc0*/  SEL R5, R10, RZ, P2 ;  /* 0x000000ff0a057207 */ /* 0x000fe40001000000 */
[----:B------:R-:W-:Y:S02]  /*8cd0*/  ISETP.NE.AND P1, PT, R9, RZ, P1 ;  /* 0x000000ff0900720c */ /* 0x000fe40000f25270 */
[----:B------:R-:W-:-:S02]  /*8ce0*/  SHF.R.U32.HI R5, RZ, R5, R8 ;  /* 0x00000005ff057219 */ /* 0x000fc40000011608 */
[----:B------:R-:W-:Y:S02]  /*8cf0*/  PLOP3.LUT P0, PT, P0, P1, PT, 0xf8, 0x8f ;  /* 0x00000000008f781c */ /* 0x000fe40000703f70 */
[----:B------:R-:W-:Y:S02]  /*8d00*/  SHF.R.U32.HI R9, RZ, 0x1, R5 ;  /* 0x00000001ff097819 */ /* 0x000fe40000011605 */
[----:B------:R-:W-:-:S04]  /*8d10*/  SEL R4, RZ, 0x1, !P0 ;  /* 0x00000001ff047807 */ /* 0x000fc80004000000 */
[----:B------:R-:W-:-:S04]  /*8d20*/  LOP3.LUT R4, R4, 0x1, R9, 0xf8, !PT ;  /* 0x0000000104047812 */ /* 0x000fc800078ef809 */
[----:B------:R-:W-:-:S05]  /*8d30*/  LOP3.LUT R4, R4, R5, RZ, 0xc0, !PT ;  /* 0x0000000504047212 */ /* 0x000fca00078ec0ff */
[----:B------:R-:W-:-:S05]  /*8d40*/  IMAD.IADD R9, R9, 0x1, R4 ;  /* 0x0000000109097824 */ /* 0x000fca00078e0204 */
[----:B------:R-:W-:Y:S01]  /*8d50*/  LOP3.LUT R0, R9, R0, RZ, 0xfc, !PT ;  /* 0x0000000009007212 */ /* 0x000fe200078efcff */
[----:B------:R-:W-:Y:S06]  /*8d60*/  BRA `(.L_x_55) ;  /* 0x0000000000107947 */ /* 0x000fec0003800000 */
.L_x_54:
[----:B------:R-:W-:-:S04]  /*8d70*/  LOP3.LUT R0, R0, 0x80000000, RZ, 0xc0, !PT ;  /* 0x8000000000007812 */ /* 0x000fc800078ec0ff */
[----:B------:R-:W-:Y:S01]  /*8d80*/  LOP3.LUT R0, R0, 0x7f800000, RZ, 0xfc, !PT ;  /* 0x7f80000000007812 */ /* 0x000fe200078efcff */
[----:B------:R-:W-:Y:S06]  /*8d90*/  BRA `(.L_x_55) ;  /* 0x0000000000047947 */ /* 0x000fec0003800000 */
.L_x_53:
[----:B------:R-:W-:-:S07]  /*8da0*/  LEA R0, R9, R0, 0x17 ;  /* 0x0000000009007211 */ /* 0x000fce00078eb8ff */
.L_x_55:
[----:B------:R-:W-:Y:S05]  /*8db0*/  BSYNC.RECONVERGENT B3 ;  /* 0x0000000000037941 */ /* 0x000fea0003800200 */
.L_x_52:
[----:B------:R-:W-:Y:S05]  /*8dc0*/  BRA `(.L_x_56) ;  /* 0x0000000000207947 */ /* 0x000fea0003800000 */
.L_x_51:
[----:B------:R-:W-:-:S04]  /*8dd0*/  LOP3.LUT R0, R9, 0x80000000, R0, 0x48, !PT ;  /* 0x8000000009007812 */ /* 0x000fc800078e4800 */
[----:B------:R-:W-:Y:S01]  /*8de0*/  LOP3.LUT R0, R0, 0x7f800000, RZ, 0xfc, !PT ;  /* 0x7f80000000007812 */ /* 0x000fe200078efcff */
[----:B------:R-:W-:Y:S06]  /*8df0*/  BRA `(.L_x_56) ;  /* 0x0000000000147947 */ /* 0x000fec0003800000 */
.L_x_50:
[----:B------:R-:W-:Y:S01]  /*8e00*/  LOP3.LUT R0, R9, 0x80000000, R0, 0x48, !PT ;  /* 0x8000000009007812 */ /* 0x000fe200078e4800 */
[----:B------:R-:W-:Y:S06]  /*8e10*/  BRA `(.L_x_56) ;  /* 0x00000000000c7947 */ /* 0x000fec0003800000 */
.L_x_49:
[----:B------:R-:W0:Y:S01]  /*8e20*/  MUFU.RSQ R0, -QNAN ;  /* 0xffc0000000007908 */ /* 0x000e220000001400 */
[----:B------:R-:W-:Y:S05]  /*8e30*/  BRA `(.L_x_56) ;  /* 0x0000000000047947 */ /* 0x000fea0003800000 */
.L_x_48:
[----:B------:R-:W-:-:S07]  /*8e40*/  FADD.FTZ R0, R0, R5 ;  /* 0x0000000500007221 */ /* 0x000fce0000010000 */
.L_x_56:
[----:B------:R-:W-:Y:S05]  /*8e50*/  BSYNC.RECONVERGENT B2 ;  /* 0x0000000000027941 */ /* 0x000fea0003800200 */
.L_x_46:
[----:B------:R-:W-:Y:S02]  /*8e60*/  HFMA2 R5, -RZ, RZ, 0, 0 ;  /* 0x00000000ff057431 */ /* 0x000fe400000001ff */
[----:B------:R-:W-:-:S04]  /*8e70*/  IMAD.MOV.U32 R4, RZ, RZ, R2 ;  /* 0x000000ffff047224 */ /* 0x000fc800078e0002 */
[----:B0-----:R-:W-:Y:S05]  /*8e80*/  RET.REL.NODEC R4 `(_Z22metropolis_step_kernelPfS_P17curandStateXORWOWPiiffii) ;  /* 0xffffff70045c7950 */ /* 0x001fea0003c3ffff */
.L_x_57:
        /* <DEDUP_REMOVED lines=15> */
.L_x_68:


//--------------------- .text._Z23initialize_spins_kernelPfP17curandStateXORWOWi --------------------------
	.section	.text._Z23initialize_spins_kernelPfP17curandStateXORWOWi,"ax",@progbits
	.align	128
        .global         _Z23initialize_spins_kernelPfP17curandStateXORWOWi
        .type           _Z23initialize_spins_kernelPfP17curandStateXORWOWi,@function
        .size           _Z23initialize_spins_kernelPfP17curandStateXORWOWi,(.L_x_71 - _Z23initialize_spins_kernelPfP17curandStateXORWOWi)
        .other          _Z23initialize_spins_kernelPfP17curandStateXORWOWi,@"STO_CUDA_ENTRY STV_DEFAULT"
_Z23initialize_spins_kernelPfP17curandStateXORWOWi:
.text._Z23initialize_spins_kernelPfP17curandStateXORWOWi:
[----:B------:R-:W-:Y:S01]  /*0000*/  LDC R1, c[0x0][0x37c] ;  /* 0x0000df00ff017b82 */ /* 0x000fe20000000800 */
[----:B------:R-:W0:Y:S07]  /*0010*/  S2R R0, SR_TID.X ;  /* 0x0000000000007919 */ /* 0x000e2e0000002100 */
[----:B------:R-:W0:Y:S01]  /*0020*/  S2UR UR4, SR_CTAID.X ;  /* 0x00000000000479c3 */ /* 0x000e220000002500 */
[----:B------:R-:W1:Y:S07]  /*0030*/  LDCU UR5, c[0x0][0x390] ;  /* 0x00007200ff0577ac */ /* 0x000e6e0008000800 */
[----:B------:R-:W0:Y:S02]  /*0040*/  LDC R11, c[0x0][0x360] ;  /* 0x0000d800ff0b7b82 */ /* 0x000e240000000800 */
[----:B0-----:R-:W-:-:S05]  /*0050*/  IMAD R11, R11, UR4, R0 ;  /* 0x000000040b0b7c24 */ /* 0x001fca000f8e0200 */
[----:B-1----:R-:W-:-:S13]  /*0060*/  ISETP.GE.AND P0, PT, R11, UR5, PT ;  /* 0x000000050b007c0c */ /* 0x002fda000bf06270 */
[----:B------:R-:W-:Y:S05]  /*0070*/  @P0 EXIT ;  /* 0x000000000000094d */ /* 0x000fea0003800000 */
[----:B------:R-:W0:Y:S01]  /*0080*/  LDC.64 R2, c[0x0][0x388] ;  /* 0x0000e200ff027b82 */ /* 0x000e220000000a00 */
[----:B------:R-:W1:Y:S07]  /*0090*/  LDCU.64 UR4, c[0x0][0x358] ;  /* 0x00006b00ff0477ac */ /* 0x000e6e0008000a00 */
[----:B------:R-:W2:Y:S01]  /*00a0*/  LDC.64 R8, c[0x0][0x380] ;  /* 0x0000e000ff087b82 */ /* 0x000ea20000000a00 */
[----:B0-----:R-:W-:-:S05]  /*00b0*/  IMAD.WIDE R2, R11, 0x30, R2 ;  /* 0x000000300b027825 */ /* 0x001fca00078e0202 */
[----:B-1----:R-:W3:Y:S04]  /*00c0*/  LDG.E.64 R12, desc[UR4][R2.64] ;  /* 0x00000004020c7981 */ /* 0x002ee8000c1e1b00 */
[----:B------:R-:W4:Y:S04]  /*00d0*/  LDG.E.64 R4, desc[UR4][R2.64+0x10] ;  /* 0x0000100402047981 */ /* 0x000f28000c1e1b00 */
[----:B------:R-:W5:Y:S01]  /*00e0*/  LDG.E.64 R6, desc[UR4][R2.64+0x8] ;  /* 0x0000080402067981 */ /* 0x000f62000c1e1b00 */
[----:B------:R-:W-:Y:S02]  /*00f0*/  IMAD.MOV.U32 R15, RZ, RZ, 0x2f800000 ;  /* 0x2f800000ff0f7424 */ /* 0x000fe400078e00ff */
[----:B--2---:R-:W-:Y:S01]  /*0100*/  IMAD.WIDE R8, R11, 0x4, R8 ;  /* 0x000000040b087825 */ /* 0x004fe200078e0208 */
[----:B---3--:R-:W-:-:S04]  /*0110*/  SHF.R.U32.HI R0, RZ, 0x2, R13 ;  /* 0x00000002ff007819 */ /* 0x008fc8000001160d */
[----:B------:R-:W-:Y:S01]  /*0120*/  LOP3.LUT R0, R0, R13, RZ, 0x3c, !PT ;  /* 0x0000000d00007212 */ /* 0x000fe200078e3cff */
[----:B----4-:R-:W-:Y:S02]  /*0130*/  IMAD.SHL.U32 R13, R5, 0x10, RZ ;  /* 0x00000010050d7824 */ /* 0x010fe400078e00ff */
[----:B-----5:R-:W-:Y:S01]  /*0140*/  IMAD.MOV.U32 R14, RZ, RZ, R7 ;  /* 0x000000ffff0e7224 */ /* 0x020fe200078e0007 */
[----:B------:R-:W-:Y:S01]  /*0150*/  MOV R11, R6 ;  /* 0x00000006000b7202 */ /* 0x000fe20000000f00 */
[----:B------:R-:W-:-:S05]  /*0160*/  IMAD.SHL.U32 R10, R0, 0x2, RZ ;  /* 0x00000002000a7824 */ /* 0x000fca00078e00ff */
[----:B------:R-:W-:Y:S02]  /*0170*/  LOP3.LUT R0, R0, R10, R13, 0x96, !PT ;  /* 0x0000000a00007212 */ /* 0x000fe400078e960d */
[----:B------:R-:W-:Y:S02]  /*0180*/  IADD3 R10, PT, PT, R12, 0x587c5, RZ ;  /* 0x000587c50c0a7810 */ /* 0x000fe40007ffe0ff */
[-C--:B------:R-:W-:Y:S02]  /*0190*/  LOP3.LUT R13, R0, R5.reuse, RZ, 0x3c, !PT ;  /* 0x00000005000d7212 */ /* 0x080fe400078e3cff */
[----:B------:R-:W-:Y:S01]  /*01a0*/  MOV R12, R5 ;  /* 0x00000005000c7202 */ /* 0x000fe20000000f00 */
[----:B------:R-:W-:Y:S02]  /*01b0*/  STG.E.64 desc[UR4][R2.64], R10 ;  /* 0x0000000a02007986 */ /* 0x000fe4000c101b04 */
[----:B------:R-:W-:Y:S02]  /*01c0*/  IMAD.IADD R0, R13, 0x1, R10 ;  /* 0x000000010d007824 */ /* 0x000fe400078e020a */
[----:B------:R-:W-:Y:S03]  /*01d0*/  STG.E.64 desc[UR4][R2.64+0x10], R12 ;  /* 0x0000100c02007986 */ /* 0x000fe6000c101b04 */
[----:B------:R-:W-:-:S05]  /*01e0*/  I2FP.F32.U32 R0, R0 ;  /* 0x0000000000007245 */ /* 0x000fca0000201000 */
[----:B------:R-:W-:Y:S01]  /*01f0*/  FFMA R0, R0, R15, 1.1641532182693481445e-10 ;  /* 0x2f00000000007423 */ /* 0x000fe2000000000f */
[----:B------:R-:W-:-:S04]  /*0200*/  IMAD.MOV.U32 R15, RZ, RZ, R4 ;  /* 0x000000ffff0f7224 */ /* 0x000fc800078e0004 */
[----:B------:R-:W-:Y:S01]  /*0210*/  FSETP.GEU.AND P0, PT, R0, 0.5, PT ;  /* 0x3f0000000000780b */ /* 0x000fe20003f0e000 */
[----:B------:R-:W-:Y:S01]  /*0220*/  HFMA2 R0, -RZ, RZ, 1.875, 0 ;  /* 0x3f800000ff007431 */ /* 0x000fe200000001ff */
[----:B------:R-:W-:Y:S04]  /*0230*/  STG.E.64 desc[UR4][R2.64+0x8], R14 ;  /* 0x0000080e02007986 */ /* 0x000fe8000c101b04 */
[----:B------:R-:W-:-:S05]  /*0240*/  FSEL R5, -R0, 1, !P0 ;  /* 0x3f80000000057808 */ /* 0x000fca0004000100 */
[----:B------:R-:W-:Y:S01]  /*0250*/  STG.E desc[UR4][R8.64], R5 ;  /* 0x0000000508007986 */ /* 0x000fe2000c101904 */
[----:B------:R-:W-:Y:S05]  /*0260*/  EXIT ;  /* 0x000000000000794d */ /* 0x000fea0003800000 */
.L_x_58:
        /* <DEDUP_REMOVED lines=9> */
.L_x_71:


//--------------------- .text._Z18init_curand_statesP17curandStateXORWOWmi --------------------------
	.section	.text._Z18init_curand_statesP17curandStateXORWOWmi,"ax",@progbits
	.align	128
        .global         _Z18init_curand_statesP17curandStateXORWOWmi
        .type           _Z18init_curand_statesP17curandStateXORWOWmi,@function
        .size           _Z18init_curand_statesP17curandStateXORWOWmi,(.L_x_72 - _Z18init_curand_statesP17curandStateXORWOWmi)
        .other          _Z18init_curand_statesP17curandStateXORWOWmi,@"STO_CUDA_ENTRY STV_DEFAULT"
_Z18init_curand_statesP17curandStateXORWOWmi:
.text._Z18init_curand_statesP17curandStateXORWOWmi:
        /* <DEDUP_REMOVED lines=9> */
[----:B------:R-:W1:Y:S01]  /*0090*/  LDCU.64 UR4, c[0x0][0x358] ;  /* 0x00006b00ff0477ac */ /* 0x000e620008000a00 */
[----:B------:R-:W-:Y:S01]  /*00a0*/  ISETP.NE.AND P0, PT, R13, RZ, PT ;  /* 0x000000ff0d00720c */ /* 0x000fe20003f05270 */
[----:B------:R-:W-:Y:S05]  /*00b0*/  BSSY.RECONVERGENT B0, `(.L_x_59) ;  /* 0x00000e1000007945 */ /* 0x000fea0003800200 */
[----:B------:R-:W2:Y:S01]  /*00c0*/  LDC.64 R6, c[0x0][0x380] ;  /* 0x0000e000ff067b82 */ /* 0x000ea20000000a00 */
[----:B0-----:R-:W-:Y:S02]  /*00d0*/  LOP3.LUT R0, R2, 0xaad26b49, RZ, 0x3c, !PT ;  /* 0xaad26b4902007812 */ /* 0x001fe400078e3cff */
[----:B------:R-:W-:-:S03]  /*00e0*/  LOP3.LUT R2, R3, 0xf7dcefdd, RZ, 0x3c, !PT ;  /* 0xf7dcefdd03027812 */ /* 0x000fc600078e3cff */
[----:B------:R-:W-:Y:S02]  /*00f0*/  IMAD R0, R0, 0x4182bed5, RZ ;  /* 0x4182bed500007824 */ /* 0x000fe400078e02ff */
[----:B------:R-:W-:Y:S02]  /*0100*/  IMAD R3, R2, -0x658354e5, RZ ;  /* 0x9a7cab1b02037824 */ /* 0x000fe400078e02ff */
[----:B--2---:R-:W-:Y:S01]  /*0110*/  IMAD.WIDE R6, R13, 0x30, R6 ;  /* 0x000000300d067825 */ /* 0x004fe200078e0206 */
[C---:B------:R-:W-:Y:S02]  /*0120*/  LOP3.LUT R8, R0.reuse, 0x159a55e5, RZ, 0x3c, !PT ;  /* 0x159a55e500087812 */ /* 0x040fe400078e3cff */
[C---:B------:R-:W-:Y:S01]  /*0130*/  IADD3 R4, PT, PT, R0.reuse, 0x64f0c9, R3 ;  /* 0x0064f0c900047810 */ /* 0x040fe20007ffe003 */
[C---:B------:R-:W-:Y:S01]  /*0140*/  VIADD R5, R0.reuse, 0x75bcd15 ;  /* 0x075bcd1500057836 */ /* 0x040fe20000000000 */
[----:B------:R-:W-:Y:S01]  /*0150*/  LOP3.LUT R10, R3, 0x5491333, RZ, 0x3c, !PT ;  /* 0x05491333030a7812 */ /* 0x000fe200078e3cff */
[----:B------:R-:W-:-:S02]  /*0160*/  VIADD R11, R0, 0x583f19 ;  /* 0x00583f19000b7836 */ /* 0x000fc40000000000 */
[----:B------:R-:W-:Y:S01]  /*0170*/  VIADD R9, R3, 0x1f123bb5 ;  /* 0x1f123bb503097836 */ /* 0x000fe20000000000 */
[----:B-1----:R0:W-:Y:S04]  /*0180*/  STG.E.64 desc[UR4][R6.64], R4 ;  /* 0x0000000406007986 */ /* 0x0021e8000c101b04 */
[----:B------:R0:W-:Y:S04]  /*0190*/  STG.E.64 desc[UR4][R6.64+0x8], R8 ;  /* 0x0000080806007986 */ /* 0x0001e8000c101b04 */
[----:B------:R0:W-:Y:S01]  /*01a0*/  STG.E.64 desc[UR4][R6.64+0x10], R10 ;  /* 0x0000100a06007986 */ /* 0x0001e2000c101b04 */
[----:B------:R-:W-:Y:S05]  /*01b0*/  @!P0 BRA `(.L_x_60) ;  /* 0x0000000c00408947 */ /* 0x000fea0003800000 */
[----:B------:R-:W-:Y:S01]  /*01c0*/  SHF.R.S32.HI R0, RZ, 0x1f, R13 ;  /* 0x0000001fff007819 */ /* 0x000fe2000001140d */
[----:B------:R-:W-:-:S07]  /*01d0*/  IMAD.MOV.U32 R12, RZ, RZ, RZ ;  /* 0x000000ffff0c7224 */ /* 0x000fce00078e00ff */
.L_x_66:
[----:B-1----:R-:W-:Y:S01]  /*01e0*/  LOP3.LUT R2, R13, 0x3, RZ, 0xc0, !PT ;  /* 0x000000030d027812 */ /* 0x002fe200078ec0ff */
[----:B------:R-:W-:Y:S03]  /*01f0*/  BSSY.RECONVERGENT B1, `(.L_x_61) ;  /* 0x00000c6000017945 */ /* 0x000fe60003800200 */
[----:B------:R-:W-:-:S04]  /*0200*/  ISETP.NE.U32.AND P0, PT, R2, RZ, PT ;  /* 0x000000ff0200720c */ /* 0x000fc80003f05070 */
[----:B------:R-:W-:-:S13]  /*0210*/  ISETP.NE.AND.EX P0, PT, RZ, RZ, PT, P0 ;  /* 0x000000ffff00720c */ /* 0x000fda0003f05300 */
[----:B------:R-:W-:Y:S05]  /*0220*/  @!P0 BRA `(.L_x_62) ;  /* 0x0000000c00088947 */ /* 0x000fea0003800000 */
[----:B0-----:R-:W0:Y:S01]  /*0230*/  LDC.64 R8, c[0x4][RZ] ;  /* 0x01000000ff087b82 */ /* 0x001e220000000a00 */
[----:B------:R-:W-:Y:S02]  /*0240*/  IMAD.MOV.U32 R14, RZ, RZ, RZ ;  /* 0x000000ffff0e7224 */ /* 0x000fe400078e00ff */
[----:B0-----:R-:W-:-:S07]  /*0250*/  IMAD.WIDE.U32 R8, R12, 0xc80, R8 ;  /* 0x00000c800c087825 */ /* 0x001fce00078e0008 */
.L_x_65:
[----:B-1----:R-:W-:Y:S01]  /*0260*/  IMAD.MOV.U32 R15, RZ, RZ, RZ ;  /* 0x000000ffff0f7224 */ /* 0x002fe200078e00ff */
[----:B------:R-:W-:Y:S01]  /*0270*/  CS2R R2, SRZ ;  /* 0x0000000000027805 */ /* 0x000fe2000001ff00 */
[----:B------:R-:W-:Y:S01]  /*0280*/  IMAD.MOV.U32 R17, RZ, RZ, RZ ;  /* 0x000000ffff117224 */ /* 0x000fe200078e00ff */
[----:B------:R-:W-:-:S07]  /*0290*/  CS2R R4, SRZ ;  /* 0x0000000000047805 */ /* 0x000fce000001ff00 */
.L_x_64:
[----:B------:R-:W-:-:S05]  /*02a0*/  IMAD.WIDE.U32 R10, R17, 0x4, R6 ;  /* 0x00000004110a7825 */ /* 0x000fca00078e0006 */
[----:B------:R0:W5:Y:S01]  /*02b0*/  LDG.E R16, desc[UR4][R10.64+0x4] ;  /* 0x000004040a107981 */ /* 0x000162000c1e1900 */
[----:B------:R-:W-:-:S07]  /*02c0*/  IMAD.MOV.U32 R19, RZ, RZ, RZ ;  /* 0x000000ffff137224 */ /* 0x000fce00078e00ff */
.L_x_63:
[----:B-----5:R-:W-:Y:S01]  /*02d0*/  SHF.R.U32.HI R24, RZ, R19, R16 ;  /* 0x00000013ff187219 */ /* 0x020fe20000011610 */
[----:B0-----:R-:W-:-:S03]  /*02e0*/  IMAD.SHL.U32 R10, R17, 0x20, RZ ;  /* 0x00000020110a7824 */ /* 0x001fc600078e00ff */
[----:B------:R-:W-:Y:S01]  /*02f0*/  LOP3.LUT R11, R24, 0x1, RZ, 0xc0, !PT ;  /* 0x00000001180b7812 */ /* 0x000fe200078ec0ff */
[----:B------:R-:W-:-:S03]  /*0300*/  IMAD.IADD R10, R10, 0x1, R19 ;  /* 0x000000010a0a7824 */ /* 0x000fc600078e0213 */
[----:B------:R-:W-:Y:S01]  /*0310*/  ISETP.NE.U32.AND P0, PT, R11, 0x1, PT ;  /* 0x000000010b00780c */ /* 0x000fe20003f05070 */
[----:B------:R-:W-:-:S03]  /*0320*/  IMAD R11, R10, 0x5, RZ ;  /* 0x000000050a0b7824 */ /* 0x000fc600078e02ff */
[----:B------:R-:W-:Y:S01]  /*0330*/  R2P PR, R24, 0x7e ;  /* 0x0000007e18007804 */ /* 0x000fe20000000000 */
[----:B------:R-:W-:-:S08]  /*0340*/  IMAD.WIDE.U32 R10, R11, 0x4, R8 ;  /* 0x000000040b0a7825 */ /* 0x000fd000078e0008 */
[----:B------:R-:W2:Y:S04]  /*0350*/  @!P0 LDG.E R18, desc[UR4][R10.64] ;  /* 0x000000040a128981 */ /* 0x000ea8000c1e1900 */
[----:B------:R-:W3:Y:S04]  /*0360*/  @!P0 LDG.E R20, desc[UR4][R10.64+0x10] ;  /* 0x000010040a148981 */ /* 0x000ee8000c1e1900 */
[----:B------:R-:W4:Y:S04]  /*0370*/  @P1 LDG.E R22, desc[UR4][R10.64+0x14] ;  /* 0x000014040a161981 */ /* 0x000f28000c1e1900 */
[----:B------:R-:W4:Y:S04]  /*0380*/  @P2 LDG.E R26, desc[UR4][R10.64+0x28] ;  /* 0x000028040a1a2981 */ /* 0x000f28000c1e1900 */
[----:B------:R-:W4:Y:S04]  /*0390*/  @!P0 LDG.E R21, desc[UR4][R10.64+0x4] ;  /* 0x000004040a158981 */ /* 0x000f28000c1e1900 */
[----:B------:R-:W4:Y:S04]  /*03a0*/  @!P0 LDG.E R23, desc[UR4][R10.64+0xc] ;  /* 0x00000c040a178981 */ /* 0x000f28000c1e1900 */
[----:B------:R-:W4:Y:S04]  /*03b0*/  @P1 LDG.E R25, desc[UR4][R10.64+0x18] ;  /* 0x000018040a191981 */ /* 0x000f28000c1e1900 */
[----:B------:R-:W4:Y:S04]  /*03c0*/  @P3 LDG.E R28, desc[UR4][R10.64+0x3c] ;  /* 0x00003c040a1c3981 */ /* 0x000f28000c1e1900 */
[----:B------:R-:W4:Y:S01]  /*03d0*/  @P6 LDG.E R27, desc[UR4][R10.64+0x7c] ;  /* 0x00007c040a1b6981 */ /* 0x000f22000c1e1900 */
[----:B--2---:R-:W-:-:S03]  /*03e0*/  @!P0 LOP3.LUT R15, R15, R18, RZ, 0x3c, !PT ;  /* 0x000000120f0f8212 */ /* 0x004fc600078e3cff */
[----:B------:R-:W2:Y:S01]  /*03f0*/  @!P0 LDG.E R18, desc[UR4][R10.64+0x8] ;  /* 0x000008040a128981 */ /* 0x000ea2000c1e1900 */
[----:B---3--:R-:W-:-:S03]  /*0400*/  @!P0 LOP3.LUT R3, R3, R20, RZ, 0x3c, !PT ;  /* 0x0000001403038212 */ /* 0x008fc600078e3cff */
[----:B------:R-:W3:Y:S01]  /*0410*/  @P1 LDG.E R20, desc[UR4][R10.64+0x24] ;  /* 0x000024040a141981 */ /* 0x000ee2000c1e1900 */
[----:B----4-:R-:W-:-:S03]  /*0420*/  @P1 LOP3.LUT R15, R15, R22, RZ, 0x3c, !PT ;  /* 0x000000160f0f1212 */ /* 0x010fc600078e3cff */
[----:B------:R-:W4:Y:S01]  /*0430*/  @P2 LDG.E R22, desc[UR4][R10.64+0x38] ;  /* 0x000038040a162981 */ /* 0x000f22000c1e1900 */
[----:B------:R-:W-:-:S03]  /*0440*/  @P2 LOP3.LUT R15, R15, R26, RZ, 0x3c, !PT ;  /* 0x0000001a0f0f2212 */ /* 0x000fc600078e3cff */
[----:B------:R-:W4:Y:S01]  /*0450*/  @P4 LDG.E R26, desc[UR4][R10.64+0x50] ;  /* 0x000050040a1a4981 */ /* 0x000f22000c1e1900 */
[----:B------:R-:W-:-:S03]  /*0460*/  @!P0 LOP3.LUT R4, R4, R21, RZ, 0x3c, !PT ;  /* 0x0000001504048212 */ /* 0x000fc600078e3cff */
[----:B------:R-:W4:Y:S01]  /*0470*/  @P1 LDG.E R21, desc[UR4][R10.64+0x20] ;  /* 0x000020040a151981 */ /* 0x000f22000c1e1900 */
[----:B------:R-:W-:-:S03]  /*0480*/  @!P0 LOP3.LUT R2, R2, R23, RZ, 0x3c, !PT ;  /* 0x0000001702028212 */ /* 0x000fc600078e3cff */
[----:B------:R-:W4:Y:S01]  /*0490*/  @P2 LDG.E R23, desc[UR4][R10.64+0x2c] ;  /* 0x00002c040a172981 */ /* 0x000f22000c1e1900 */
[----:B------:R-:W-:-:S03]  /*04a0*/  @P1 LOP3.LUT R4, R4, R25, RZ, 0x3c, !PT ;  /* 0x0000001904041212 */ /* 0x000fc600078e3cff */
[----:B------:R-:W4:Y:S01]  /*04b0*/  @P2 LDG.E R25, desc[UR4][R10.64+0x34] ;  /* 0x000034040a192981 */ /* 0x000f22000c1e1900 */
[----:B--2---:R-:W-:-:S03]  /*04c0*/  @!P0 LOP3.LUT R5, R5, R18, RZ, 0x3c, !PT ;  /* 0x0000001205058212 */ /* 0x004fc600078e3cff */
[----:B------:R-:W2:Y:S01]  /*04d0*/  @P1 LDG.E R18, desc[UR4][R10.64+0x1c] ;  /* 0x00001c040a121981 */ /* 0x000ea2000c1e1900 */
[----:B---3--:R-:W-:-:S03]  /*04e0*/  @P1 LOP3.LUT R3, R3, R20, RZ, 0x3c, !PT ;  /* 0x0000001403031212 */ /* 0x008fc600078e3cff */
[----:B------:R-:W3:Y:S01]  /*04f0*/  @P2 LDG.E R20, desc[UR4][R10.64+0x30] ;  /* 0x000030040a142981 */ /* 0x000ee2000c1e1900 */
[----:B----4-:R-:W-:-:S03]  /*0500*/  @P2 LOP3.LUT R3, R3, R22, RZ, 0x3c, !PT ;  /* 0x0000001603032212 */ /* 0x010fc600078e3cff */
[----:B------:R-:W4:Y:S01]  /*0510*/  @P3 LDG.E R22, desc[UR4][R10.64+0x4c] ;  /* 0x00004c040a163981 */ /* 0x000f22000c1e1900 */
[----:B------:R-:W-:-:S04]  /*0520*/  @P3 LOP3.LUT R15, R15, R28, RZ, 0x3c, !PT ;  /* 0x0000001c0f0f3212 */ /* 0x000fc800078e3cff */
[----:B------:R-:W-:Y:S02]  /*0530*/  @P4 LOP3.LUT R15, R15, R26, RZ, 0x3c, !PT ;  /* 0x0000001a0f0f4212 */ /* 0x000fe400078e3cff */
[----:B------:R-:W-:Y:S01]  /*0540*/  @P1 LOP3.LUT R2, R2, R21, RZ, 0x3c, !PT ;  /* 0x0000001502021212 */ /* 0x000fe200078e3cff */
[----:B------:R-:W4:Y:S04]  /*0550*/  @P5 LDG.E R26, desc[UR4][R10.64+0x64] ;  /* 0x000064040a1a5981 */ /* 0x000f28000c1e1900 */
[----:B------:R-:W4:Y:S01]  /*0560*/  @P3 LDG.E R21, desc[UR4][R10.64+0x40] ;  /* 0x000040040a153981 */ /* 0x000f22000c1e1900 */
[----:B------:R-:W-:Y:S02]  /*0570*/  @P2 LOP3.LUT R4, R4, R23, RZ, 0x3c, !PT ;  /* 0x0000001704042212 */ /* 0x000fe400078e3cff */
[----:B------:R-:W-:Y:S01]  /*0580*/  @P2 LOP3.LUT R2, R2, R25, RZ, 0x3c, !PT ;  /* 0x0000001902022212 */ /* 0x000fe200078e3cff */
[----:B------:R-:W4:Y:S04]  /*0590*/  @P3 LDG.E R23, desc[UR4][R10.64+0x48] ;  /* 0x000048040a173981 */ /* 0x000f28000c1e1900 */
[----:B------:R-:W4:Y:S01]  /*05a0*/  @P4 LDG.E R25, desc[UR4][R10.64+0x54] ;  /* 0x000054040a194981 */ /* 0x000f22000c1e1900 */
[----:B--2---:R-:W-:-:S03]  /*05b0*/  @P1 LOP3.LUT R5, R5, R18, RZ, 0x3c, !PT ;  /* 0x0000001205051212 */ /* 0x004fc600078e3cff */
[----:B------:R-:W2:Y:S01]  /*05c0*/  @P3 LDG.E R18, desc[UR4][R10.64+0x44] ;  /* 0x000044040a123981 */ /* 0x000ea2000c1e1900 */
[----:B---3--:R-:W-:-:S03]  /*05d0*/  @P2 LOP3.LUT R5, R5, R20, RZ, 0x3c, !PT ;  /* 0x0000001405052212 */ /* 0x008fc600078e3cff */
[----:B------:R-:W3:Y:S01]  /*05e0*/  @P4 LDG.E R20, desc[UR4][R10.64+0x58] ;  /* 0x000058040a144981 */ /* 0x000ee2000c1e1900 */
[----:B----4-:R-:W-:-:S03]  /*05f0*/  @P3 LOP3.LUT R3, R3, R22, RZ, 0x3c, !PT ;  /* 0x0000001603033212 */ /* 0x010fc600078e3cff */
[----:B------:R-:W4:Y:S01]  /*0600*/  @P4 LDG.E R22, desc[UR4][R10.64+0x60] ;  /* 0x000060040a164981 */ /* 0x000f22000c1e1900 */
[----:B------:R-:W-:Y:S02]  /*0610*/  LOP3.LUT P0, RZ, R24, 0x80, RZ, 0xc0, !PT ;  /* 0x0000008018ff7812 */ /* 0x000fe4000780c0ff */
[----:B------:R-:W-:Y:S02]  /*0620*/  @P5 LOP3.LUT R15, R15, R26, RZ, 0x3c, !PT ;  /* 0x0000001a0f0f5212 */ /* 0x000fe400078e3cff */
[----:B------:R-:W4:Y:S01]  /*0630*/  @P6 LDG.E R26, desc[UR4][R10.64+0x78] ;  /* 0x000078040a1a6981 */ /* 0x000f22000c1e1900 */
[----:B------:R-:W-:-:S03]  /*0640*/  @P3 LOP3.LUT R4, R4, R21, RZ, 0x3c, !PT ;  /* 0x0000001504043212 */ /* 0x000fc600078e3cff */
[----:B------:R-:W4:Y:S01]  /*0650*/  @P4 LDG.E R21, desc[UR4][R10.64+0x5c] ;  /* 0x00005c040a154981 */ /* 0x000f22000c1e1900 */
[----:B------:R-:W-:-:S03]  /*0660*/  @P3 LOP3.LUT R2, R2, R23, RZ, 0x3c, !PT ;  /* 0x0000001702023212 */ /* 0x000fc600078e3cff */
[----:B------:R-:W4:Y:S01]  /*0670*/  @P5 LDG.E R23, desc[UR4][R10.64+0x68] ;  /* 0x000068040a175981 */ /* 0x000f22000c1e1900 */
[----:B------:R-:W-:-:S03]  /*0680*/  @P4 LOP3.LUT R4, R4, R25, RZ, 0x3c, !PT ;  /* 0x0000001904044212 */ /* 0x000fc600078e3cff */
[----:B------:R-:W4:Y:S01]  /*0690*/  @P5 LDG.E R25, desc[UR4][R10.64+0x70] ;  /* 0x000070040a195981 */ /* 0x000f22000c1e1900 */
[----:B--2---:R-:W-:-:S03]  /*06a0*/  @P3 LOP3.LUT R5, R5, R18, RZ, 0x3c, !PT ;  /* 0x0000001205053212 */ /* 0x004fc600078e3cff */
[----:B------:R-:W2:Y:S01]  /*06b0*/  @P5 LDG.E R18, desc[UR4][R10.64+0x6c] ;  /* 0x00006c040a125981 */ /* 0x000ea2000c1e1900 */
[----:B---3--:R-:W-:-:S03]  /*06c0*/  @P4 LOP3.LUT R5, R5, R20, RZ, 0x3c, !PT ;  /* 0x0000001405054212 */ /* 0x008fc600078e3cff */
[----:B------:R-:W3:Y:S01]  /*06d0*/  @P5 LDG.E R20, desc[UR4][R10.64+0x74] ;  /* 0x000074040a145981 */ /* 0x000ee2000c1e1900 */
[----:B----4-:R-:W-:-:S03]  /*06e0*/  @P4 LOP3.LUT R3, R3, R22, RZ, 0x3c, !PT ;  /* 0x0000001603034212 */ /* 0x010fc600078e3cff */
[----:B------:R-:W4:Y:S01]  /*06f0*/  @P0 LDG.E R22, desc[UR4][R10.64+0x8c] ;  /* 0x00008c040a160981 */ /* 0x000f22000c1e1900 */
[----:B------:R-:W-:-:S03]  /*0700*/  @P6 LOP3.LUT R15, R15, R26, RZ, 0x3c, !PT ;  /* 0x0000001a0f0f6212 */ /* 0x000fc600078e3cff */
        /* <DEDUP_REMOVED lines=13> */
[----:B------:R-:W-:Y:S02]  /*07e0*/  @P6 LOP3.LUT R4, R4, R27, RZ, 0x3c, !PT ;  /* 0x0000001b04046212 */ /* 0x000fe400078e3cff */
[----:B------:R-:W-:Y:S02]  /*07f0*/  @P6 LOP3.LUT R2, R2, R21, RZ, 0x3c, !PT ;  /* 0x0000001502026212 */ /* 0x000fe400078e3cff */
[----:B------:R-:W-:Y:S02]  /*0800*/  @P0 LOP3.LUT R4, R4, R23, RZ, 0x3c, !PT ;  /* 0x0000001704040212 */ /* 0x000fe400078e3cff */
[----:B------:R-:W-:Y:S02]  /*0810*/  @P0 LOP3.LUT R2, R2, R25, RZ, 0x3c, !PT ;  /* 0x0000001902020212 */ /* 0x000fe400078e3cff */
[----:B--2---:R-:W-:Y:S02]  /*0820*/  @P6 LOP3.LUT R5, R5, R18, RZ, 0x3c, !PT ;  /* 0x0000001205056212 */ /* 0x004fe400078e3cff */
[----:B---3--:R-:W-:-:S02]  /*0830*/  @P6 LOP3.LUT R3, R3, R20, RZ, 0x3c, !PT ;  /* 0x0000001403036212 */ /* 0x008fc400078e3cff */
[----:B----4-:R-:W-:Y:S02]  /*0840*/  @P0 LOP3.LUT R5, R5, R22, RZ, 0x3c, !PT ;  /* 0x0000001605050212 */ /* 0x010fe400078e3cff */
[----:B------:R-:W-:Y:S02]  /*0850*/  @P0 LOP3.LUT R3, R3, R26, RZ, 0x3c, !PT ;  /* 0x0000001a03030212 */ /* 0x000fe400078e3cff */
[----:B------:R-:W-:-:S13]  /*0860*/  R2P PR, R24.B1, 0x7f ;  /* 0x0000007f18007804 */ /* 0x000fda0000001000 */
[----:B------:R-:W2:Y:S04]  /*0870*/  @P0 LDG.E R18, desc[UR4][R10.64+0xa0] ;  /* 0x0000a0040a120981 */ /* 0x000ea8000c1e1900 */
[----:B------:R-:W3:Y:S04]  /*0880*/  @P1 LDG.E R22, desc[UR4][R10.64+0xb4] ;  /* 0x0000b4040a161981 */ /* 0x000ee8000c1e1900 */
[----:B------:R-:W4:Y:S04]  /*0890*/  @P2 LDG.E R26, desc[UR4][R10.64+0xc8] ;  /* 0x0000c8040a1a2981 */ /* 0x000f28000c1e1900 */
[----:B------:R-:W4:Y:S04]  /*08a0*/  @P3 LDG.E R28, desc[UR4][R10.64+0xdc] ;  /* 0x0000dc040a1c3981 */ /* 0x000f28000c1e1900 */
[----:B------:R-:W4:Y:S04]  /*08b0*/  @P0 LDG.E R23, desc[UR4][R10.64+0xa4] ;  /* 0x0000a4040a170981 */ /* 0x000f28000c1e1900 */
[----:B------:R-:W4:Y:S04]  /*08c0*/  @P0 LDG.E R20, desc[UR4][R10.64+0xa8] ;  /* 0x0000a8040a140981 */ /* 0x000f28000c1e1900 */
[----:B------:R-:W4:Y:S04]  /*08d0*/  @P4 LDG.E R25, desc[UR4][R10.64+0xf0] ;  /* 0x0000f0040a194981 */ /* 0x000f28000c1e1900 */
        /* <DEDUP_REMOVED lines=21> */
[----:B------:R-:W-:Y:S02]  /*0a30*/  LOP3.LUT P0, RZ, R24, 0x8000, RZ, 0xc0, !PT ;  /* 0x0000800018ff7812 */ /* 0x000fe4000780c0ff */
[----:B----4-:R-:W-:Y:S01]  /*0a40*/  @P5 LOP3.LUT R15, R15, R26, RZ, 0x3c, !PT ;  /* 0x0000001a0f0f5212 */ /* 0x010fe200078e3cff */
[----:B------:R-:W4:Y:S04]  /*0a50*/  @P3 LDG.E R24, desc[UR4][R10.64+0xe4] ;  /* 0x0000e4040a183981 */ /* 0x000f28000c1e1900 */
[----:B------:R-:W2:Y:S01]  /*0a60*/  @P6 LDG.E R26, desc[UR4][R10.64+0x118] ;  /* 0x000118040a1a6981 */ /* 0x000ea2000c1e1900 */
        /* <DEDUP_REMOVED lines=8> */
[----:B---3--:R-:W-:-:S03]  /*0af0*/  @P2 LOP3.LUT R3, R3, R22, RZ, 0x3c, !PT ;  /* 0x0000001603032212 */ /* 0x008fc600078e3cff */
[----:B------:R-:W3:Y:S01]  /*0b00*/  @P4 LDG.E R22, desc[UR4][R10.64+0x100] ;  /* 0x000100040a164981 */ /* 0x000ee2000c1e1900 */
[----:B--2---:R-:W-:-:S03]  /*0b10*/  @P6 LOP3.LUT R15, R15, R26, RZ, 0x3c, !PT ;  /* 0x0000001a0f0f6212 */ /* 0x004fc600078e3cff */
[----:B------:R-:W2:Y:S01]  /*0b20*/  @P0 LDG.E R26, desc[UR4][R10.64+0x12c] ;  /* 0x00012c040a1a0981 */ /* 0x000ea2000c1e1900 */
[----:B----4-:R-:W-:-:S03]  /*0b30*/  @P2 LOP3.LUT R2, R2, R23, RZ, 0x3c, !PT ;  /* 0x0000001702022212 */ /* 0x010fc600078e3cff */
[----:B------:R-:W4:Y:S01]  /*0b40*/  @P4 LDG.E R23, desc[UR4][R10.64+0xfc] ;  /* 0x0000fc040a174981 */ /* 0x000f22000c1e1900 */
[----:B------:R-:W-:-:S03]  /*0b50*/  @P2 LOP3.LUT R5, R5, R20, RZ, 0x3c, !PT ;  /* 0x0000001405052212 */ /* 0x000fc600078e3cff */
[----:B------:R-:W4:Y:S01]  /*0b60*/  @P4 LDG.E R20, desc[UR4][R10.64+0xf8] ;  /* 0x0000f8040a144981 */ /* 0x000f22000c1e1900 */
[----:B------:R-:W-:Y:S02]  /*0b70*/  @P3 LOP3.LUT R2, R2, R27, RZ, 0x3c, !PT ;  /* 0x0000001b02023212 */ /* 0x000fe400078e3cff */
[----:B------:R-:W-:Y:S01]  /*0b80*/  @P3 LOP3.LUT R4, R4, R25, RZ, 0x3c, !PT ;  /* 0x0000001904043212 */ /* 0x000fe200078e3cff */
[----:B------:R-:W4:Y:S01]  /*0b90*/  @P5 LDG.E R27, desc[UR4][R10.64+0x110] ;  /* 0x000110040a1b5981 */ /* 0x000f22000c1e1900 */
[----:B------:R-:W-:-:S03]  /*0ba0*/  @P3 LOP3.LUT R5, R5, R24, RZ, 0x3c, !PT ;  /* 0x0000001805053212 */ /* 0x000fc600078e3cff */
[----:B------:R-:W4:Y:S04]  /*0bb0*/  @P5 LDG.E R25, desc[UR4][R10.64+0x108] ;  /* 0x000108040a195981 */ /* 0x000f28000c1e1900 */
        /* <DEDUP_REMOVED lines=19> */
[----:B------:R-:W-:-:S05]  /*0cf0*/  VIADD R19, R19, 0x10 ;  /* 0x0000001013137836 */ /* 0x000fca0000000000 */
[----:B------:R-:W-:Y:S02]  /*0d00*/  ISETP.NE.AND P1, PT, R19, 0x20, PT ;  /* 0x000000201300780c */ /* 0x000fe40003f25270 */
[----:B------:R-:W-:Y:S02]  /*0d10*/  @P5 LOP3.LUT R3, R3, R18, RZ, 0x3c, !PT ;  /* 0x0000001203035212 */ /* 0x000fe400078e3cff */
[----:B------:R-:W-:Y:S02]  /*0d20*/  @P6 LOP3.LUT R4, R4, R21, RZ, 0x3c, !PT ;  /* 0x0000001504046212 */ /* 0x000fe400078e3cff */
[----:B---3--:R-:W-:-:S04]  /*0d30*/  @P6 LOP3.LUT R3, R3, R22, RZ, 0x3c, !PT ;  /* 0x0000001603036212 */ /* 0x008fc800078e3cff */
[----:B--2---:R-:W-:Y:S02]  /*0d40*/  @P0 LOP3.LUT R3, R3, R26, RZ, 0x3c, !PT ;  /* 0x0000001a03030212 */ /* 0x004fe400078e3cff */
[----:B----4-:R-:W-:Y:S02]  /*0d50*/  @P6 LOP3.LUT R2, R2, R23, RZ, 0x3c, !PT ;  /* 0x0000001702026212 */ /* 0x010fe400078e3cff */
[----:B------:R-:W-:Y:S02]  /*0d60*/  @P6 LOP3.LUT R5, R5, R20, RZ, 0x3c, !PT ;  /* 0x0000001405056212 */ /* 0x000fe400078e3cff */
[----:B------:R-:W-:Y:S02]  /*0d70*/  @P0 LOP3.LUT R2, R2, R27, RZ, 0x3c, !PT ;  /* 0x0000001b02020212 */ /* 0x000fe400078e3cff */
[----:B------:R-:W-:Y:S02]  /*0d80*/  @P0 LOP3.LUT R4, R4, R25, RZ, 0x3c, !PT ;  /* 0x0000001904040212 */ /* 0x000fe400078e3cff */
[----:B------:R-:W-:Y:S01]  /*0d90*/  @P0 LOP3.LUT R5, R5, R24, RZ, 0x3c, !PT ;  /* 0x0000001805050212 */ /* 0x000fe200078e3cff */
[----:B------:R-:W-:Y:S06]  /*0da0*/  @P1 BRA `(.L_x_63) ;  /* 0xfffffff400481947 */ /* 0x000fec000383ffff */
[----:B------:R-:W-:-:S05]  /*0db0*/  VIADD R17, R17, 0x1 ;  /* 0x0000000111117836 */ /* 0x000fca0000000000 */
[----:B------:R-:W-:-:S13]  /*0dc0*/  ISETP.NE.AND P0, PT, R17, 0x5, PT ;  /* 0x000000051100780c */ /* 0x000fda0003f05270 */
[----:B------:R-:W-:Y:S05]  /*0dd0*/  @P0 BRA `(.L_x_64) ;  /* 0xfffffff400300947 */ /* 0x000fea000383ffff */
[----:B------:R1:W-:Y:S01]  /*0de0*/  STG.E.64 desc[UR4][R6.64+0x8], R4 ;  /* 0x0000080406007986 */ /* 0x0003e2000c101b04 */
[----:B------:R-:W-:Y:S01]  /*0df0*/  VIADD R14, R14, 0x1 ;  /* 0x000000010e0e7836 */ /* 0x000fe20000000000 */
[----:B------:R-:W-:Y:S02]  /*0e00*/  LOP3.LUT R11, R13, 0x3, RZ, 0xc0, !PT ;  /* 0x000000030d0b7812 */ /* 0x000fe400078ec0ff */
[----:B------:R1:W-:Y:S02]  /*0e10*/  STG.E.64 desc[UR4][R6.64+0x10], R2 ;  /* 0x0000100206007986 */ /* 0x0003e4000c101b04 */
[----:B------:R-:W-:Y:S02]  /*0e20*/  ISETP.GE.U32.AND P0, PT, R14, R11, PT ;  /* 0x0000000b0e00720c */ /* 0x000fe40003f06070 */
[----:B------:R1:W-:Y:S11]  /*0e30*/  STG.E desc[UR4][R6.64+0x4], R15 ;  /* 0x0000040f06007986 */ /* 0x0003f6000c101904 */
[----:B------:R-:W-:Y:S05]  /*0e40*/  @!P0 BRA `(.L_x_65) ;  /* 0xfffffff400048947 */ /* 0x000fea000383ffff */
.L_x_62:
[----:B------:R-:W-:Y:S05]  /*0e50*/  BSYNC.RECONVERGENT B1 ;  /* 0x0000000000017941 */ /* 0x000fea0003800200 */
.L_x_61:
[C---:B------:R-:W-:Y:S01]  /*0e60*/  ISETP.GT.U32.AND P0, PT, R13.reuse, 0x3, PT ;  /* 0x000000030d00780c */ /* 0x040fe20003f04070 */
[----:B------:R-:W-:Y:S01]  /*0e70*/  VIADD R12, R12, 0x1 ;  /* 0x000000010c0c7836 */ /* 0x000fe20000000000 */
[--C-:B------:R-:W-:Y:S02]  /*0e80*/  SHF.R.U64 R13, R13, 0x2, R0.reuse ;  /* 0x000000020d0d7819 */ /* 0x100fe40000001200 */
[----:B------:R-:W-:Y:S02]  /*0e90*/  ISETP.GT.U32.AND.EX P0, PT, R0, RZ, PT, P0 ;  /* 0x000000ff0000720c */ /* 0x000fe40003f04100 */
[----:B------:R-:W-:-:S11]  /*0ea0*/  SHF.R.U32.HI R0, RZ, 0x2, R0 ;  /* 0x00000002ff007819 */ /* 0x000fd60000011600 */
[----:B------:R-:W-:Y:S05]  /*0eb0*/  @P0 BRA `(.L_x_66) ;  /* 0xfffffff000c80947 */ /* 0x000fea000383ffff */
.L_x_60:
[----:B------:R-:W-:Y:S05]  /*0ec0*/  BSYNC.RECONVERGENT B0 ;  /* 0x0000000000007941 */ /* 0x000fea0003800200 */
.L_x_59:
[----:B------:R-:W-:Y:S04]  /*0ed0*/  STG.E.64 desc[UR4][R6.64+0x18], RZ ;  /* 0x000018ff06007986 */ /* 0x000fe8000c101b04 */
[----:B------:R-:W-:Y:S04]  /*0ee0*/  STG.E desc[UR4][R6.64+0x20], RZ ;  /* 0x000020ff06007986 */ /* 0x000fe8000c101904 */
[----:B------:R-:W-:Y:S01]  /*0ef0*/  STG.E.64 desc[UR4][R6.64+0x28], RZ ;  /* 0x000028ff06007986 */ /* 0x000fe2000c101b04 */
[----:B------:R-:W-:Y:S05]  /*0f00*/  EXIT ;  /* 0x000000000000794d */ /* 0x000fea0003800000 */
.L_x_67:
        /* <DEDUP_REMOVED lines=15> */
.L_x_72:


//--------------------- .nv.global.init           --------------------------
	.section	.nv.global.init,"aw",@progbits
	.align	4
.nv.global.init:
	.type		mrg32k3aM1SubSeq,@object
	.size		mrg32k3aM1SubSeq,(mrg32k3aM2SubSeq - mrg32k3aM1SubSeq)
mrg32k3aM1SubSeq:
        /*0000*/ 	.byte	0x0b, 0xcc, 0xee, 0x04, 0x73, 0x29, 0x8b, 0x6f, 0xf6, 0x53, 0x03, 0xf6, 0x23, 0xf6, 0xea, 0xda
        /* <DEDUP_REMOVED lines=125> */
	.type		mrg32k3aM2SubSeq,@object
	.size		mrg32k3aM2SubSeq,(mrg32k3aM1 - mrg32k3aM2SubSeq)
mrg32k3aM2SubSeq:
        /* <DEDUP_REMOVED lines=126> */
	.type		mrg32k3aM1,@object
	.size		mrg32k3aM1,(mrg32k3aM1Seq - mrg32k3aM1)
mrg32k3aM1:
        /* <DEDUP_REMOVED lines=144> */
	.type		mrg32k3aM1Seq,@object
	.size		mrg32k3aM1Seq,(mrg32k3aM2 - mrg32k3aM1Seq)
mrg32k3aM1Seq:
        /* <DEDUP_REMOVED lines=144> */
	.type		mrg32k3aM2,@object
	.size		mrg32k3aM2,(mrg32k3aM2Seq - mrg32k3aM2)
mrg32k3aM2:
        /* <DEDUP_REMOVED lines=144> */
	.type		mrg32k3aM2Seq,@object
	.size		mrg32k3aM2Seq,(precalc_xorwow_matrix - mrg32k3aM2Seq)
mrg32k3aM2Seq:
        /* <DEDUP_REMOVED lines=144> */
	.type		precalc_xorwow_matrix,@object
	.size		precalc_xorwow_matrix,(precalc_xorwow_offset_matrix - precalc_xorwow_matrix)
precalc_xorwow_matrix:
        /* <DEDUP_REMOVED lines=6400> */
	.type		precalc_xorwow_offset_matrix,@object
	.size		precalc_xorwow_offset_matrix,(.L_1 - precalc_xorwow_offset_matrix)
precalc_xorwow_offset_matrix:
        /* <DEDUP_REMOVED lines=6400> */
.L_1:


//--------------------- .nv.shared._Z21compute_energy_kernelPfS_PiifS_i --------------------------
	.section	.nv.shared._Z21compute_energy_kernelPfS_PiifS_i,"aw",@nobits
	.sectionflags	@""
	.align	4
.nv.shared._Z21compute_energy_kernelPfS_PiifS_i:
	.zero		2048


//--------------------- .nv.shared.reserved.0     --------------------------
	.section	.nv.shared.reserved.0,"aw",@nobits
	.weak		__nv_reservedSMEM_offset_0_alias
	.size		__nv_reservedSMEM_offset_0_alias, 0, 64
	.other		__nv_reservedSMEM_offset_0_alias,@"STO_CUDA_RESERVED_SHARED STV_DEFAULT"
__nv_reservedSMEM_offset_0_alias:
	.zero		0
	.zero		64


//--------------------- .nv.constant0._Z21compute_energy_kernelPfS_PiifS_i --------------------------
	.section	.nv.constant0._Z21compute_energy_kernelPfS_PiifS_i,"a",@progbits
	.sectionflags	@""
	.align	4
.nv.constant0._Z21compute_energy_kernelPfS_PiifS_i:
	.zero		940


//--------------------- .nv.constant0._Z22metropolis_step_kernelPfS_P17curandStateXORWOWPiiffii --------------------------
	.section	.nv.constant0._Z22metropolis_step_kernelPfS_P17curandStateXORWOWPiiffii,"a",@progbits
	.sectionflags	@""
	.align	4
.nv.constant0._Z22metropolis_step_kernelPfS_P17curandStateXORWOWPiiffii:
	.zero		948


//--------------------- .nv.constant0._Z23initialize_spins_kernelPfP17curandStateXORWOWi --------------------------
	.section	.nv.constant0._Z23initialize_spins_kernelPfP17curandStateXORWOWi,"a",@progbits
	.sectionflags	@""
	.align	4
.nv.constant0._Z23initialize_spins_kernelPfP17curandStateXORWOWi:
	.zero		916


//--------------------- .nv.constant0._Z18init_curand_statesP17curandStateXORWOWmi --------------------------
	.section	.nv.constant0._Z18init_curand_statesP17curandStateXORWOWmi,"a",@progbits
	.sectionflags	@""
	.align	4
.nv.constant0._Z18init_curand_statesP17curandStateXORWOWmi:
	.zero		916


//--------------------- SYMBOLS --------------------------

	.type		.nv.reservedSmem.offset0,@object
	.size		.nv.reservedSmem.offset0,0x4
	.type		.nv.reservedSmem.cap,@object
	.size		.nv.reservedSmem.cap,0x4
